def matmul_kernel(
    a_ptr,
    b_ptr,
    c_ptr,
    M,
    N,
    K,
    stride_am,
    stride_ak,
    stride_bk,
    stride_bn,
    stride_cm,
    stride_cn,
    BLOCK_M: tl.constexpr,
    BLOCK_N: tl.constexpr,
    BLOCK_K: tl.constexpr,
    GROUP_M: tl.constexpr,
):
    pid = tl.program_id(axis=0)
    num_pid_m = tl.cdiv(M, BLOCK_M)
    num_pid_n = tl.cdiv(N, BLOCK_N)
    num_pid_in_group = GROUP_M * num_pid_n
    group_id = pid // num_pid_in_group
    first_pid_m = group_id * GROUP_M
    group_size_m = min(num_pid_m - first_pid_m, GROUP_M)
    pid_m = first_pid_m + ((pid % num_pid_in_group) % group_size_m)
    pid_n = (pid % num_pid_in_group) // group_size_m

    offs_am = (pid_m * BLOCK_M + tl.arange(0, BLOCK_M)) % M
    offs_bn = (pid_n * BLOCK_N + tl.arange(0, BLOCK_N)) % N
    offs_k = tl.arange(0, BLOCK_K)
    a_ptrs = a_ptr + offs_am[:, None] * stride_am + offs_k[None, :] * stride_ak
    b_ptrs = b_ptr + offs_k[:, None] * stride_bk + offs_bn[None, :] * stride_bn

    acc = tl.zeros((BLOCK_M, BLOCK_N), dtype=tl.float32)
    for kk in range(0, tl.cdiv(K, BLOCK_K)):
        a = tl.load(a_ptrs, mask=offs_k[None, :] < K - kk * BLOCK_K, other=0.0)
        b = tl.load(b_ptrs, mask=offs_k[:, None] < K - kk * BLOCK_K, other=0.0)
        acc = tl.dot(a, b, acc)
        a_ptrs += BLOCK_K * stride_ak
        b_ptrs += BLOCK_K * stride_bk

    c = acc.to(c_ptr.dtype.element_ty)
    offs_cm = pid_m * BLOCK_M + tl.arange(0, BLOCK_M)
    offs_cn = pid_n * BLOCK_N + tl.arange(0, BLOCK_N)
    c_ptrs = c_ptr + offs_cm[:, None] * stride_cm + offs_cn[None, :] * stride_cn
    mask = (offs_cm[:, None] < M) & (offs_cn[None, :] < N)
    tl.store(c_ptrs, c, mask=mask)

# config = {"BLOCK_K": 128, "BLOCK_M": 256, "BLOCK_N": 64, "GROUP_M": 4, "arch": "sm_100", "dtype": "bf16", "num_ctas": 1, "num_stages": 3, "num_warps": 4}
# arch = sm_100


// ===== COMPILED SASS (sm_100a) =====

	.target	sm_100a

	.elftype	@"ET_EXEC"


//--------------------- .note.nv.tkinfo           --------------------------
	.section	.note.nv.tkinfo,"",@"SHT_NOTE"
	.sectionflags	@"SHF_NOTE_NV_TKINFO"
	.tkinfo
        /*0018*/ 	.word	0x00000081
        /*0030*/ 	.string	""
        /*0030*/ 	.string	"ptxas-blackwell"
        /*0030*/ 	.string	"Cuda compilation tools, release 12.9, V12.9.86"
        /*0030*/ 	.string	"Build cuda_12.9.r12.9/compiler.36037853_0"
        /*0030*/ 	.string	"-v  -suppress-debug-info  -lineinfo  -arch sm_100a "



//--------------------- .note.nv.cuver            --------------------------
	.section	.note.nv.cuver,"",@"SHT_NOTE"
	.sectionflags	@"SHF_NOTE_NV_CUVER"
        /*0018*/ 	.short	0x0001
        /*001a*/ 	.short	0x0064
        /*001c*/ 	.short	0x0001
        /*001e*/ 	.short	0x0000
        /*0020*/ 	.short	0x0001
        /*0022*/ 	.short	0x0000


//--------------------- .nv.info                  --------------------------
	.section	.nv.info,"",@"SHT_CUDA_INFO"
	.align	4


	//----- nvinfo : EIATTR_REGCOUNT
	.align		4
        /*0000*/ 	.byte	0x04, 0x2f
        /*0002*/ 	.short	(.L_4 - .L_3)
	.align		4
.L_3:
        /*0004*/ 	.word	index@(matmul_kernel)
        /*0008*/ 	.word	0x000000a8


	//----- nvinfo : EIATTR_FRAME_SIZE
	.align		4
.L_4:
        /*000c*/ 	.byte	0x04, 0x11
        /*000e*/ 	.short	(.L_6 - .L_5)
	.align		4
.L_5:
        /*0010*/ 	.word	index@($__internal_2_$__cuda_sm10x_tcgen05_guardrail_trap_unallocated_columns_being_dealloced)
        /*0014*/ 	.word	0x00001890


	//----- nvinfo : EIATTR_FRAME_SIZE
	.align		4
.L_6:
        /*0018*/ 	.byte	0x04, 0x11
        /*001a*/ 	.short	(.L_8 - .L_7)
	.align		4
.L_7:
        /*001c*/ 	.word	index@($__internal_1_$__cuda_sm10x_tcgen05_guardrail_trap_phase_invalid_during_alloc)
        /*0020*/ 	.word	0x00001890


	//----- nvinfo : EIATTR_FRAME_SIZE
	.align		4
.L_8:
        /*0024*/ 	.byte	0x04, 0x11
        /*0026*/ 	.short	(.L_10 - .L_9)
	.align		4
.L_9:
        /*0028*/ 	.word	index@($__internal_0_$__cuda_sm10x_tcgen05_guardrail_trap_col_being_dealloced_not_returned_by_alloc)
        /*002c*/ 	.word	0x00001890


	//----- nvinfo : EIATTR_FRAME_SIZE
	.align		4
.L_10:
        /*0030*/ 	.byte	0x04, 0x11
        /*0032*/ 	.short	(.L_12 - .L_11)
	.align		4
.L_11:
        /*0034*/ 	.word	index@(matmul_kernel)
        /*0038*/ 	.word	0x00001890


	//----- nvinfo : EIATTR_MIN_STACK_SIZE
	.align		4
.L_12:
        /*003c*/ 	.byte	0x04, 0x12
        /*003e*/ 	.short	(.L_14 - .L_13)
	.align		4
.L_13:
        /*0040*/ 	.word	index@(matmul_kernel)
        /*0044*/ 	.word	0x00001890
.L_14:


//--------------------- .nv.info.matmul_kernel    --------------------------
	.section	.nv.info.matmul_kernel,"",@"SHT_CUDA_INFO"
	.sectionflags	@""
	.align	4


	//----- nvinfo : EIATTR_CUDA_API_VERSION
	.align		4
        /*0000*/ 	.byte	0x04, 0x37
        /*0002*/ 	.short	(.L_16 - .L_15)
.L_15:
        /*0004*/ 	.word	0x00000081


	//----- nvinfo : EIATTR_KPARAM_INFO
	.align		4
.L_16:
        /*0008*/ 	.byte	0x04, 0x17
        /*000a*/ 	.short	(.L_18 - .L_17)
.L_17:
        /*000c*/ 	.word	0x00000000
        /*0010*/ 	.short	0x000d
        /*0012*/ 	.short	0x0048
        /*0014*/ 	.byte	0x00, 0xf4, 0x21, 0x00


	//----- nvinfo : EIATTR_KPARAM_INFO
	.align		4
.L_18:
        /*0018*/ 	.byte	0x04, 0x17
        /*001a*/ 	.short	(.L_20 - .L_19)
.L_19:
        /*001c*/ 	.word	0x00000000
        /*0020*/ 	.short	0x000c
        /*0022*/ 	.short	0x0040
        /*0024*/ 	.byte	0x00, 0xf4, 0x21, 0x00


	//----- nvinfo : EIATTR_KPARAM_INFO
	.align		4
.L_20:
        /*0028*/ 	.byte	0x04, 0x17
        /*002a*/ 	.short	(.L_22 - .L_21)
.L_21:
        /*002c*/ 	.word	0x00000000
        /*0030*/ 	.short	0x000b
        /*0032*/ 	.short	0x0038
        /*0034*/ 	.byte	0x00, 0xf0, 0x11, 0x00


	//----- nvinfo : EIATTR_KPARAM_INFO
	.align		4
.L_22:
        /*0038*/ 	.byte	0x04, 0x17
        /*003a*/ 	.short	(.L_24 - .L_23)
.L_23:
        /*003c*/ 	.word	0x00000000
        /*0040*/ 	.short	0x000a
        /*0042*/ 	.short	0x0034
        /*0044*/ 	.byte	0x00, 0xf0, 0x11, 0x00


	//----- nvinfo : EIATTR_KPARAM_INFO
	.align		4
.L_24:
        /*0048*/ 	.byte	0x04, 0x17
        /*004a*/ 	.short	(.L_26 - .L_25)
.L_25:
        /*004c*/ 	.word	0x00000000
        /*0050*/ 	.short	0x0009
        /*0052*/ 	.short	0x0030
        /*0054*/ 	.byte	0x00, 0xf0, 0x11, 0x00


	//----- nvinfo : EIATTR_KPARAM_INFO
	.align		4
.L_26:
        /*0058*/ 	.byte	0x04, 0x17
        /*005a*/ 	.short	(.L_28 - .L_27)
.L_27:
        /*005c*/ 	.word	0x00000000
        /*0060*/ 	.short	0x0008
        /*0062*/ 	.short	0x002c
        /*0064*/ 	.byte	0x00, 0xf0, 0x11, 0x00


	//----- nvinfo : EIATTR_KPARAM_INFO
	.align		4
.L_28:
        /*0068*/ 	.byte	0x04, 0x17
        /*006a*/ 	.short	(.L_30 - .L_29)
.L_29:
        /*006c*/ 	.word	0x00000000
        /*0070*/ 	.short	0x0007
        /*0072*/ 	.short	0x0028
        /*0074*/ 	.byte	0x00, 0xf0, 0x11, 0x00


	//----- nvinfo : EIATTR_KPARAM_INFO
	.align		4
.L_30:
        /*0078*/ 	.byte	0x04, 0x17
        /*007a*/ 	.short	(.L_32 - .L_31)
.L_31:
        /*007c*/ 	.word	0x00000000
        /*0080*/ 	.short	0x0006
        /*0082*/ 	.short	0x0024
        /*0084*/ 	.byte	0x00, 0xf0, 0x11, 0x00


	//----- nvinfo : EIATTR_KPARAM_INFO
	.align		4
.L_32:
        /*0088*/ 	.byte	0x04, 0x17
        /*008a*/ 	.short	(.L_34 - .L_33)
.L_33:
        /*008c*/ 	.word	0x00000000
        /*0090*/ 	.short	0x0005
        /*0092*/ 	.short	0x0020
        /*0094*/ 	.byte	0x00, 0xf0, 0x11, 0x00


	//----- nvinfo : EIATTR_KPARAM_INFO
	.align		4
.L_34:
        /*0098*/ 	.byte	0x04, 0x17
        /*009a*/ 	.short	(.L_36 - .L_35)
.L_35:
        /*009c*/ 	.word	0x00000000
        /*00a0*/ 	.short	0x0004
        /*00a2*/ 	.short	0x001c
        /*00a4*/ 	.byte	0x00, 0xf0, 0x11, 0x00


	//----- nvinfo : EIATTR_KPARAM_INFO
	.align		4
.L_36:
        /*00a8*/ 	.byte	0x04, 0x17
        /*00aa*/ 	.short	(.L_38 - .L_37)
.L_37:
        /*00ac*/ 	.word	0x00000000
        /*00b0*/ 	.short	0x0003
        /*00b2*/ 	.short	0x0018
        /*00b4*/ 	.byte	0x00, 0xf0, 0x11, 0x00


	//----- nvinfo : EIATTR_KPARAM_INFO
	.align		4
.L_38:
        /*00b8*/ 	.byte	0x04, 0x17
        /*00ba*/ 	.short	(.L_40 - .L_39)
.L_39:
        /*00bc*/ 	.word	0x00000000
        /*00c0*/ 	.short	0x0002
        /*00c2*/ 	.short	0x0010
        /*00c4*/ 	.byte	0x00, 0xf4, 0x21, 0x00


	//----- nvinfo : EIATTR_KPARAM_INFO
	.align		4
.L_40:
        /*00c8*/ 	.byte	0x04, 0x17
        /*00ca*/ 	.short	(.L_42 - .L_41)
.L_41:
        /*00cc*/ 	.word	0x00000000
        /*00d0*/ 	.short	0x0001
        /*00d2*/ 	.short	0x0008
        /*00d4*/ 	.byte	0x00, 0xf4, 0x21, 0x00


	//----- nvinfo : EIATTR_KPARAM_INFO
	.align		4
.L_42:
        /*00d8*/ 	.byte	0x04, 0x17
        /*00da*/ 	.short	(.L_44 - .L_43)
.L_43:
        /*00dc*/ 	.word	0x00000000
        /*00e0*/ 	.short	0x0000
        /*00e2*/ 	.short	0x0000
        /*00e4*/ 	.byte	0x00, 0xf4, 0x21, 0x00


	//----- nvinfo : EIATTR_AT_ENTRY_FRAGMENTS
	.align		4
.L_44:
        /*00e8*/ 	.byte	0x04, 0x4f
        /*00ea*/ 	.short	(.L_46 - .L_45)


	//   ....[0]....
.L_45:
        /*00ec*/ 	.word	0x00000004


	//----- nvinfo : EIATTR_RESERVED_SMEM_USED
	.align		4
.L_46:
        /*00f0*/ 	.byte	0x01, 0x41
	.zero		2


	//----- nvinfo : EIATTR_SPARSE_MMA_MASK
	.align		4
        /*00f4*/ 	.byte	0x03, 0x50
        /*00f6*/ 	.short	0x0000


	//----- nvinfo : EIATTR_TCGEN05_1CTA_USED
	.align		4
        /*00f8*/ 	.byte	0x01, 0x51
	.zero		2


	//----- nvinfo : EIATTR_MAXREG_COUNT
	.align		4
        /*00fc*/ 	.byte	0x03, 0x1b
        /*00fe*/ 	.short	0x00ff


	//----- nvinfo : EIATTR_NUM_BARRIERS
	.align		4
        /*0100*/ 	.byte	0x02, 0x4c
        /*0102*/ 	.byte	0x01
	.zero		1


	//----- nvinfo : EIATTR_ANNOTATIONS
	.align		4
        /*0104*/ 	.byte	0x04, 0x55
        /*0106*/ 	.short	(.L_48 - .L_47)


	//   ....[0]....
.L_47:
        /*0108*/ 	.word	0x00000001
        /*010c*/ 	.byte	0xf0, 0x0d, 0x00, 0x00, 0x01, 0x00, 0x00, 0x00, 0x80, 0x0f, 0x00, 0x00, 0x01, 0x00, 0x00, 0x00
        /* <DEDUP_REMOVED lines=2091> */
        /*83cc*/ 	.byte	0x10, 0x5a, 0x02, 0x00


	//----- nvinfo : EIATTR_INT_WARP_WIDE_INSTR_OFFSETS
	.align		4
.L_48:
        /*83d0*/ 	.byte	0x04, 0x31
        /*83d2*/ 	.short	(.L_50 - .L_49)


	//   ....[0]....
.L_49:
        /*83d4*/ 	.word	0x00003be0


	//   ....[1]....
        /*83d8*/ 	.word	0x00003bf0


	//   ....[2]....
        /*83dc*/ 	.word	0x00008680


	//   ....[3]....
        /*83e0*/ 	.word	0x000288a0


	//   ....[4]....
        /*83e4*/ 	.word	0x000288f0


	//----- nvinfo : EIATTR_COOP_GROUP_MASK_REGIDS
	.align		4
.L_50:
        /*83e8*/ 	.byte	0x04, 0x29
        /*83ea*/ 	.short	(.L_52 - .L_51)


	//   ....[0]....
.L_51:
        /*83ec*/ 	.word	0xffffffff


	//   ....[1]....
        /*83f0*/ 	.word	0xffffffff


	//   ....[2]....
        /*83f4*/ 	.word	0xffffffff


	//   ....[3]....
        /*83f8*/ 	.word	0xffffffff


	//----- nvinfo : EIATTR_COOP_GROUP_INSTR_OFFSETS
	.align		4
.L_52:
        /*83fc*/ 	.byte	0x04, 0x28
        /*83fe*/ 	.short	(.L_54 - .L_53)


	//   ....[0]....
.L_53:
        /*8400*/ 	.word	0x00000070


	//   ....[1]....
        /*8404*/ 	.word	0x00000330


	//   ....[2]....
        /*8408*/ 	.word	0x00028730


	//   ....[3]....
        /*840c*/ 	.word	0x000289a0


	//----- nvinfo : EIATTR_VRC_CTA_INIT_COUNT
	.align		4
.L_54:
        /*8410*/ 	.byte	0x02, 0x4a
        /*8412*/ 	.byte	0x80
	.zero		1


	//----- nvinfo : EIATTR_MBARRIER_INSTR_OFFSETS
	.align		4
        /*8414*/ 	.byte	0x04, 0x39
        /*8416*/ 	.short	(.L_56 - .L_55)


	//   ....[0]....
.L_55:
        /*8418*/ 	.word	0x00003de0
        /*841c*/ 	.word	0x000000ff
        /*8420*/ 	.word	0x00000000
        /*8424*/ 	.short	0x0100
        /*8426*/ 	.byte	0x08
	.zero		1


	//   ....[1]....
        /*8428*/ 	.word	0x000086e0
        /*842c*/ 	.word	0x000000ff
        /*8430*/ 	.word	0x00028008
        /*8434*/ 	.short	0x0100
        /*8436*/ 	.byte	0x05
	.zero		1


	//   ....[2]....
        /*8438*/ 	.word	0x000154b0
        /*843c*/ 	.word	0x000000ff
        /*8440*/ 	.word	0x00000000
        /*8444*/ 	.short	0x010a
        /*8446*/ 	.byte	0x08
	.zero		1


	//   ....[3]....
        /*8448*/ 	.word	0x000259d0
        /*844c*/ 	.word	0x000000ff
        /*8450*/ 	.word	0x00000000
        /*8454*/ 	.short	0x010a
        /*8456*/ 	.byte	0x08
	.zero		1


	//   ....[4]....
        /*8458*/ 	.word	0x00025af0
        /*845c*/ 	.word	0x000000ff
        /*8460*/ 	.word	0x00028000
        /*8464*/ 	.short	0x0108
        /*8466*/ 	.byte	0x05
	.zero		1


	//   ....[5]....
        /*8468*/ 	.word	0x00025b20
        /*846c*/ 	.word	0x000000ff
        /*8470*/ 	.word	0x00028008
        /*8474*/ 	.short	0x0108
        /*8476*/ 	.byte	0x05
	.zero		1


	//   ....[6]....
        /*8478*/ 	.word	0x000289c0
        /*847c*/ 	.word	0x000000ff
        /*8480*/ 	.word	0x00000000
        /*8484*/ 	.short	0x010a
        /*8486*/ 	.byte	0x08
	.zero		1


	//   ....[7]....
        /*8488*/ 	.word	0x000289f0
        /*848c*/ 	.word	0x000000ff
        /*8490*/ 	.word	0x00000000
        /*8494*/ 	.short	0x010a
        /*8496*/ 	.byte	0x08
	.zero		1


	//----- nvinfo : EIATTR_NUM_MBARRIERS
	.align		4
.L_56:
        /*8498*/ 	.byte	0x03, 0x38
        /*849a*/ 	.short	0x0002


	//----- nvinfo : EIATTR_EXIT_INSTR_OFFSETS
	.align		4
        /*849c*/ 	.byte	0x04, 0x1c
        /*849e*/ 	.short	(.L_58 - .L_57)


	//   ....[0]....
.L_57:
        /*84a0*/ 	.word	0x000289b0


	//----- nvinfo : EIATTR_REQNTID
	.align		4
.L_58:
        /*84a4*/ 	.byte	0x04, 0x10
        /*84a6*/ 	.short	(.L_60 - .L_59)
.L_59:
        /*84a8*/ 	.word	0x00000080
        /*84ac*/ 	.word	0x00000001
        /*84b0*/ 	.word	0x00000001


	//----- nvinfo : EIATTR_CRS_STACK_SIZE
	.align		4
.L_60:
        /*84b4*/ 	.byte	0x04, 0x1e
        /*84b6*/ 	.short	(.L_62 - .L_61)
.L_61:
        /*84b8*/ 	.word	0x00000000


	//----- nvinfo : EIATTR_CBANK_PARAM_SIZE
	.align		4
.L_62:
        /*84bc*/ 	.byte	0x03, 0x19
        /*84be*/ 	.short	0x0050


	//----- nvinfo : EIATTR_PARAM_CBANK
	.align		4
        /*84c0*/ 	.byte	0x04, 0x0a
        /*84c2*/ 	.short	(.L_64 - .L_63)
	.align		4
.L_63:
        /*84c4*/ 	.word	index@(.nv.constant0.matmul_kernel)
        /*84c8*/ 	.short	0x0380
        /*84ca*/ 	.short	0x0050


	//----- nvinfo : EIATTR_SW_WAR
	.align		4
.L_64:
        /*84cc*/ 	.byte	0x04, 0x36
        /*84ce*/ 	.short	(.L_66 - .L_65)
.L_65:
        /*84d0*/ 	.word	0x00000008
.L_66:


//--------------------- .nv.compat                --------------------------
	.section	.nv.compat,"",@"SHT_CUDA_COMPAT_INFO"
	.align	4
        /*0000*/ 	.byte	0x02, 0x02, 0x02, 0x00, 0x02, 0x05, 0x05, 0x00, 0x02, 0x03, 0x00, 0x00, 0x02, 0x06, 0x01, 0x00


//--------------------- .nv.callgraph             --------------------------
	.section	.nv.callgraph,"",@"SHT_CUDA_CALLGRAPH"
	.align	4
	.sectionentsize	8
	.align		4
        /*0000*/ 	.word	0x00000000
	.align		4
        /*0004*/ 	.word	0xffffffff
	.align		4
        /*0008*/ 	.word	0x00000000
	.align		4
        /*000c*/ 	.word	0xfffffffe
	.align		4
        /*0010*/ 	.word	0x00000000
	.align		4
        /*0014*/ 	.word	0xfffffffd
	.align		4
        /*0018*/ 	.word	0x00000000
	.align		4
        /*001c*/ 	.word	0xfffffffc


//--------------------- .text.matmul_kernel       --------------------------
	.section	.text.matmul_kernel,"ax",@progbits
	.align	128
        .global         matmul_kernel
        .type           matmul_kernel,@function
        .size           matmul_kernel,(.L_x_20 - matmul_kernel)
        .other          matmul_kernel,@"STO_CUDA_ENTRY STV_DEFAULT"
matmul_kernel:
.text.matmul_kernel:
[----:B------:R-:W0:Y:S01]  /*0000*/  LDC R1, c[0x0][0x37c] ;  /* 0x0000df00ff017b82 */ /* 0x000e220000000800 */
[----:B------:R-:W1:Y:S01]  /*0010*/  S2R R52, SR_TID.X ;  /* 0x0000000000347919 */ /* 0x000e620000002100 */
[----:B0-----:R-:W-:Y:S01]  /*0020*/  VIADD R1, R1, 0xffffe770 ;  /* 0xffffe77001017836 */ /* 0x001fe20000000000 */
[----:B-1----:R-:W-:-:S13]  /*0030*/  ISETP.GE.U32.AND P0, PT, R52, 0x20, PT ;  /* 0x000000203400780c */ /* 0x002fda0003f06070 */
[----:B------:R-:W-:Y:S02]  /*0040*/  VOTEU.ANY UP0, P0 ;  /* 0x0000000000ff7886 */ /* 0x000fe40000000100 */
[----:B------:R-:W-:Y:S05]  /*0050*/  BRA.U UP0, `(.L_x_0) ;  /* 0x0000000100b87547 */ /* 0x000fea000b800000 */
[----:B------:R-:W0:Y:S01]  /*0060*/  S2UR UR6, SR_CgaCtaId ;  /* 0x00000000000679c3 */ /* 0x000e220000008800 */
[----:B------:R-:W-:Y:S01]  /*0070*/  NOP ;  /* 0x0000000000007918 */ /* 0x000fe20000000000 */
[----:B------:R-:W-:Y:S02]  /*0080*/  UMOV UR4, 0x40 ;  /* 0x0000004000047882 */ /* 0x000fe40000000000 */
[----:B0-----:R-:W-:-:S09]  /*0090*/  ULEA UR4, UR6, UR4, 0x18 ;  /* 0x0000000406047291 */ /* 0x001fd2000f8ec0ff */
[----:B------:R-:W0:Y:S01]  /*00a0*/  LDS.U8 R0, [UR4] ;  /* 0x00000004ff007984 */ /* 0x000e220008000000 */
[----:B------:R-:W-:Y:S02]  /*00b0*/  UMOV UR4, 0x400 ;  /* 0x0000040000047882 */ /* 0x000fe40000000000 */
[----:B------:R-:W-:Y:S01]  /*00c0*/  ULEA UR4, UR6, UR4, 0x18 ;  /* 0x0000000406047291 */ /* 0x000fe2000f8ec0ff */
[----:B0-----:R-:W-:-:S13]  /*00d0*/  ISETP.NE.AND P0, PT, R0, RZ, PT ;  /* 0x000000ff0000720c */ /* 0x001fda0003f05270 */
[----:B------:R-:W-:Y:S05]  /*00e0*/  @P0 BRA `(.L_x_1) ;  /* 0x00000000007c0947 */ /* 0x000fea0003800000 */
[----:B------:R-:W-:-:S13]  /*00f0*/  ELECT P0, URZ, PT ;  /* 0x0000000000ff782f */ /* 0x000fda0003800000 */
[----:B------:R-:W-:Y:S05]  /*0100*/  @!P0 BRA `(.L_x_2) ;  /* 0x0000000000848947 */ /* 0x000fea0003800000 */
[----:B------:R-:W-:Y:S01]  /*0110*/  UMOV UR5, 0x4 ;  /* 0x0000000400057882 */ /* 0x000fe20000000000 */
[----:B------:R-:W-:Y:S02]  /*0120*/  IMAD.MOV.U32 R4, RZ, RZ, 0x1 ;  /* 0x00000001ff047424 */ /* 0x000fe400078e00ff */
[----:B------:R-:W-:Y:S02]  /*0130*/  IMAD.MOV.U32 R5, RZ, RZ, 0xf ;  /* 0x0000000fff057424 */ /* 0x000fe400078e00ff */
[----:B------:R-:W-:Y:S04]  /*0140*/  DEPBAR.LE SB0, 0x36 ;  /* 0x00008d800000791a */ /* 0x000fe80000000000 */
[----:B------:R-:W0:Y:S02]  /*0150*/  UTCATOMSWS.FIND_AND_SET.ALIGN UP1, UR5, UR5 ;  /* 0x00000005000575e3 */ /* 0x000e240008020800 */
[----:B0-----:R-:W-:-:S04]  /*0160*/  PLOP3.LUT P0, PT, PT, PT, UP1, 0x80, 0x8 ;  /* 0x000000000008781c */ /* 0x001fc80003f0f018 */
[----:B------:R-:W-:-:S04]  /*0170*/  SEL R0, RZ, 0xffffffff, !P0 ;  /* 0xffffffffff007807 */ /* 0x000fc80004000000 */
[----:B------:R-:W-:Y:S01]  /*0180*/  ISETP.NE.AND P0, PT, R0, RZ, PT ;  /* 0x000000ff0000720c */ /* 0x000fe20003f05270 */
[----:B------:R-:W-:-:S12]  /*0190*/  IMAD.U32 R0, RZ, RZ, UR5 ;  /* 0x00000005ff007e24 */ /* 0x000fd8000f8e00ff */
[----:B------:R-:W-:Y:S05]  /*01a0*/  @P0 BRA `(.L_x_3) ;  /* 0x0000000000240947 */ /* 0x000fea0003800000 */
.L_x_4:
[----:B------:R-:W-:Y:S05]  /*01b0*/  NANOSLEEP 0x64 ;  /* 0x000000640000795d */ /* 0x000fea0003800000 */
[----:B------:R-:W-:-:S05]  /*01c0*/  UMOV UR5, 0x4 ;  /* 0x0000000400057882 */ /* 0x000fca0000000000 */
[----:B------:R-:W-:Y:S04]  /*01d0*/  DEPBAR.LE SB0, 0x36 ;  /* 0x00008d800000791a */ /* 0x000fe80000000000 */
[----:B------:R-:W0:Y:S02]  /*01e0*/  UTCATOMSWS.FIND_AND_SET.ALIGN UP1, UR5, UR5 ;  /* 0x00000005000575e3 */ /* 0x000e240008020800 */
[----:B0-----:R-:W-:-:S04]  /*01f0*/  PLOP3.LUT P0, PT, PT, PT, UP1, 0x80, 0x8 ;  /* 0x000000000008781c */ /* 0x001fc80003f0f018 */
[----:B------:R-:W-:-:S04]  /*0200*/  SEL R0, RZ, 0xffffffff, !P0 ;  /* 0xffffffffff007807 */ /* 0x000fc80004000000 */
[----:B------:R-:W-:Y:S01]  /*0210*/  ISETP.NE.AND P0, PT, R0, RZ, PT ;  /* 0x000000ff0000720c */ /* 0x000fe20003f05270 */
[----:B------:R-:W-:-:S12]  /*0220*/  IMAD.U32 R0, RZ, RZ, UR5 ;  /* 0x00000005ff007e24 */ /* 0x000fd8000f8e00ff */
[----:B------:R-:W-:Y:S05]  /*0230*/  @!P0 BRA `(.L_x_4) ;  /* 0xfffffffc00dc8947 */ /* 0x000fea000383ffff */
.L_x_3:
[C---:B------:R-:W-:Y:S01]  /*0240*/  VIADD R3, R0.reuse, 0x10 ;  /* 0x0000001000037836 */ /* 0x040fe20000000000 */
[----:B------:R-:W-:Y:S01]  /*0250*/  UMOV UR5, 0x50 ;  /* 0x0000005000057882 */ /* 0x000fe20000000000 */
[----:B------:R-:W-:Y:S01]  /*0260*/  SHF.L.U32 R2, R5, R0, RZ ;  /* 0x0000000005027219 */ /* 0x000fe200000006ff */
[----:B------:R-:W-:Y:S01]  /*0270*/  ULEA UR5, UR6, UR5, 0x18 ;  /* 0x0000000506057291 */ /* 0x000fe2000f8ec0ff */
[----:B------:R-:W-:Y:S01]  /*0280*/  IMAD.SHL.U32 R0, R0, 0x20, RZ ;  /* 0x0000002000007824 */ /* 0x000fe200078e00ff */
[----:B------:R-:W-:-:S04]  /*0290*/  SHF.L.U32 R3, R4, R3, RZ ;  /* 0x0000000304037219 */ /* 0x000fc800000006ff */
[----:B------:R-:W-:-:S05]  /*02a0*/  LOP3.LUT R2, R3, R2, RZ, 0xfc, !PT ;  /* 0x0000000203027212 */ /* 0x000fca00078efcff */
[----:B------:R0:W-:Y:S04]  /*02b0*/  ATOMS.OR RZ, [UR5], R2 ;  /* 0x00000002ffff798c */ /* 0x0001e8000b000005 */
[----:B------:R0:W-:Y:S01]  /*02c0*/  STS [UR4], R0 ;  /* 0x00000000ff007988 */ /* 0x0001e20008000804 */
[----:B------:R-:W-:Y:S05]  /*02d0*/  BRA `(.L_x_2) ;  /* 0x0000000000107947 */ /* 0x000fea0003800000 */
.L_x_1:
[----:B------:R-:W-:Y:S01]  /*02e0*/  IMAD.MOV.U32 R0, RZ, RZ, -0x1 ;  /* 0xffffffffff007424 */ /* 0x000fe200078e00ff */
[----:B------:R-:W-:-:S04]  /*02f0*/  MOV R2, 0x320 ;  /* 0x0000032000027802 */ /* 0x000fc80000000f00 */
[----:B------:R0:W-:Y:S03]  /*0300*/  STS [UR4], R0 ;  /* 0x00000000ff007988 */ /* 0x0001e60008000804 */
[----:B0-----:R-:W-:Y:S05]  /*0310*/  CALL.REL.NOINC `($__internal_1_$__cuda_sm10x_tcgen05_guardrail_trap_phase_invalid_during_alloc) ;  /* 0x0000028400cc7944 */ /* 0x001fea0003c00000 */
.L_x_2:
[----:B------:R-:W-:Y:S05]  /*0320*/  WARPSYNC.ALL ;  /* 0x0000000000007948 */ /* 0x000fea0003800000 */
[----:B------:R-:W-:Y:S01]  /*0330*/  NOP ;  /* 0x0000000000007918 */ /* 0x000fe20000000000 */
.L_x_0:
[----:B0-----:R-:W0:Y:S01]  /*0340*/  LDC.64 R2, c[0x0][0x398] ;  /* 0x0000e600ff027b82 */ /* 0x001e220000000a00 */
[----:B------:R-:W1:Y:S01]  /*0350*/  S2R R9, SR_CTAID.X ;  /* 0x0000000000097919 */ /* 0x000e620000002500 */
[----:B------:R-:W-:Y:S01]  /*0360*/  UMOV UR5, 0x400 ;  /* 0x0000040000057882 */ /* 0x000fe20000000000 */
[----:B------:R-:W-:Y:S01]  /*0370*/  SHF.R.U32.HI R15, RZ, 0x5, R52 ;  /* 0x00000005ff0f7819 */ /* 0x000fe20000011634 */
[----:B------:R-:W2:Y:S01]  /*0380*/  LDCU UR11, c[0x0][0x3a4] ;  /* 0x00007480ff0b77ac */ /* 0x000ea20008000800 */
[----:B------:R-:W-:-:S03]  /*0390*/  LOP3.LUT R49, R52, 0x7f, RZ, 0xc0, !PT ;  /* 0x0000007f34317812 */ /* 0x000fc600078ec0ff */
[----:B------:R-:W3:Y:S01]  /*03a0*/  S2UR UR4, SR_CgaCtaId ;  /* 0x00000000000479c3 */ /* 0x000ee20000008800 */
[----:B------:R-:W4:Y:S01]  /*03b0*/  LDCU.64 UR16, c[0x0][0x358] ;  /* 0x00006b00ff1077ac */ /* 0x000f220008000a00 */
[----:B------:R-:W0:Y:S06]  /*03c0*/  LDCU.128 UR12, c[0x0][0x380] ;  /* 0x00007000ff0c77ac */ /* 0x000e2c0008000c00 */
[----:B------:R-:W5:Y:S01]  /*03d0*/  LDC R113, c[0x0][0x3a0] ;  /* 0x0000e800ff717b82 */ /* 0x000f620000000800 */
[----:B------:R-:W-:Y:S01]  /*03e0*/  UMOV UR10, 0x1 ;  /* 0x00000001000a7882 */ /* 0x000fe20000000000 */
[----:B0-----:R-:W-:Y:S01]  /*03f0*/  VIADD R0, R3, 0x3f ;  /* 0x0000003f03007836 */ /* 0x001fe20000000000 */
[----:B------:R-:W-:-:S05]  /*0400*/  IABS R24, R2 ;  /* 0x0000000200187213 */ /* 0x000fca0000000000 */
[----:B------:R-:W0:Y:S01]  /*0410*/  LDC.64 R162, c[0x0][0x3a8] ;  /* 0x0000ea00ffa27b82 */ /* 0x000e220000000a00 */
[----:B------:R-:W-:Y:S01]  /*0420*/  SHF.R.S32.HI R5, RZ, 0x1f, R0 ;  /* 0x0000001fff057819 */ /* 0x000fe20000011400 */
[----:B---3--:R-:W-:-:S03]  /*0430*/  ULEA UR5, UR4, UR5, 0x18 ;  /* 0x0000000504057291 */ /* 0x008fc6000f8ec0ff */
[----:B------:R-:W-:Y:S02]  /*0440*/  LEA.HI R5, R5, R0, RZ, 0x6 ;  /* 0x0000000005057211 */ /* 0x000fe400078f30ff */
[----:B-1----:R-:W-:Y:S01]  /*0450*/  IABS R10, R9 ;  /* 0x00000009000a7213 */ /* 0x002fe20000000000 */
[----:B------:R-:W-:Y:S01]  /*0460*/  UIADD3 UR8, UPT, UPT, UR5, 0x28000, URZ ;  /* 0x0002800005087890 */ /* 0x000fe2000fffe0ff */
[----:B------:R-:W-:-:S05]  /*0470*/  SHF.R.S32.HI R5, RZ, 0x6, R5 ;  /* 0x00000006ff057819 */ /* 0x000fca0000011405 */
[----:B------:R-:W-:-:S05]  /*0480*/  IMAD.SHL.U32 R6, R5, 0x4, RZ ;  /* 0x0000000405067824 */ /* 0x000fca00078e00ff */
[-C--:B------:R-:W-:Y:S02]  /*0490*/  IABS R7, R6.reuse ;  /* 0x0000000600077213 */ /* 0x080fe40000000000 */
[----:B------:R-:W-:Y:S02]  /*04a0*/  IABS R12, R6 ;  /* 0x00000006000c7213 */ /* 0x000fe40000000000 */
[----:B------:R-:W1:Y:S08]  /*04b0*/  I2F.RP R0, R7 ;  /* 0x0000000700007306 */ /* 0x000e700000209400 */
[----:B-1----:R-:W1:Y:S02]  /*04c0*/  MUFU.RCP R0, R0 ;  /* 0x0000000000007308 */ /* 0x002e640000001000 */
[----:B-1----:R-:W-:-:S02]  /*04d0*/  VIADD R4, R0, 0xffffffe ;  /* 0x0ffffffe00047836 */ /* 0x002fc40000000000 */
[----:B------:R-:W-:-:S04]  /*04e0*/  IMAD.MOV R0, RZ, RZ, -R12 ;  /* 0x000000ffff007224 */ /* 0x000fc800078e0a0c */
[----:B------:R1:W3:Y:S02]  /*04f0*/  F2I.FTZ.U32.TRUNC.NTZ R5, R4 ;  /* 0x0000000400057305 */ /* 0x0002e4000021f000 */
[----:B-1----:R-:W-:Y:S02]  /*0500*/  IMAD.MOV.U32 R4, RZ, RZ, RZ ;  /* 0x000000ffff047224 */ /* 0x002fe400078e00ff */
[----:B---3--:R-:W-:-:S04]  /*0510*/  IMAD.MOV R8, RZ, RZ, -R5 ;  /* 0x000000ffff087224 */ /* 0x008fc800078e0a05 */
[----:B------:R-:W-:Y:S02]  /*0520*/  IMAD R11, R8, R7, RZ ;  /* 0x00000007080b7224 */ /* 0x000fe400078e02ff */
[----:B------:R-:W-:Y:S02]  /*0530*/  IMAD.MOV.U32 R8, RZ, RZ, R10 ;  /* 0x000000ffff087224 */ /* 0x000fe400078e000a */
[----:B------:R-:W-:-:S06]  /*0540*/  IMAD.HI.U32 R5, R5, R11, R4 ;  /* 0x0000000b05057227 */ /* 0x000fcc00078e0004 */
[----:B------:R-:W-:-:S04]  /*0550*/  IMAD.HI.U32 R5, R5, R8, RZ ;  /* 0x0000000805057227 */ /* 0x000fc800078e00ff */
[----:B------:R-:W-:Y:S01]  /*0560*/  IMAD R0, R5, R0, R8 ;  /* 0x0000000005007224 */ /* 0x000fe200078e0208 */
[----:B------:R-:W-:Y:S04]  /*0570*/  BAR.SYNC.DEFER_BLOCKING 0x0 ;  /* 0x0000000000007b1d */ /* 0x000fe80000010000 */
[----:B------:R-:W-:-:S13]  /*0580*/  ISETP.GT.U32.AND P1, PT, R7, R0, PT ;  /* 0x000000000700720c */ /* 0x000fda0003f24070 */
[----:B------:R-:W-:Y:S02]  /*0590*/  @!P1 IMAD.IADD R0, R0, 0x1, -R7 ;  /* 0x0000000100009824 */ /* 0x000fe400078e0a07 */
[----:B------:R-:W-:Y:S01]  /*05a0*/  @!P1 VIADD R5, R5, 0x1 ;  /* 0x0000000105059836 */ /* 0x000fe20000000000 */
[----:B------:R-:W-:Y:S02]  /*05b0*/  ISETP.NE.AND P1, PT, R6, RZ, PT ;  /* 0x000000ff0600720c */ /* 0x000fe40003f25270 */
[----:B------:R-:W-:Y:S02]  /*05c0*/  ISETP.GE.U32.AND P0, PT, R0, R7, PT ;  /* 0x000000070000720c */ /* 0x000fe40003f06070 */
[----:B------:R-:W-:-:S04]  /*05d0*/  LOP3.LUT R0, R9, R6, RZ, 0x3c, !PT ;  /* 0x0000000609007212 */ /* 0x000fc800078e3cff */
[----:B------:R-:W-:Y:S01]  /*05e0*/  ISETP.GE.AND P2, PT, R0, RZ, PT ;  /* 0x000000ff0000720c */ /* 0x000fe20003f46270 */
[----:B------:R-:W-:-:S06]  /*05f0*/  VIADD R0, R2, 0xff ;  /* 0x000000ff02007836 */ /* 0x000fcc0000000000 */
[----:B------:R-:W-:-:S04]  /*0600*/  @P0 VIADD R5, R5, 0x1 ;  /* 0x0000000105050836 */ /* 0x000fc80000000000 */
[----:B------:R-:W-:Y:S01]  /*0610*/  IMAD.MOV.U32 R4, RZ, RZ, R5 ;  /* 0x000000ffff047224 */ /* 0x000fe200078e0005 */
[----:B------:R-:W-:-:S04]  /*0620*/  SHF.R.S32.HI R5, RZ, 0x1f, R0 ;  /* 0x0000001fff057819 */ /* 0x000fc80000011400 */
[----:B------:R-:W-:Y:S02]  /*0630*/  @!P2 IADD3 R4, PT, PT, -R4, RZ, RZ ;  /* 0x000000ff0404a210 */ /* 0x000fe40007ffe1ff */
[----:B------:R-:W-:Y:S02]  /*0640*/  @!P1 LOP3.LUT R4, RZ, R6, RZ, 0x33, !PT ;  /* 0x00000006ff049212 */ /* 0x000fe400078e33ff */
[----:B------:R-:W-:Y:S02]  /*0650*/  LEA.HI R5, R5, R0, RZ, 0x8 ;  /* 0x0000000005057211 */ /* 0x000fe400078f40ff */
[----:B------:R-:W-:Y:S01]  /*0660*/  IABS R0, R3 ;  /* 0x0000000300007213 */ /* 0x000fe20000000000 */
[----:B------:R-:W-:Y:S02]  /*0670*/  IMAD.SHL.U32 R12, R4, 0x4, RZ ;  /* 0x00000004040c7824 */ /* 0x000fe400078e00ff */
[----:B------:R-:W-:Y:S01]  /*0680*/  IMAD.MOV R4, RZ, RZ, -R4 ;  /* 0x000000ffff047224 */ /* 0x000fe200078e0a04 */
[----:B------:R-:W1:Y:S02]  /*0690*/  I2F.RP R8, R0 ;  /* 0x0000000000087306 */ /* 0x000e640000209400 */
[----:B------:R-:W-:Y:S01]  /*06a0*/  LEA.HI.SX32 R5, R5, -R12, 0x18 ;  /* 0x8000000c05057211 */ /* 0x000fe200078fc2ff */
[----:B------:R-:W-:-:S02]  /*06b0*/  IMAD R14, R6, R4, R9 ;  /* 0x00000004060e7224 */ /* 0x000fc400078e0209 */
[----:B------:R-:W-:Y:S01]  /*06c0*/  IMAD.MOV.U32 R4, RZ, RZ, RZ ;  /* 0x000000ffff047224 */ /* 0x000fe200078e00ff */
[----:B------:R-:W-:Y:S02]  /*06d0*/  VIMNMX R11, PT, PT, R5, 0x4, PT ;  /* 0x00000004050b7848 */ /* 0x000fe40003fe0100 */
[----:B------:R-:W-:Y:S02]  /*06e0*/  IABS R6, R14 ;  /* 0x0000000e00067213 */ /* 0x000fe40000000000 */
[-C--:B------:R-:W-:Y:S02]  /*06f0*/  IABS R10, R11.reuse ;  /* 0x0000000b000a7213 */ /* 0x080fe40000000000 */
[----:B------:R-:W-:Y:S02]  /*0700*/  IABS R9, R11 ;  /* 0x0000000b00097213 */ /* 0x000fe40000000000 */
[----:B------:R-:W3:Y:S08]  /*0710*/  I2F.RP R7, R10 ;  /* 0x0000000a00077306 */ /* 0x000ef00000209400 */
[----:B-1----:R-:W1:Y:S08]  /*0720*/  MUFU.RCP R8, R8 ;  /* 0x0000000800087308 */ /* 0x002e700000001000 */
[----:B---3--:R-:W3:Y:S01]  /*0730*/  MUFU.RCP R7, R7 ;  /* 0x0000000700077308 */ /* 0x008ee20000001000 */
[----:B-1----:R-:W-:-:S07]  /*0740*/  VIADD R26, R8, 0xffffffe ;  /* 0x0ffffffe081a7836 */ /* 0x002fce0000000000 */
[----:B------:R1:W-:Y:S01]  /*0750*/  F2I.FTZ.U32.TRUNC.NTZ R27, R26 ;  /* 0x0000001a001b7305 */ /* 0x0003e2000021f000 */
[----:B---3--:R-:W-:Y:S02]  /*0760*/  VIADD R5, R7, 0xffffffe ;  /* 0x0ffffffe07057836 */ /* 0x008fe40000000000 */
[----:B-1----:R-:W-:-:S05]  /*0770*/  IMAD.MOV.U32 R26, RZ, RZ, RZ ;  /* 0x000000ffff1a7224 */ /* 0x002fca00078e00ff */
[----:B------:R-:W1:Y:S02]  /*0780*/  F2I.FTZ.U32.TRUNC.NTZ R5, R5 ;  /* 0x0000000500057305 */ /* 0x000e64000021f000 */
[----:B-1----:R-:W-:-:S04]  /*0790*/  IMAD.MOV R13, RZ, RZ, -R5 ;  /* 0x000000ffff0d7224 */ /* 0x002fc800078e0a05 */
[----:B------:R-:W-:Y:S02]  /*07a0*/  IMAD R7, R13, R10, RZ ;  /* 0x0000000a0d077224 */ /* 0x000fe400078e02ff */
[----:B------:R-:W-:Y:S02]  /*07b0*/  IMAD.MOV R13, RZ, RZ, -R27 ;  /* 0x000000ffff0d7224 */ /* 0x000fe400078e0a1b */
[----:B------:R-:W-:-:S04]  /*07c0*/  IMAD.HI.U32 R4, R5, R7, R4 ;  /* 0x0000000705047227 */ /* 0x000fc800078e0004 */
[----:B------:R-:W-:Y:S02]  /*07d0*/  IMAD.MOV.U32 R5, RZ, RZ, R6 ;  /* 0x000000ffff057224 */ /* 0x000fe400078e0006 */
[----:B------:R-:W-:Y:S01]  /*07e0*/  IMAD.MOV R7, RZ, RZ, -R9 ;  /* 0x000000ffff077224 */ /* 0x000fe200078e0a09 */
[----:B------:R-:W1:Y:S01]  /*07f0*/  I2F.RP R6, R24 ;  /* 0x0000001800067306 */ /* 0x000e620000209400 */
[----:B------:R-:W-:Y:S01]  /*0800*/  IMAD.HI.U32 R4, R4, R5, RZ ;  /* 0x0000000504047227 */ /* 0x000fe200078e00ff */
[----:B------:R-:W3:Y:S03]  /*0810*/  LDS R9, [UR5] ;  /* 0x00000005ff097984 */ /* 0x000ee60008000800 */
[----:B------:R-:W-:Y:S01]  /*0820*/  IMAD R5, R4, R7, R5 ;  /* 0x0000000704057224 */ /* 0x000fe200078e0205 */
[----:B------:R-:W-:Y:S04]  /*0830*/  BAR.SYNC.DEFER_BLOCKING 0x0 ;  /* 0x0000000000007b1d */ /* 0x000fe80000010000 */
[----:B------:R-:W-:-:S02]  /*0840*/  ISETP.GT.U32.AND P1, PT, R10, R5, PT ;  /* 0x000000050a00720c */ /* 0x000fc40003f24070 */
[----:B-1----:R-:W1:Y:S11]  /*0850*/  MUFU.RCP R6, R6 ;  /* 0x0000000600067308 */ /* 0x002e760000001000 */
[----:B------:R-:W-:-:S02]  /*0860*/  @!P1 IMAD.IADD R5, R5, 0x1, -R10 ;  /* 0x0000000105059824 */ /* 0x000fc400078e0a0a */
[----:B------:R-:W-:Y:S01]  /*0870*/  @!P1 VIADD R4, R4, 0x1 ;  /* 0x0000000104049836 */ /* 0x000fe20000000000 */
[----:B------:R-:W-:Y:S02]  /*0880*/  ISETP.NE.AND P1, PT, R11, RZ, PT ;  /* 0x000000ff0b00720c */ /* 0x000fe40003f25270 */
[----:B------:R-:W-:Y:S02]  /*0890*/  ISETP.GE.U32.AND P0, PT, R5, R10, PT ;  /* 0x0000000a0500720c */ /* 0x000fe40003f06070 */
[----:B------:R-:W-:Y:S01]  /*08a0*/  LOP3.LUT R5, R14, R11, RZ, 0x3c, !PT ;  /* 0x0000000b0e057212 */ /* 0x000fe200078e3cff */
[----:B-1----:R-:W-:-:S03]  /*08b0*/  VIADD R7, R6, 0xffffffe ;  /* 0x0ffffffe06077836 */ /* 0x002fc60000000000 */
[----:B------:R-:W-:Y:S01]  /*08c0*/  ISETP.GE.AND P2, PT, R5, RZ, PT ;  /* 0x000000ff0500720c */ /* 0x000fe20003f46270 */
[----:B------:R-:W-:Y:S01]  /*08d0*/  IMAD.SHL.U32 R6, R15, 0x200000, RZ ;  /* 0x002000000f067824 */ /* 0x000fe200078e00ff */
[----:B------:R1:W0:Y:S04]  /*08e0*/  F2I.FTZ.U32.TRUNC.NTZ R5, R7 ;  /* 0x0000000700057305 */ /* 0x000228000021f000 */
[----:B------:R-:W-:Y:S01]  /*08f0*/  LOP3.LUT R6, R6, 0x600000, RZ, 0xc0, !PT ;  /* 0x0060000006067812 */ /* 0x000fe200078ec0ff */
[----:B------:R-:W-:Y:S01]  /*0900*/  @P0 VIADD R4, R4, 0x1 ;  /* 0x0000000104040836 */ /* 0x000fe20000000000 */
[----:B---3--:R-:W-:Y:S02]  /*0910*/  R2UR UR6, R9 ;  /* 0x00000000090672ca */ /* 0x008fe400000e0000 */
[----:B------:R-:W-:Y:S01]  /*0920*/  R2UR UR9, R6 ;  /* 0x00000000060972ca */ /* 0x000fe200000e0000 */
[----:B-1----:R-:W-:-:S02]  /*0930*/  IMAD R7, R13, R0, RZ ;  /* 0x000000000d077224 */ /* 0x002fc400078e02ff */
[----:B------:R-:W-:Y:S01]  /*0940*/  @!P2 IMAD.MOV R4, RZ, RZ, -R4 ;  /* 0x000000ffff04a224 */ /* 0x000fe200078e0a04 */
[----:B------:R-:W-:Y:S01]  /*0950*/  @!P1 LOP3.LUT R4, RZ, R11, RZ, 0x33, !PT ;  /* 0x0000000bff049212 */ /* 0x000fe200078e33ff */
[----:B------:R-:W-:-:S04]  /*0960*/  IMAD.HI.U32 R26, R27, R7, R26 ;  /* 0x000000071b1a7227 */ /* 0x000fc800078e001a */
[----:B------:R-:W-:Y:S02]  /*0970*/  IMAD.SHL.U32 R164, R4, 0x40, RZ ;  /* 0x0000004004a47824 */ /* 0x000fe400078e00ff */
[----:B------:R-:W-:Y:S02]  /*0980*/  IMAD.MOV R4, RZ, RZ, -R4 ;  /* 0x000000ffff047224 */ /* 0x000fe400078e0a04 */
[C---:B------:R-:W-:Y:S01]  /*0990*/  VIADD R6, R164.reuse, 0x1 ;  /* 0x00000001a4067836 */ /* 0x040fe20000000000 */
[----:B------:R-:W-:Y:S01]  /*09a0*/  IADD3 R10, PT, PT, R164, 0x2, RZ ;  /* 0x00000002a40a7810 */ /* 0x000fe20007ffe0ff */
[----:B0-----:R-:W-:Y:S02]  /*09b0*/  IMAD.MOV R25, RZ, RZ, -R5 ;  /* 0x000000ffff197224 */ /* 0x001fe400078e0a05 */
[----:B------:R-:W-:Y:S01]  /*09c0*/  IMAD R27, R11, R4, R14 ;  /* 0x000000040b1b7224 */ /* 0x000fe200078e020e */
[----:B------:R-:W-:Y:S01]  /*09d0*/  IABS R7, R6 ;  /* 0x0000000600077213 */ /* 0x000fe20000000000 */
[----:B------:R-:W-:Y:S01]  /*09e0*/  IMAD R25, R25, R24, RZ ;  /* 0x0000001819197224 */ /* 0x000fe200078e02ff */
[----:B------:R-:W-:Y:S01]  /*09f0*/  ISETP.GE.AND P3, PT, R6, RZ, PT ;  /* 0x000000ff0600720c */ /* 0x000fe20003f66270 */
[----:B------:R-:W-:Y:S01]  /*0a00*/  VIADD R18, R164, 0x3f ;  /* 0x0000003fa4127836 */ /* 0x000fe20000000000 */
[----:B------:R-:W-:Y:S01]  /*0a10*/  IABS R9, R10 ;  /* 0x0000000a00097213 */ /* 0x000fe20000000000 */
[----:B------:R-:W-:Y:S01]  /*0a20*/  IMAD.MOV.U32 R4, RZ, RZ, RZ ;  /* 0x000000ffff047224 */ /* 0x000fe200078e00ff */
[----:B------:R-:W-:Y:S01]  /*0a30*/  ISETP.GE.AND P1, PT, R10, RZ, PT ;  /* 0x000000ff0a00720c */ /* 0x000fe20003f26270 */
[----:B------:R-:W-:Y:S01]  /*0a40*/  IMAD.IADD R27, R12, 0x1, R27 ;  /* 0x000000010c1b7824 */ /* 0x000fe200078e021b */
[----:B------:R-:W-:Y:S01]  /*0a50*/  IABS R17, R18 ;  /* 0x0000001200117213 */ /* 0x000fe20000000000 */
[----:B------:R-:W-:-:S04]  /*0a60*/  IMAD.HI.U32 R25, R5, R25, R4 ;  /* 0x0000001905197227 */ /* 0x000fc800078e0004 */
[----:B------:R-:W-:-:S04]  /*0a70*/  IMAD.HI.U32 R4, R26, R7, RZ ;  /* 0x000000071a047227 */ /* 0x000fc800078e00ff */
[----:B------:R-:W-:Y:S02]  /*0a80*/  IMAD.MOV R6, RZ, RZ, -R4 ;  /* 0x000000ffff067224 */ /* 0x000fe400078e0a04 */
[----:B------:R-:W-:-:S04]  /*0a90*/  IMAD.HI.U32 R4, R26, R17, RZ ;  /* 0x000000111a047227 */ /* 0x000fc800078e00ff */
[----:B------:R-:W-:Y:S02]  /*0aa0*/  IMAD.MOV R4, RZ, RZ, -R4 ;  /* 0x000000ffff047224 */ /* 0x000fe400078e0a04 */
[----:B------:R-:W-:-:S04]  /*0ab0*/  IMAD.HI.U32 R5, R26, R9, RZ ;  /* 0x000000091a057227 */ /* 0x000fc800078e00ff */
[----:B------:R-:W-:Y:S02]  /*0ac0*/  IMAD R17, R0, R4, R17 ;  /* 0x0000000400117224 */ /* 0x000fe400078e0211 */
[----:B------:R-:W-:Y:S02]  /*0ad0*/  VIADD R12, R164, 0x3 ;  /* 0x00000003a40c7836 */ /* 0x000fe40000000000 */
[----:B------:R-:W-:Y:S01]  /*0ae0*/  IMAD.MOV R8, RZ, RZ, -R5 ;  /* 0x000000ffff087224 */ /* 0x000fe200078e0a05 */
[C---:B------:R-:W-:Y:S01]  /*0af0*/  ISETP.GT.U32.AND P5, PT, R0.reuse, R17, PT ;  /* 0x000000110000720c */ /* 0x040fe20003fa4070 */
[C---:B------:R-:W-:Y:S01]  /*0b00*/  IMAD R5, R0.reuse, R6, R7 ;  /* 0x0000000600057224 */ /* 0x040fe200078e0207 */
[----:B------:R-:W-:Y:S01]  /*0b10*/  IABS R6, R12 ;  /* 0x0000000c00067213 */ /* 0x000fe20000000000 */
[----:B------:R-:W-:Y:S01]  /*0b20*/  IMAD R7, R0, R8, R9 ;  /* 0x0000000800077224 */ /* 0x000fe200078e0209 */
[----:B------:R-:W-:Y:S01]  /*0b30*/  ISETP.GE.AND P2, PT, R12, RZ, PT ;  /* 0x000000ff0c00720c */ /* 0x000fe20003f46270 */
[----:B------:R-:W-:Y:S01]  /*0b40*/  VIADD R10, R164, 0x4 ;  /* 0x00000004a40a7836 */ /* 0x000fe20000000000 */
[C---:B------:R-:W-:Y:S01]  /*0b50*/  ISETP.GT.U32.AND P4, PT, R0.reuse, R5, PT ;  /* 0x000000050000720c */ /* 0x040fe20003f84070 */
[----:B------:R-:W-:Y:S01]  /*0b60*/  IMAD.MOV.U32 R9, RZ, RZ, R6 ;  /* 0x000000ffff097224 */ /* 0x000fe200078e0006 */
[----:B------:R-:W-:Y:S01]  /*0b70*/  ISETP.GT.U32.AND P0, PT, R0, R7, PT ;  /* 0x000000070000720c */ /* 0x000fe20003f04070 */
[----:B------:R-:W-:Y:S01]  /*0b80*/  VIADD R14, R164, 0x5 ;  /* 0x00000005a40e7836 */ /* 0x000fe20000000000 */
[----:B------:R-:W-:Y:S01]  /*0b90*/  IABS R11, R10 ;  /* 0x0000000a000b7213 */ /* 0x000fe20000000000 */
[----:B------:R-:W-:-:S03]  /*0ba0*/  IMAD.HI.U32 R4, R26, R9, RZ ;  /* 0x000000091a047227 */ /* 0x000fc600078e00ff */
[----:B------:R-:W-:Y:S01]  /*0bb0*/  IABS R13, R14 ;  /* 0x0000000e000d7213 */ /* 0x000fe20000000000 */
[----:B------:R-:W-:Y:S02]  /*0bc0*/  @!P5 IMAD.IADD R17, R17, 0x1, -R0 ;  /* 0x000000011111d824 */ /* 0x000fe400078e0a00 */
[----:B------:R-:W-:Y:S02]  /*0bd0*/  IMAD.MOV R6, RZ, RZ, -R4 ;  /* 0x000000ffff067224 */ /* 0x000fe400078e0a04 */
[----:B------:R-:W-:Y:S01]  /*0be0*/  VIADD R16, R164, 0x6 ;  /* 0x00000006a4107836 */ /* 0x000fe20000000000 */
[C---:B------:R-:W-:Y:S01]  /*0bf0*/  ISETP.GT.U32.AND P6, PT, R0.reuse, R17, PT ;  /* 0x000000110000720c */ /* 0x040fe20003fc4070 */
[C---:B------:R-:W-:Y:S02]  /*0c00*/  IMAD R9, R0.reuse, R6, R9 ;  /* 0x0000000600097224 */ /* 0x040fe400078e0209 */
[--C-:B------:R-:W-:Y:S01]  /*0c10*/  @!P4 IMAD.IADD R5, R5, 0x1, -R0.reuse ;  /* 0x000000010505c824 */ /* 0x100fe200078e0a00 */
[----:B------:R-:W-:Y:S01]  /*0c20*/  IABS R15, R16 ;  /* 0x00000010000f7213 */ /* 0x000fe20000000000 */
[----:B------:R-:W-:Y:S01]  /*0c30*/  @!P0 IMAD.IADD R7, R7, 0x1, -R0 ;  /* 0x0000000107078824 */ /* 0x000fe200078e0a00 */
[----:B------:R-:W-:Y:S01]  /*0c40*/  ISETP.GT.U32.AND P5, PT, R0, R9, PT ;  /* 0x000000090000720c */ /* 0x000fe20003fa4070 */
[----:B------:R-:W-:Y:S01]  /*0c50*/  IMAD.HI.U32 R4, R26, R11, RZ ;  /* 0x0000000b1a047227 */ /* 0x000fe200078e00ff */
[----:B------:R-:W-:-:S02]  /*0c60*/  ISETP.GE.AND P0, PT, R18, RZ, PT ;  /* 0x000000ff1200720c */ /* 0x000fc40003f06270 */
[----:B------:R-:W-:Y:S01]  /*0c70*/  ISETP.GT.U32.AND P4, PT, R0, R5, PT ;  /* 0x000000050000720c */ /* 0x000fe20003f84070 */
[----:B------:R-:W-:-:S04]  /*0c80*/  IMAD.HI.U32 R6, R26, R13, RZ ;  /* 0x0000000d1a067227 */ /* 0x000fc800078e00ff */
[----:B------:R-:W-:Y:S01]  /*0c90*/  @!P6 IMAD.IADD R17, R17, 0x1, -R0 ;  /* 0x000000011111e824 */ /* 0x000fe200078e0a00 */
[----:B------:R-:W-:Y:S01]  /*0ca0*/  ISETP.GT.U32.AND P6, PT, R0, R7, PT ;  /* 0x000000070000720c */ /* 0x000fe20003fc4070 */
[----:B------:R-:W-:Y:S02]  /*0cb0*/  IMAD.HI.U32 R8, R26, R15, RZ ;  /* 0x0000000f1a087227 */ /* 0x000fe400078e00ff */
[----:B------:R-:W-:Y:S02]  /*0cc0*/  @!P5 IADD3 R9, PT, PT, R9, -R0, RZ ;  /* 0x800000000909d210 */ /* 0x000fe40007ffe0ff */
[----:B------:R-:W-:Y:S02]  /*0cd0*/  IMAD.MOV R4, RZ, RZ, -R4 ;  /* 0x000000ffff047224 */ /* 0x000fe400078e0a04 */
[----:B------:R-:W-:Y:S02]  /*0ce0*/  IMAD.MOV R6, RZ, RZ, -R6 ;  /* 0x000000ffff067224 */ /* 0x000fe400078e0a06 */
[----:B------:R-:W-:-:S02]  /*0cf0*/  IMAD.MOV R8, RZ, RZ, -R8 ;  /* 0x000000ffff087224 */ /* 0x000fc400078e0a08 */
[C---:B------:R-:W-:Y:S02]  /*0d00*/  IMAD R11, R0.reuse, R4, R11 ;  /* 0x00000004000b7224 */ /* 0x040fe400078e020b */
[C---:B------:R-:W-:Y:S02]  /*0d10*/  IMAD R13, R0.reuse, R6, R13 ;  /* 0x00000006000d7224 */ /* 0x040fe400078e020d */
[----:B------:R-:W-:Y:S01]  /*0d20*/  IMAD.MOV.U32 R21, RZ, RZ, R17 ;  /* 0x000000ffff157224 */ /* 0x000fe200078e0011 */
[C---:B------:R-:W-:Y:S01]  /*0d30*/  ISETP.GT.U32.AND P5, PT, R0.reuse, R11, PT ;  /* 0x0000000b0000720c */ /* 0x040fe20003fa4070 */
[C---:B------:R-:W-:Y:S02]  /*0d40*/  IMAD R15, R0.reuse, R8, R15 ;  /* 0x00000008000f7224 */ /* 0x040fe400078e020f */
[----:B------:R-:W-:Y:S01]  /*0d50*/  @!P0 IMAD.MOV R21, RZ, RZ, -R21 ;  /* 0x000000ffff158224 */ /* 0x000fe200078e0a15 */
[----:B------:R-:W-:Y:S01]  /*0d60*/  ISETP.GT.U32.AND P0, PT, R0, R13, PT ;  /* 0x0000000d0000720c */ /* 0x000fe20003f04070 */
[----:B------:R-:W-:-:S02]  /*0d70*/  VIADD R12, R164, 0x7 ;  /* 0x00000007a40c7836 */ /* 0x000fc40000000000 */
[--C-:B------:R-:W-:Y:S01]  /*0d80*/  @!P4 IMAD.IADD R5, R5, 0x1, -R0.reuse ;  /* 0x000000010505c824 */ /* 0x100fe200078e0a00 */
[C---:B------:R-:W-:Y:S01]  /*0d90*/  ISETP.GT.U32.AND P4, PT, R0.reuse, R9, PT ;  /* 0x000000090000720c */ /* 0x040fe20003f84070 */
[--C-:B------:R-:W-:Y:S01]  /*0da0*/  @!P6 IMAD.IADD R7, R7, 0x1, -R0.reuse ;  /* 0x000000010707e824 */ /* 0x100fe200078e0a00 */
[----:B------:R-:W-:Y:S01]  /*0db0*/  ISETP.GT.U32.AND P6, PT, R0, R15, PT ;  /* 0x0000000f0000720c */ /* 0x000fe20003fc4070 */
[----:B------:R-:W-:Y:S01]  /*0dc0*/  VIADD R8, R164, 0x8 ;  /* 0x00000008a4087836 */ /* 0x000fe20000000000 */
[----:B------:R-:W-:Y:S01]  /*0dd0*/  IABS R19, R12 ;  /* 0x0000000c00137213 */ /* 0x000fe20000000000 */
[----:B------:R-:W-:Y:S01]  /*0de0*/  IMAD.MOV.U32 R20, RZ, RZ, R5 ;  /* 0x000000ffff147224 */ /* 0x000fe200078e0005 */
[----:B------:R-:W-:Y:S01]  /*0df0*/  STL [R1+0x59c], R21 ;  /* 0x00059c1501007387 */ /* 0x000fe20000100800 */
[----:B------:R-:W-:Y:S01]  /*0e00*/  @!P5 IMAD.IADD R11, R11, 0x1, -R0 ;  /* 0x000000010b0bd824 */ /* 0x000fe200078e0a00 */
[----:B------:R-:W-:Y:S01]  /*0e10*/  IABS R6, R8 ;  /* 0x0000000800067213 */ /* 0x000fe20000000000 */
[----:B------:R-:W-:Y:S01]  /*0e20*/  IMAD.HI.U32 R4, R26, R19, RZ ;  /* 0x000000131a047227 */ /* 0x000fe200078e00ff */
[----:B------:R-:W-:-:S03]  /*0e30*/  ISETP.GE.AND P5, PT, R16, RZ, PT ;  /* 0x000000ff1000720c */ /* 0x000fc60003fa6270 */
[----:B------:R-:W-:Y:S01]  /*0e40*/  @!P0 IMAD.IADD R13, R13, 0x1, -R0 ;  /* 0x000000010d0d8824 */ /* 0x000fe200078e0a00 */
[----:B------:R-:W-:Y:S01]  /*0e50*/  ISETP.GT.U32.AND P0, PT, R0, R11, PT ;  /* 0x0000000b0000720c */ /* 0x000fe20003f04070 */
[----:B------:R-:W-:Y:S02]  /*0e60*/  IMAD.MOV R5, RZ, RZ, -R4 ;  /* 0x000000ffff057224 */ /* 0x000fe400078e0a04 */
[----:B------:R-:W-:Y:S01]  /*0e70*/  @!P4 IMAD.IADD R9, R9, 0x1, -R0 ;  /* 0x000000010909c824 */ /* 0x000fe200078e0a00 */
[----:B------:R-:W-:Y:S01]  /*0e80*/  ISETP.GE.AND P4, PT, R14, RZ, PT ;  /* 0x000000ff0e00720c */ /* 0x000fe20003f86270 */
[----:B------:R-:W-:Y:S02]  /*0e90*/  IMAD.MOV.U32 R17, RZ, RZ, R6 ;  /* 0x000000ffff117224 */ /* 0x000fe400078e0006 */
[----:B------:R-:W-:Y:S01]  /*0ea0*/  @!P6 IMAD.IADD R15, R15, 0x1, -R0 ;  /* 0x000000010f0fe824 */ /* 0x000fe200078e0a00 */
[C---:B------:R-:W-:Y:S01]  /*0eb0*/  ISETP.GT.U32.AND P6, PT, R0.reuse, R13, PT ;  /* 0x0000000d0000720c */ /* 0x040fe20003fc4070 */
[----:B------:R-:W-:-:S02]  /*0ec0*/  IMAD R5, R0, R5, R19 ;  /* 0x0000000500057224 */ /* 0x000fc400078e0213 */
[----:B------:R-:W-:Y:S02]  /*0ed0*/  IMAD.MOV.U32 R6, RZ, RZ, R9 ;  /* 0x000000ffff067224 */ /* 0x000fe400078e0009 */
[----:B------:R-:W-:Y:S01]  /*0ee0*/  IMAD.HI.U32 R4, R26, R17, RZ ;  /* 0x000000111a047227 */ /* 0x000fe200078e00ff */
[----:B------:R-:W-:Y:S02]  /*0ef0*/  @!P0 IADD3 R11, PT, PT, R11, -R0, RZ ;  /* 0x800000000b0b8210 */ /* 0x000fe40007ffe0ff */
[----:B------:R-:W-:Y:S01]  /*0f00*/  ISETP.GE.AND P0, PT, R12, RZ, PT ;  /* 0x000000ff0c00720c */ /* 0x000fe20003f06270 */
[----:B------:R-:W-:Y:S01]  /*0f10*/  @!P2 IMAD.MOV R6, RZ, RZ, -R6 ;  /* 0x000000ffff06a224 */ /* 0x000fe200078e0a06 */
[----:B------:R-:W-:Y:S01]  /*0f20*/  ISETP.GT.U32.AND P2, PT, R0, R5, PT ;  /* 0x000000050000720c */ /* 0x000fe20003f44070 */
[----:B------:R-:W-:Y:S02]  /*0f30*/  IMAD.MOV R4, RZ, RZ, -R4 ;  /* 0x000000ffff047224 */ /* 0x000fe400078e0a04 */
[----:B------:R-:W-:Y:S01]  /*0f40*/  @!P3 IMAD.MOV R20, RZ, RZ, -R20 ;  /* 0x000000ffff14b224 */ /* 0x000fe200078e0a14 */
[----:B------:R-:W-:Y:S01]  /*0f50*/  ISETP.GE.AND P3, PT, R10, RZ, PT ;  /* 0x000000ff0a00720c */ /* 0x000fe20003f66270 */
[----:B------:R-:W-:-:S02]  /*0f60*/  IMAD.MOV.U32 R18, RZ, RZ, R7 ;  /* 0x000000ffff127224 */ /* 0x000fc400078e0007 */
[----:B------:R-:W-:Y:S01]  /*0f70*/  IMAD R7, R0, R4, R17 ;  /* 0x0000000400077224 */ /* 0x000fe200078e0211 */
[----:B------:R-:W-:Y:S01]  /*0f80*/  STL [R1+0x62c], R20 ;  /* 0x00062c1401007387 */ /* 0x000fe20000100800 */
[----:B------:R-:W-:Y:S02]  /*0f90*/  @!P6 IMAD.IADD R13, R13, 0x1, -R0 ;  /* 0x000000010d0de824 */ /* 0x000fe400078e0a00 */
[----:B------:R-:W-:Y:S01]  /*0fa0*/  VIADD R14, R164, 0xa ;  /* 0x0000000aa40e7836 */ /* 0x000fe20000000000 */
[C---:B------:R-:W-:Y:S01]  /*0fb0*/  ISETP.GT.U32.AND P6, PT, R0.reuse, R7, PT ;  /* 0x000000070000720c */ /* 0x040fe20003fc4070 */
[----:B------:R-:W-:Y:S01]  /*0fc0*/  @!P1 IMAD.MOV R18, RZ, RZ, -R18 ;  /* 0x000000ffff129224 */ /* 0x000fe200078e0a12 */
[----:B------:R-:W-:Y:S01]  /*0fd0*/  ISETP.GT.U32.AND P1, PT, R0, R15, PT ;  /* 0x0000000f0000720c */ /* 0x000fe20003f24070 */
[----:B------:R-:W-:Y:S01]  /*0fe0*/  VIADD R10, R164, 0x9 ;  /* 0x00000009a40a7836 */ /* 0x000fe20000000000 */
[----:B------:R-:W-:Y:S01]  /*0ff0*/  IABS R17, R14 ;  /* 0x0000000e00117213 */ /* 0x000fe20000000000 */
[----:B------:R-:W-:Y:S01]  /*1000*/  @!P2 IMAD.IADD R5, R5, 0x1, -R0 ;  /* 0x000000010505a824 */ /* 0x000fe200078e0a00 */
[----:B------:R-:W-:Y:S01]  /*1010*/  STL [R1+0x628], R18 ;  /* 0x0006281201007387 */ /* 0x000fe20000100800 */
[----:B------:R-:W-:Y:S01]  /*1020*/  IMAD.MOV.U32 R16, RZ, RZ, R11 ;  /* 0x000000ffff107224 */ /* 0x000fe200078e000b */
[----:B------:R-:W-:Y:S01]  /*1030*/  IABS R9, R10 ;  /* 0x0000000a00097213 */ /* 0x000fe20000000000 */
[----:B------:R-:W-:Y:S01]  /*1040*/  IMAD.MOV.U32 R12, RZ, RZ, R13 ;  /* 0x000000ffff0c7224 */ /* 0x000fe200078e000d */
[----:B------:R0:W-:Y:S01]  /*1050*/  STL [R1+0x624], R6 ;  /* 0x0006240601007387 */ /* 0x0001e20000100800 */
[----:B------:R-:W-:Y:S01]  /*1060*/  @!P3 IMAD.MOV R16, RZ, RZ, -R16 ;  /* 0x000000ffff10b224 */ /* 0x000fe200078e0a10 */
[----:B------:R-:W-:Y:S01]  /*1070*/  ISETP.GT.U32.AND P3, PT, R0, R5, PT ;  /* 0x000000050000720c */ /* 0x000fe20003f64070 */
[----:B------:R-:W-:Y:S01]  /*1080*/  IMAD.HI.U32 R4, R26, R9, RZ ;  /* 0x000000091a047227 */ /* 0x000fe200078e00ff */
[----:B------:R-:W-:-:S02]  /*1090*/  ISETP.GE.AND P2, PT, R10, RZ, PT ;  /* 0x000000ff0a00720c */ /* 0x000fc40003f46270 */
[----:B------:R-:W-:Y:S01]  /*10a0*/  STL [R1+0x620], R16 ;  /* 0x0006201001007387 */ /* 0x000fe20000100800 */
[--C-:B------:R-:W-:Y:S02]  /*10b0*/  @!P6 IMAD.IADD R7, R7, 0x1, -R0.reuse ;  /* 0x000000010707e824 */ /* 0x100fe400078e0a00 */
[----:B------:R-:W-:Y:S01]  /*10c0*/  @!P1 IMAD.IADD R15, R15, 0x1, -R0 ;  /* 0x000000010f0f9824 */ /* 0x000fe200078e0a00 */
[----:B------:R-:W-:Y:S01]  /*10d0*/  ISETP.GE.AND P1, PT, R8, RZ, PT ;  /* 0x000000ff0800720c */ /* 0x000fe20003f26270 */
[----:B0-----:R-:W-:Y:S01]  /*10e0*/  IMAD.HI.U32 R6, R26, R17, RZ ;  /* 0x000000111a067227 */ /* 0x001fe200078e00ff */
[----:B------:R-:W-:-:S03]  /*10f0*/  ISETP.GT.U32.AND P6, PT, R0, R7, PT ;  /* 0x000000070000720c */ /* 0x000fc60003fc4070 */
[----:B------:R-:W-:Y:S02]  /*1100*/  IMAD.MOV R6, RZ, RZ, -R6 ;  /* 0x000000ffff067224 */ /* 0x000fe400078e0a06 */
[----:B------:R-:W-:Y:S02]  /*1110*/  IMAD.MOV R4, RZ, RZ, -R4 ;  /* 0x000000ffff047224 */ /* 0x000fe400078e0a04 */
[----:B------:R-:W-:Y:S02]  /*1120*/  VIADD R8, R164, 0xb ;  /* 0x0000000ba4087836 */ /* 0x000fe40000000000 */
[C---:B------:R-:W-:Y:S02]  /*1130*/  IMAD R11, R0.reuse, R6, R17 ;  /* 0x00000006000b7224 */ /* 0x040fe400078e0211 */
[C---:B------:R-:W-:Y:S01]  /*1140*/  IMAD R9, R0.reuse, R4, R9 ;  /* 0x0000000400097224 */ /* 0x040fe200078e0209 */
[----:B------:R-:W-:Y:S01]  /*1150*/  IABS R19, R8 ;  /* 0x0000000800137213 */ /* 0x000fe20000000000 */
[----:B------:R-:W-:Y:S01]  /*1160*/  @!P3 IMAD.IADD R5, R5, 0x1, -R0 ;  /* 0x000000010505b824 */ /* 0x000fe200078e0a00 */
[C---:B------:R-:W-:Y:S01]  /*1170*/  ISETP.GT.U32.AND P3, PT, R0.reuse, R11, PT ;  /* 0x0000000b0000720c */ /* 0x040fe20003f64070 */
[----:B------:R-:W-:Y:S01]  /*1180*/  @!P4 IMAD.MOV R12, RZ, RZ, -R12 ;  /* 0x000000ffff0cc224 */ /* 0x000fe200078e0a0c */
[----:B------:R-:W-:Y:S01]  /*1190*/  ISETP.GT.U32.AND P4, PT, R0, R9, PT ;  /* 0x000000090000720c */ /* 0x000fe20003f84070 */
[----:B------:R-:W-:-:S03]  /*11a0*/  IMAD.HI.U32 R4, R26, R19, RZ ;  /* 0x000000131a047227 */ /* 0x000fc600078e00ff */
[----:B------:R0:W-:Y:S01]  /*11b0*/  STL [R1+0x61c], R12 ;  /* 0x00061c0c01007387 */ /* 0x0001e20000100800 */
[----:B------:R-:W-:Y:S02]  /*11c0*/  IMAD.MOV R4, RZ, RZ, -R4 ;  /* 0x000000ffff047224 */ /* 0x000fe400078e0a04 */
[--C-:B------:R-:W-:Y:S01]  /*11d0*/  @!P6 IMAD.IADD R7, R7, 0x1, -R0.reuse ;  /* 0x000000010707e824 */ /* 0x100fe200078e0a00 */
[----:B------:R-:W-:Y:S01]  /*11e0*/  ISETP.GE.AND P6, PT, R8, RZ, PT ;  /* 0x000000ff0800720c */ /* 0x000fe20003fc6270 */
[----:B------:R-:W-:Y:S02]  /*11f0*/  IMAD.MOV.U32 R6, RZ, RZ, R5 ;  /* 0x000000ffff067224 */ /* 0x000fe400078e0005 */
[----:B------:R-:W-:Y:S02]  /*1200*/  IMAD R13, R0, R4, R19 ;  /* 0x00000004000d7224 */ /* 0x000fe400078e0213 */
[----:B------:R-:W-:Y:S01]  /*1210*/  IMAD.MOV.U32 R5, RZ, RZ, R7 ;  /* 0x000000ffff057224 */ /* 0x000fe200078e0007 */
[----:B------:R-:W-:Y:S01]  /*1220*/  @!P4 IADD3 R9, PT, PT, R9, -R0, RZ ;  /* 0x800000000909c210 */ /* 0x000fe20007ffe0ff */
[----:B------:R-:W-:-:S02]  /*1230*/  @!P3 IMAD.IADD R11, R11, 0x1, -R0 ;  /* 0x000000010b0bb824 */ /* 0x000fc400078e0a00 */
[C---:B------:R-:W-:Y:S02]  /*1240*/  VIADD R4, R164.reuse, 0xc ;  /* 0x0000000ca4047836 */ /* 0x040fe40000000000 */
[----:B------:R-:W-:Y:S01]  /*1250*/  VIADD R8, R164, 0xd ;  /* 0x0000000da4087836 */ /* 0x000fe20000000000 */
[C---:B------:R-:W-:Y:S01]  /*1260*/  ISETP.GT.U32.AND P3, PT, R0.reuse, R11, PT ;  /* 0x0000000b0000720c */ /* 0x040fe20003f64070 */
[----:B------:R-:W-:Y:S01]  /*1270*/  @!P1 IMAD.MOV R5, RZ, RZ, -R5 ;  /* 0x000000ffff059224 */ /* 0x000fe200078e0a05 */
[----:B------:R-:W-:Y:S01]  /*1280*/  ISETP.GT.U32.AND P1, PT, R0, R13, PT ;  /* 0x0000000d0000720c */ /* 0x000fe20003f24070 */
[----:B------:R-:W-:Y:S01]  /*1290*/  IMAD.MOV.U32 R10, RZ, RZ, R15 ;  /* 0x000000ffff0a7224 */ /* 0x000fe200078e000f */
[----:B------:R-:W-:Y:S01]  /*12a0*/  ISETP.GE.AND P4, PT, R4, RZ, PT ;  /* 0x000000ff0400720c */ /* 0x000fe20003f86270 */
[----:B------:R-:W-:Y:S01]  /*12b0*/  @!P0 IMAD.MOV R6, RZ, RZ, -R6 ;  /* 0x000000ffff068224 */ /* 0x000fe200078e0a06 */
[----:B------:R-:W-:Y:S01]  /*12c0*/  ISETP.GT.U32.AND P0, PT, R0, R9, PT ;  /* 0x000000090000720c */ /* 0x000fe20003f04070 */
[----:B------:R-:W-:Y:S01]  /*12d0*/  @!P5 IMAD.MOV R10, RZ, RZ, -R10 ;  /* 0x000000ffff0ad224 */ /* 0x000fe200078e0a0a */
[----:B------:R-:W-:Y:S01]  /*12e0*/  IABS R15, R4 ;  /* 0x00000004000f7213 */ /* 0x000fe20000000000 */
[C---:B0-----:R-:W-:Y:S01]  /*12f0*/  VIADD R12, R164.reuse, 0x11 ;  /* 0x00000011a40c7836 */ /* 0x041fe20000000000 */
[----:B------:R-:W-:Y:S01]  /*1300*/  IABS R4, R8 ;  /* 0x0000000800047213 */ /* 0x000fe20000000000 */
[----:B------:R-:W-:Y:S01]  /*1310*/  VIADD R16, R164, 0x13 ;  /* 0x00000013a4107836 */ /* 0x000fe20000000000 */
[----:B------:R-:W-:Y:S01]  /*1320*/  ISETP.GE.AND P5, PT, R14, RZ, PT ;  /* 0x000000ff0e00720c */ /* 0x000fe20003fa6270 */
[----:B------:R0:W-:Y:S01]  /*1330*/  STL [R1+0x618], R10 ;  /* 0x0006180a01007387 */ /* 0x0001e20000100800 */
[----:B------:R-:W-:-:S02]  /*1340*/  @!P3 IMAD.IADD R11, R11, 0x1, -R0 ;  /* 0x000000010b0bb824 */ /* 0x000fc400078e0a00 */
[----:B------:R-:W-:Y:S01]  /*1350*/  IMAD.MOV.U32 R7, RZ, RZ, R4 ;  /* 0x000000ffff077224 */ /* 0x000fe200078e0004 */
[----:B------:R-:W-:Y:S01]  /*1360*/  STL [R1+0x614], R6 ;  /* 0x0006140601007387 */ /* 0x000fe20000100800 */
[----:B------:R-:W-:Y:S01]  /*1370*/  IMAD.HI.U32 R4, R26, R15, RZ ;  /* 0x0000000f1a047227 */ /* 0x000fe200078e00ff */
[----:B------:R-:W-:Y:S02]  /*1380*/  IABS R21, R16 ;  /* 0x0000001000157213 */ /* 0x000fe40000000000 */
[----:B------:R1:W-:Y:S01]  /*1390*/  STL [R1+0x610], R5 ;  /* 0x0006100501007387 */ /* 0x0003e20000100800 */
[----:B------:R-:W-:Y:S02]  /*13a0*/  @!P1 IMAD.IADD R13, R13, 0x1, -R0 ;  /* 0x000000010d0d9824 */ /* 0x000fe400078e0a00 */
[----:B------:R-:W-:Y:S02]  /*13b0*/  IMAD.MOV R4, RZ, RZ, -R4 ;  /* 0x000000ffff047224 */ /* 0x000fe400078e0a04 */
[----:B------:R-:W-:Y:S01]  /*13c0*/  @!P0 IMAD.IADD R9, R9, 0x1, -R0 ;  /* 0x0000000109098824 */ /* 0x000fe200078e0a00 */
[----:B------:R-:W-:Y:S01]  /*13d0*/  ISETP.GE.AND P0, PT, R8, RZ, PT ;  /* 0x000000ff0800720c */ /* 0x000fe20003f06270 */
[----:B------:R-:W-:Y:S01]  /*13e0*/  IMAD.MOV.U32 R18, RZ, RZ, R11 ;  /* 0x000000ffff127224 */ /* 0x000fe200078e000b */
[----:B------:R-:W-:Y:S01]  /*13f0*/  ISETP.GT.U32.AND P1, PT, R0, R13, PT ;  /* 0x0000000d0000720c */ /* 0x000fe20003f24070 */
[----:B0-----:R-:W-:-:S02]  /*1400*/  VIADD R10, R164, 0xe ;  /* 0x0000000ea40a7836 */ /* 0x001fc40000000000 */
[----:B-1----:R-:W-:-:S03]  /*1410*/  IMAD.HI.U32 R5, R26, R7, RZ ;  /* 0x000000071a057227 */ /* 0x002fc600078e00ff */
[----:B------:R-:W-:Y:S01]  /*1420*/  IABS R17, R10 ;  /* 0x0000000a00117213 */ /* 0x000fe20000000000 */
[----:B------:R-:W-:Y:S01]  /*1430*/  IMAD.MOV R8, RZ, RZ, -R5 ;  /* 0x000000ffff087224 */ /* 0x000fe200078e0a05 */
[----:B------:R-:W-:Y:S01]  /*1440*/  ISETP.GE.AND P3, PT, R10, RZ, PT ;  /* 0x000000ff0a00720c */ /* 0x000fe20003f66270 */
[C---:B------:R-:W-:Y:S02]  /*1450*/  IMAD R5, R0.reuse, R4, R15 ;  /* 0x0000000400057224 */ /* 0x040fe400078e020f */
[----:B------:R-:W-:Y:S02]  /*1460*/  @!P5 IMAD.MOV R18, RZ, RZ, -R18 ;  /* 0x000000ffff12d224 */ /* 0x000fe400078e0a12 */
[C---:B------:R-:W-:Y:S01]  /*1470*/  IMAD R7, R0.reuse, R8, R7 ;  /* 0x0000000800077224 */ /* 0x040fe200078e0207 */
[----:B------:R-:W-:Y:S01]  /*1480*/  ISETP.GT.U32.AND P5, PT, R0, R5, PT ;  /* 0x000000050000720c */ /* 0x000fe20003fa4070 */
[----:B------:R-:W-:Y:S01]  /*1490*/  VIADD R4, R164, 0xf ;  /* 0x0000000fa4047836 */ /* 0x000fe20000000000 */
[----:B------:R-:W-:Y:S01]  /*14a0*/  @!P1 IADD3 R13, PT, PT, R13, -R0, RZ ;  /* 0x800000000d0d9210 */ /* 0x000fe20007ffe0ff */
[----:B------:R-:W-:Y:S01]  /*14b0*/  IMAD.MOV.U32 R19, RZ, RZ, R9 ;  /* 0x000000ffff137224 */ /* 0x000fe200078e0009 */
[----:B------:R-:W-:Y:S01]  /*14c0*/  ISETP.GT.U32.AND P1, PT, R0, R7, PT ;  /* 0x000000070000720c */ /* 0x000fe20003f24070 */
[----:B------:R-:W-:Y:S01]  /*14d0*/  IMAD.HI.U32 R6, R26, R17, RZ ;  /* 0x000000111a067227 */ /* 0x000fe200078e00ff */
[----:B------:R-:W-:-:S03]  /*14e0*/  IABS R9, R4 ;  /* 0x0000000400097213 */ /* 0x000fc60000000000 */
[----:B------:R-:W-:Y:S01]  /*14f0*/  @!P2 IMAD.MOV R19, RZ, RZ, -R19 ;  /* 0x000000ffff13a224 */ /* 0x000fe200078e0a13 */
[----:B------:R-:W-:Y:S01]  /*1500*/  ISETP.GE.AND P2, PT, R4, RZ, PT ;  /* 0x000000ff0400720c */ /* 0x000fe20003f46270 */
[----:B------:R-:W-:Y:S02]  /*1510*/  VIADD R10, R164, 0x10 ;  /* 0x00000010a40a7836 */ /* 0x000fe40000000000 */
[----:B------:R-:W-:Y:S01]  /*1520*/  @!P5 IMAD.IADD R5, R5, 0x1, -R0 ;  /* 0x000000010505d824 */ /* 0x000fe200078e0a00 */
[----:B------:R-:W-:Y:S01]  /*1530*/  STL [R1+0x60c], R19 ;  /* 0x00060c1301007387 */ /* 0x000fe20000100800 */
[----:B------:R-:W-:Y:S01]  /*1540*/  IMAD.MOV R6, RZ, RZ, -R6 ;  /* 0x000000ffff067224 */ /* 0x000fe200078e0a06 */
[----:B------:R-:W-:Y:S01]  /*1550*/  IABS R11, R10 ;  /* 0x0000000a000b7213 */ /* 0x000fe20000000000 */
[----:B------:R-:W-:Y:S01]  /*1560*/  IMAD.HI.U32 R4, R26, R9, RZ ;  /* 0x000000091a047227 */ /* 0x000fe200078e00ff */
[----:B------:R-:W-:Y:S01]  /*1570*/  ISETP.GT.U32.AND P5, PT, R0, R5, PT ;  /* 0x000000050000720c */ /* 0x000fe20003fa4070 */
[----:B------:R0:W-:Y:S02]  /*1580*/  STL [R1+0x608], R18 ;  /* 0x0006081201007387 */ /* 0x0001e40000100800 */
[----:B------:R-:W-:-:S02]  /*1590*/  @!P1 IMAD.IADD R7, R7, 0x1, -R0 ;  /* 0x0000000107079824 */ /* 0x000fc400078e0a00 */
[C---:B------:R-:W-:Y:S01]  /*15a0*/  IMAD R15, R0.reuse, R6, R17 ;  /* 0x00000006000f7224 */ /* 0x040fe200078e0211 */
[----:B------:R-:W-:Y:S01]  /*15b0*/  IABS R17, R12 ;  /* 0x0000000c00117213 */ /* 0x000fe20000000000 */
[----:B------:R-:W-:Y:S01]  /*15c0*/  IMAD.MOV R4, RZ, RZ, -R4 ;  /* 0x000000ffff047224 */ /* 0x000fe200078e0a04 */
[----:B------:R-:W-:Y:S01]  /*15d0*/  ISETP.GT.U32.AND P1, PT, R0, R7, PT ;  /* 0x000000070000720c */ /* 0x000fe20003f24070 */
[----:B------:R-:W-:Y:S02]  /*15e0*/  VIADD R14, R164, 0x12 ;  /* 0x00000012a40e7836 */ /* 0x000fe40000000000 */
[----:B0-----:R-:W-:Y:S02]  /*15f0*/  IMAD.MOV.U32 R18, RZ, RZ, R13 ;  /* 0x000000ffff127224 */ /* 0x001fe400078e000d */
[C---:B------:R-:W-:Y:S01]  /*1600*/  IMAD R9, R0.reuse, R4, R9 ;  /* 0x0000000400097224 */ /* 0x040fe200078e0209 */
[----:B------:R-:W-:Y:S01]  /*1610*/  IABS R19, R14 ;  /* 0x0000000e00137213 */ /* 0x000fe20000000000 */
[----:B------:R-:W-:Y:S01]  /*1620*/  @!P6 IMAD.MOV R18, RZ, RZ, -R18 ;  /* 0x000000ffff12e224 */ /* 0x000fe200078e0a12 */
[----:B------:R-:W-:Y:S01]  /*1630*/  ISETP.GT.U32.AND P6, PT, R0, R15, PT ;  /* 0x0000000f0000720c */ /* 0x000fe20003fc4070 */
[----:B------:R-:W-:-:S03]  /*1640*/  IMAD.HI.U32 R6, R26, R11, RZ ;  /* 0x0000000b1a067227 */ /* 0x000fc600078e00ff */
[----:B------:R0:W-:Y:S01]  /*1650*/  STL [R1+0x604], R18 ;  /* 0x0006041201007387 */ /* 0x0001e20000100800 */
[----:B------:R-:W-:Y:S01]  /*1660*/  @!P5 IMAD.IADD R5, R5, 0x1, -R0 ;  /* 0x000000010505d824 */ /* 0x000fe200078e0a00 */
[----:B------:R-:W-:Y:S01]  /*1670*/  ISETP.GT.U32.AND P5, PT, R0, R9, PT ;  /* 0x000000090000720c */ /* 0x000fe20003fa4070 */
[----:B------:R-:W-:Y:S02]  /*1680*/  IMAD.MOV R6, RZ, RZ, -R6 ;  /* 0x000000ffff067224 */ /* 0x000fe400078e0a06 */
[----:B------:R-:W-:-:S04]  /*1690*/  IMAD.HI.U32 R8, R26, R17, RZ ;  /* 0x000000111a087227 */ /* 0x000fc800078e00ff */
[----:B------:R-:W-:Y:S02]  /*16a0*/  IMAD R11, R0, R6, R11 ;  /* 0x00000006000b7224 */ /* 0x000fe400078e020b */
[----:B------:R-:W-:Y:S02]  /*16b0*/  IMAD.MOV R8, RZ, RZ, -R8 ;  /* 0x000000ffff087224 */ /* 0x000fe400078e0a08 */
[----:B------:R-:W-:-:S04]  /*16c0*/  IMAD.HI.U32 R4, R26, R19, RZ ;  /* 0x000000131a047227 */ /* 0x000fc800078e00ff */
[----:B------:R-:W-:-:S04]  /*16d0*/  IMAD.HI.U32 R6, R26, R21, RZ ;  /* 0x000000151a067227 */ /* 0x000fc800078e00ff */
[--C-:B------:R-:W-:Y:S01]  /*16e0*/  @!P1 IMAD.IADD R7, R7, 0x1, -R0.reuse ;  /* 0x0000000107079824 */ /* 0x100fe200078e0a00 */
[C---:B------:R-:W-:Y:S01]  /*16f0*/  ISETP.GT.U32.AND P1, PT, R0.reuse, R11, PT ;  /* 0x0000000b0000720c */ /* 0x040fe20003f24070 */
[----:B------:R-:W-:Y:S02]  /*1700*/  @!P6 IMAD.IADD R15, R15, 0x1, -R0 ;  /* 0x000000010f0fe824 */ /* 0x000fe400078e0a00 */
[C---:B------:R-:W-:Y:S02]  /*1710*/  IMAD R13, R0.reuse, R8, R17 ;  /* 0x00000008000d7224 */ /* 0x040fe400078e0211 */
[----:B------:R-:W-:Y:S02]  /*1720*/  IMAD.MOV R4, RZ, RZ, -R4 ;  /* 0x000000ffff047224 */ /* 0x000fe400078e0a04 */
[----:B------:R-:W-:Y:S01]  /*1730*/  IMAD.MOV R6, RZ, RZ, -R6 ;  /* 0x000000ffff067224 */ /* 0x000fe200078e0a06 */
[----:B------:R-:W-:Y:S01]  /*1740*/  ISETP.GT.U32.AND P6, PT, R0, R13, PT ;  /* 0x0000000d0000720c */ /* 0x000fe20003fc4070 */
[----:B0-----:R-:W-:-:S02]  /*1750*/  VIADD R18, R164, 0x14 ;  /* 0x00000014a4127836 */ /* 0x001fc40000000000 */
[----:B------:R-:W-:Y:S01]  /*1760*/  @!P5 IMAD.IADD R9, R9, 0x1, -R0 ;  /* 0x000000010909d824 */ /* 0x000fe200078e0a00 */
[C---:B------:R-:W-:Y:S01]  /*1770*/  ISETP.GT.U32.AND P5, PT, R0.reuse, R15, PT ;  /* 0x0000000f0000720c */ /* 0x040fe20003fa4070 */
[C---:B------:R-:W-:Y:S02]  /*1780*/  IMAD R17, R0.reuse, R4, R19 ;  /* 0x0000000400117224 */ /* 0x040fe400078e0213 */
[----:B------:R-:W-:Y:S01]  /*1790*/  IMAD R19, R0, R6, R21 ;  /* 0x0000000600137224 */ /* 0x000fe200078e0215 */
[----:B------:R-:W-:Y:S01]  /*17a0*/  IABS R21, R18 ;  /* 0x0000001200157213 */ /* 0x000fe20000000000 */
[----:B------:R-:W-:Y:S02]  /*17b0*/  IMAD.MOV.U32 R23, RZ, RZ, R5 ;  /* 0x000000ffff177224 */ /* 0x000fe400078e0005 */
[----:B------:R-:W-:Y:S02]  /*17c0*/  VIADD R20, R164, 0x15 ;  /* 0x00000015a4147836 */ /* 0x000fe40000000000 */
[----:B------:R-:W-:-:S02]  /*17d0*/  @!P4 IMAD.MOV R23, RZ, RZ, -R23 ;  /* 0x000000ffff17c224 */ /* 0x000fc400078e0a17 */
[----:B------:R-:W-:Y:S02]  /*17e0*/  VIADD R22, R164, 0x16 ;  /* 0x00000016a4167836 */ /* 0x000fe40000000000 */
[----:B------:R-:W-:Y:S01]  /*17f0*/  IMAD.HI.U32 R4, R26, R21, RZ ;  /* 0x000000151a047227 */ /* 0x000fe200078e00ff */
[----:B------:R0:W-:Y:S01]  /*1800*/  STL [R1+0x600], R23 ;  /* 0x0006001701007387 */ /* 0x0001e20000100800 */
[----:B------:R-:W-:Y:S02]  /*1810*/  @!P5 IADD3 R15, PT, PT, R15, -R0, RZ ;  /* 0x800000000f0fd210 */ /* 0x000fe40007ffe0ff */
[----:B------:R-:W-:Y:S01]  /*1820*/  @!P1 IMAD.IADD R11, R11, 0x1, -R0 ;  /* 0x000000010b0b9824 */ /* 0x000fe200078e0a00 */
[C---:B------:R-:W-:Y:S01]  /*1830*/  ISETP.GT.U32.AND P1, PT, R0.reuse, R9, PT ;  /* 0x000000090000720c */ /* 0x040fe20003f24070 */
[----:B------:R-:W-:Y:S01]  /*1840*/  IMAD.MOV R4, RZ, RZ, -R4 ;  /* 0x000000ffff047224 */ /* 0x000fe200078e0a04 */
[----:B------:R-:W-:Y:S01]  /*1850*/  IABS R29, R22 ;  /* 0x00000016001d7213 */ /* 0x000fe20000000000 */
[----:B------:R-:W-:Y:S01]  /*1860*/  @!P6 IMAD.IADD R13, R13, 0x1, -R0 ;  /* 0x000000010d0de824 */ /* 0x000fe200078e0a00 */
[C---:B------:R-:W-:Y:S01]  /*1870*/  ISETP.GT.U32.AND P5, PT, R0.reuse, R17, PT ;  /* 0x000000110000720c */ /* 0x040fe20003fa4070 */
[----:B------:R-:W-:Y:S01]  /*1880*/  IMAD R5, R0, R4, R21 ;  /* 0x0000000400057224 */ /* 0x000fe200078e0215 */
[----:B0-----:R-:W-:Y:S01]  /*1890*/  IABS R23, R20 ;  /* 0x0000001400177213 */ /* 0x001fe20000000000 */
[----:B------:R-:W-:Y:S01]  /*18a0*/  IMAD.HI.U32 R6, R26, R29, RZ ;  /* 0x0000001d1a067227 */ /* 0x000fe200078e00ff */
[----:B------:R-:W-:-:S02]  /*18b0*/  ISETP.GT.U32.AND P4, PT, R0, R13, PT ;  /* 0x0000000d0000720c */ /* 0x000fc40003f84070 */
[----:B------:R-:W-:Y:S01]  /*18c0*/  ISETP.GT.U32.AND P6, PT, R0, R11, PT ;  /* 0x0000000b0000720c */ /* 0x000fe20003fc4070 */
[----:B------:R-:W-:-:S04]  /*18d0*/  IMAD.HI.U32 R4, R26, R23, RZ ;  /* 0x000000171a047227 */ /* 0x000fc800078e00ff */
[----:B------:R-:W-:Y:S02]  /*18e0*/  IMAD.MOV R4, RZ, RZ, -R4 ;  /* 0x000000ffff047224 */ /* 0x000fe400078e0a04 */
[----:B------:R-:W-:Y:S02]  /*18f0*/  IMAD.MOV R6, RZ, RZ, -R6 ;  /* 0x000000ffff067224 */ /* 0x000fe400078e0a06 */
[----:B------:R-:W-:Y:S01]  /*1900*/  @!P1 IMAD.IADD R9, R9, 0x1, -R0 ;  /* 0x0000000109099824 */ /* 0x000fe200078e0a00 */
[C---:B------:R-:W-:Y:S01]  /*1910*/  ISETP.GT.U32.AND P1, PT, R0.reuse, R19, PT ;  /* 0x000000130000720c */ /* 0x040fe20003f24070 */
[C---:B------:R-:W-:Y:S02]  /*1920*/  IMAD R21, R0.reuse, R4, R23 ;  /* 0x0000000400157224 */ /* 0x040fe400078e0217 */
[----:B------:R-:W-:Y:S02]  /*1930*/  IMAD.MOV.U32 R30, RZ, RZ, R7 ;  /* 0x000000ffff1e7224 */ /* 0x000fe400078e0007 */
[----:B------:R-:W-:-:S02]  /*1940*/  IMAD R23, R0, R6, R29 ;  /* 0x0000000600177224 */ /* 0x000fc400078e021d */
[----:B------:R-:W-:Y:S02]  /*1950*/  IMAD.MOV.U32 R28, RZ, RZ, R15 ;  /* 0x000000ffff1c7224 */ /* 0x000fe400078e000f */
[----:B------:R-:W-:Y:S02]  /*1960*/  IMAD.MOV.U32 R6, RZ, RZ, R9 ;  /* 0x000000ffff067224 */ /* 0x000fe400078e0009 */
[----:B------:R-:W-:Y:S01]  /*1970*/  @!P5 IMAD.IADD R17, R17, 0x1, -R0 ;  /* 0x000000011111d824 */ /* 0x000fe200078e0a00 */
[----:B------:R-:W-:Y:S01]  /*1980*/  ISETP.GE.AND P5, PT, R12, RZ, PT ;  /* 0x000000ff0c00720c */ /* 0x000fe20003fa6270 */
[----:B------:R-:W-:Y:S02]  /*1990*/  @!P0 IMAD.MOV R30, RZ, RZ, -R30 ;  /* 0x000000ffff1e8224 */ /* 0x000fe400078e0a1e */
[----:B------:R-:W-:Y:S01]  /*19a0*/  @!P3 IMAD.MOV R28, RZ, RZ, -R28 ;  /* 0x000000ffff1cb224 */ /* 0x000fe200078e0a1c */
[C---:B------:R-:W-:Y:S01]  /*19b0*/  ISETP.GT.U32.AND P0, PT, R0.reuse, R17, PT ;  /* 0x000000110000720c */ /* 0x040fe20003f04070 */
[----:B------:R-:W-:Y:S01]  /*19c0*/  @!P2 IMAD.MOV R6, RZ, RZ, -R6 ;  /* 0x000000ffff06a224 */ /* 0x000fe200078e0a06 */
[----:B------:R-:W-:Y:S01]  /*19d0*/  STL [R1+0x5fc], R30 ;  /* 0x0005fc1e01007387 */ /* 0x000fe20000100800 */
[--C-:B------:R-:W-:Y:S01]  /*19e0*/  @!P4 IMAD.IADD R13, R13, 0x1, -R0.reuse ;  /* 0x000000010d0dc824 */ /* 0x100fe200078e0a00 */
[----:B------:R-:W-:Y:S01]  /*19f0*/  ISETP.GT.U32.AND P4, PT, R0, R5, PT ;  /* 0x000000050000720c */ /* 0x000fe20003f84070 */
[----:B------:R-:W-:Y:S01]  /*1a00*/  @!P6 IMAD.IADD R11, R11, 0x1, -R0 ;  /* 0x000000010b0be824 */ /* 0x000fe200078e0a00 */
[----:B------:R-:W-:Y:S01]  /*1a10*/  STL [R1+0x5f8], R28 ;  /* 0x0005f81c01007387 */ /* 0x000fe20000100800 */
[----:B------:R-:W-:Y:S01]  /*1a20*/  ISETP.GE.AND P6, PT, R10, RZ, PT ;  /* 0x000000ff0a00720c */ /* 0x000fe20003fc6270 */
[----:B------:R-:W-:Y:S01]  /*1a30*/  VIADD R10, R164, 0x17 ;  /* 0x00000017a40a7836 */ /* 0x000fe20000000000 */
[----:B------:R-:W-:Y:S01]  /*1a40*/  ISETP.GT.U32.AND P3, PT, R0, R21, PT ;  /* 0x000000150000720c */ /* 0x000fe20003f64070 */
[----:B------:R0:W-:Y:S01]  /*1a50*/  STL [R1+0x5f4], R6 ;  /* 0x0005f40601007387 */ /* 0x0001e20000100800 */
[----:B------:R-:W-:-:S02]  /*1a60*/  IMAD.MOV.U32 R4, RZ, RZ, R11 ;  /* 0x000000ffff047224 */ /* 0x000fc400078e000b */
[--C-:B------:R-:W-:Y:S01]  /*1a70*/  @!P1 IMAD.IADD R19, R19, 0x1, -R0.reuse ;  /* 0x0000000113139824 */ /* 0x100fe200078e0a00 */
[----:B------:R-:W-:Y:S01]  /*1a80*/  ISETP.GE.AND P1, PT, R14, RZ, PT ;  /* 0x000000ff0e00720c */ /* 0x000fe20003f26270 */
[--C-:B------:R-:W-:Y:S01]  /*1a90*/  @!P0 IMAD.IADD R17, R17, 0x1, -R0.reuse ;  /* 0x0000000111118824 */ /* 0x100fe200078e0a00 */
[----:B------:R-:W-:Y:S01]  /*1aa0*/  IABS R8, R10 ;  /* 0x0000000a00087213 */ /* 0x000fe20000000000 */
[----:B------:R-:W-:Y:S01]  /*1ab0*/  @!P4 IMAD.IADD R5, R5, 0x1, -R0 ;  /* 0x000000010505c824 */ /* 0x000fe200078e0a00 */
[----:B------:R-:W-:Y:S01]  /*1ac0*/  ISETP.GT.U32.AND P4, PT, R0, R19, PT ;  /* 0x000000130000720c */ /* 0x000fe20003f84070 */
[----:B------:R-:W-:Y:S01]  /*1ad0*/  VIADD R9, R164, 0x1b ;  /* 0x0000001ba4097836 */ /* 0x000fe20000000000 */
[----:B------:R-:W-:Y:S01]  /*1ae0*/  ISETP.GE.AND P0, PT, R18, RZ, PT ;  /* 0x000000ff1200720c */ /* 0x000fe20003f06270 */
[----:B0-----:R-:W-:Y:S01]  /*1af0*/  IMAD.MOV.U32 R6, RZ, RZ, R13 ;  /* 0x000000ffff067224 */ /* 0x001fe200078e000d */
[----:B------:R-:W-:Y:S01]  /*1b00*/  ISETP.GT.U32.AND P2, PT, R0, R5, PT ;  /* 0x000000050000720c */ /* 0x000fe20003f44070 */
[----:B------:R-:W-:Y:S01]  /*1b10*/  @!P6 IMAD.MOV R4, RZ, RZ, -R4 ;  /* 0x000000ffff04e224 */ /* 0x000fe200078e0a04 */
[----:B------:R-:W-:Y:S01]  /*1b20*/  ISETP.GE.AND P6, PT, R16, RZ, PT ;  /* 0x000000ff1000720c */ /* 0x000fe20003fc6270 */
[----:B------:R-:W-:Y:S01]  /*1b30*/  IMAD.MOV.U32 R7, RZ, RZ, R8 ;  /* 0x000000ffff077224 */ /* 0x000fe200078e0008 */
[----:B------:R-:W-:Y:S01]  /*1b40*/  @!P5 IADD3 R6, PT, PT, -R6, RZ, RZ ;  /* 0x000000ff0606d210 */ /* 0x000fe20007ffe1ff */
[--C-:B------:R-:W-:Y:S01]  /*1b50*/  @!P3 IMAD.IADD R21, R21, 0x1, -R0.reuse ;  /* 0x000000011515b824 */ /* 0x100fe200078e0a00 */
[----:B------:R-:W-:Y:S01]  /*1b60*/  ISETP.GT.U32.AND P5, PT, R0, R23, PT ;  /* 0x000000170000720c */ /* 0x000fe20003fa4070 */
[----:B------:R0:W-:Y:S01]  /*1b70*/  STL [R1+0x5f0], R4 ;  /* 0x0005f00401007387 */ /* 0x0001e20000100800 */
[----:B------:R-:W-:Y:S01]  /*1b80*/  ISETP.GE.AND P3, PT, R10, RZ, PT ;  /* 0x000000ff0a00720c */ /* 0x000fe20003f66270 */
[----:B------:R-:W-:Y:S01]  /*1b90*/  @!P4 IMAD.IADD R19, R19, 0x1, -R0 ;  /* 0x000000011313c824 */ /* 0x000fe200078e0a00 */
[----:B------:R-:W-:Y:S01]  /*1ba0*/  ISETP.GE.AND P4, PT, R20, RZ, PT ;  /* 0x000000ff1400720c */ /* 0x000fe20003f86270 */
[----:B------:R1:W-:Y:S01]  /*1bb0*/  STL [R1+0x5ec], R6 ;  /* 0x0005ec0601007387 */ /* 0x0003e20000100800 */
[----:B------:R-:W-:-:S02]  /*1bc0*/  VIADD R10, R164, 0x1c ;  /* 0x0000001ca40a7836 */ /* 0x000fc40000000000 */
[----:B------:R-:W-:Y:S02]  /*1bd0*/  IMAD.MOV.U32 R11, RZ, RZ, R19 ;  /* 0x000000ffff0b7224 */ /* 0x000fe400078e0013 */
[----:B------:R-:W-:Y:S01]  /*1be0*/  @!P2 IMAD.IADD R5, R5, 0x1, -R0 ;  /* 0x000000010505a824 */ /* 0x000fe200078e0a00 */
[----:B------:R-:W-:Y:S01]  /*1bf0*/  ISETP.GE.AND P2, PT, R22, RZ, PT ;  /* 0x000000ff1600720c */ /* 0x000fe20003f46270 */
[----:B0-----:R-:W-:Y:S01]  /*1c00*/  IMAD.HI.U32 R4, R26, R7, RZ ;  /* 0x000000071a047227 */ /* 0x001fe200078e00ff */
[----:B------:R-:W-:-:S03]  /*1c10*/  IABS R19, R10 ;  /* 0x0000000a00137213 */ /* 0x000fc60000000000 */
[----:B------:R-:W-:Y:S02]  /*1c20*/  @!P5 IMAD.IADD R23, R23, 0x1, -R0 ;  /* 0x000000011717d824 */ /* 0x000fe400078e0a00 */
[----:B-1----:R-:W-:Y:S01]  /*1c30*/  IMAD.MOV.U32 R6, RZ, RZ, R17 ;  /* 0x000000ffff067224 */ /* 0x002fe200078e0011 */
[----:B------:R-:W-:Y:S01]  /*1c40*/  IABS R17, R9 ;  /* 0x0000000900117213 */ /* 0x000fe20000000000 */
[----:B------:R-:W-:Y:S01]  /*1c50*/  IMAD.MOV R4, RZ, RZ, -R4 ;  /* 0x000000ffff047224 */ /* 0x000fe200078e0a04 */
[C---:B------:R-:W-:Y:S01]  /*1c60*/  ISETP.GT.U32.AND P5, PT, R0.reuse, R23, PT ;  /* 0x000000170000720c */ /* 0x040fe20003fa4070 */
[----:B------:R-:W-:Y:S01]  /*1c70*/  @!P1 IMAD.MOV R6, RZ, RZ, -R6 ;  /* 0x000000ffff069224 */ /* 0x000fe200078e0a06 */
[C---:B------:R-:W-:Y:S01]  /*1c80*/  ISETP.GT.U32.AND P1, PT, R0.reuse, R21, PT ;  /* 0x000000150000720c */ /* 0x040fe20003f24070 */
[----:B------:R-:W-:Y:S02]  /*1c90*/  IMAD R7, R0, R4, R7 ;  /* 0x0000000400077224 */ /* 0x000fe400078e0207 */
[----:B------:R-:W-:Y:S01]  /*1ca0*/  @!P6 IMAD.MOV R11, RZ, RZ, -R11 ;  /* 0x000000ffff0be224 */ /* 0x000fe200078e0a0b */
[----:B------:R0:W-:Y:S01]  /*1cb0*/  STL [R1+0x5e8], R6 ;  /* 0x0005e80601007387 */ /* 0x0001e20000100800 */
[----:B------:R-:W-:-:S02]  /*1cc0*/  VIADD R4, R164, 0x18 ;  /* 0x00000018a4047836 */ /* 0x000fc40000000000 */
[----:B------:R-:W-:Y:S01]  /*1cd0*/  @!P0 IMAD.MOV R5, RZ, RZ, -R5 ;  /* 0x000000ffff058224 */ /* 0x000fe200078e0a05 */
[----:B------:R1:W-:Y:S01]  /*1ce0*/  STL [R1+0x5e4], R11 ;  /* 0x0005e40b01007387 */ /* 0x0003e20000100800 */
[----:B------:R-:W-:Y:S01]  /*1cf0*/  VIADD R8, R164, 0x1a ;  /* 0x0000001aa4087836 */ /* 0x000fe20000000000 */
[----:B------:R-:W-:Y:S01]  /*1d00*/  ISETP.GE.AND P6, PT, R4, RZ, PT ;  /* 0x000000ff0400720c */ /* 0x000fe20003fc6270 */
[--C-:B------:R-:W-:Y:S01]  /*1d10*/  @!P5 IMAD.IADD R23, R23, 0x1, -R0.reuse ;  /* 0x000000011717d824 */ /* 0x100fe200078e0a00 */
[----:B------:R-:W-:Y:S01]  /*1d20*/  ISETP.GT.U32.AND P5, PT, R0, R7, PT ;  /* 0x000000070000720c */ /* 0x000fe20003fa4070 */
[----:B------:R-:W-:Y:S01]  /*1d30*/  @!P1 IMAD.IADD R21, R21, 0x1, -R0 ;  /* 0x0000000115159824 */ /* 0x000fe200078e0a00 */
[----:B------:R-:W-:Y:S01]  /*1d40*/  IABS R4, R4 ;  /* 0x0000000400047213 */ /* 0x000fe20000000000 */
[----:B------:R3:W-:Y:S01]  /*1d50*/  STL [R1+0x5e0], R5 ;  /* 0x0005e00501007387 */ /* 0x0007e20000100800 */
[----:B0-----:R-:W-:Y:S01]  /*1d60*/  VIADD R6, R164, 0x19 ;  /* 0x00000019a4067836 */ /* 0x001fe20000000000 */
[----:B------:R-:W-:Y:S01]  /*1d70*/  IABS R13, R8 ;  /* 0x00000008000d7213 */ /* 0x000fe20000000000 */
[----:B-1----:R-:W-:Y:S01]  /*1d80*/  IMAD.MOV.U32 R11, RZ, RZ, R21 ;  /* 0x000000ffff0b7224 */ /* 0x002fe200078e0015 */
[----:B------:R-:W-:Y:S01]  /*1d90*/  ISETP.GE.AND P1, PT, R8, RZ, PT ;  /* 0x000000ff0800720c */ /* 0x000fe20003f26270 */
[----:B------:R-:W-:Y:S01]  /*1da0*/  IMAD.HI.U32 R8, R26, R17, RZ ;  /* 0x000000111a087227 */ /* 0x000fe200078e00ff */
[----:B------:R-:W-:-:S02]  /*1db0*/  IABS R15, R6 ;  /* 0x00000006000f7213 */ /* 0x000fc40000000000 */
[----:B------:R-:W-:Y:S01]  /*1dc0*/  @!P4 IADD3 R11, PT, PT, -R11, RZ, RZ ;  /* 0x000000ff0b0bc210 */ /* 0x000fe20007ffe1ff */
[----:B------:R-:W-:Y:S01]  /*1dd0*/  IMAD.MOV R8, RZ, RZ, -R8 ;  /* 0x000000ffff087224 */ /* 0x000fe200078e0a08 */
[----:B------:R-:W-:Y:S01]  /*1de0*/  ISETP.GE.AND P4, PT, R9, RZ, PT ;  /* 0x000000ff0900720c */ /* 0x000fe20003f86270 */
[----:B---3--:R-:W-:Y:S01]  /*1df0*/  IMAD.MOV.U32 R5, RZ, RZ, R23 ;  /* 0x000000ffff057224 */ /* 0x008fe200078e0017 */
[----:B------:R-:W-:Y:S01]  /*1e00*/  ISETP.GE.AND P0, PT, R6, RZ, PT ;  /* 0x000000ff0600720c */ /* 0x000fe20003f06270 */
[----:B------:R-:W-:Y:S01]  /*1e10*/  @!P5 IMAD.IADD R7, R7, 0x1, -R0 ;  /* 0x000000010707d824 */ /* 0x000fe200078e0a00 */
[----:B------:R-:W-:Y:S01]  /*1e20*/  STL [R1+0x5dc], R11 ;  /* 0x0005dc0b01007387 */ /* 0x000fe20000100800 */
[----:B------:R-:W-:Y:S02]  /*1e30*/  IMAD.MOV.U32 R9, RZ, RZ, R4 ;  /* 0x000000ffff097224 */ /* 0x000fe400078e0004 */
[----:B------:R-:W-:Y:S01]  /*1e40*/  @!P2 IMAD.MOV R5, RZ, RZ, -R5 ;  /* 0x000000ffff05a224 */ /* 0x000fe200078e0a05 */
[----:B------:R-:W-:Y:S01]  /*1e50*/  ISETP.GT.U32.AND P5, PT, R0, R7, PT ;  /* 0x000000070000720c */ /* 0x000fe20003fa4070 */
[----:B------:R-:W-:Y:S01]  /*1e60*/  IMAD.HI.U32 R4, R26, R9, RZ ;  /* 0x000000091a047227 */ /* 0x000fe200078e00ff */
[----:B------:R-:W-:-:S02]  /*1e70*/  ISETP.GE.AND P2, PT, R10, RZ, PT ;  /* 0x000000ff0a00720c */ /* 0x000fc40003f46270 */
[----:B------:R0:W-:Y:S01]  /*1e80*/  STL [R1+0x5d8], R5 ;  /* 0x0005d80501007387 */ /* 0x0001e20000100800 */
[----:B------:R-:W-:Y:S02]  /*1e90*/  IMAD.MOV R10, RZ, RZ, -R4 ;  /* 0x000000ffff0a7224 */ /* 0x000fe400078e0a04 */
[----:B------:R-:W-:-:S04]  /*1ea0*/  IMAD.HI.U32 R6, R26, R13, RZ ;  /* 0x0000000d1a067227 */ /* 0x000fc800078e00ff */
[----:B------:R-:W-:Y:S02]  /*1eb0*/  IMAD.MOV R6, RZ, RZ, -R6 ;  /* 0x000000ffff067224 */ /* 0x000fe400078e0a06 */
[----:B------:R-:W-:Y:S02]  /*1ec0*/  @!P5 IMAD.IADD R7, R7, 0x1, -R0 ;  /* 0x000000010707d824 */ /* 0x000fe400078e0a00 */
[----:B0-----:R-:W-:-:S04]  /*1ed0*/  IMAD.HI.U32 R5, R26, R15, RZ ;  /* 0x0000000f1a057227 */ /* 0x001fc800078e00ff */
[----:B------:R-:W-:Y:S02]  /*1ee0*/  IMAD.MOV R11, RZ, RZ, -R5 ;  /* 0x000000ffff0b7224 */ /* 0x000fe400078e0a05 */
[C---:B------:R-:W-:Y:S02]  /*1ef0*/  IMAD R5, R0.reuse, R10, R9 ;  /* 0x0000000a00057224 */ /* 0x040fe400078e0209 */
[----:B------:R-:W-:Y:S02]  /*1f00*/  IMAD.MOV.U32 R16, RZ, RZ, R7 ;  /* 0x000000ffff107224 */ /* 0x000fe400078e0007 */
[C---:B------:R-:W-:Y:S01]  /*1f10*/  IMAD R13, R0.reuse, R6, R13 ;  /* 0x00000006000d7224 */ /* 0x040fe200078e020d */
[----:B------:R-:W-:Y:S01]  /*1f20*/  ISETP.GT.U32.AND P5, PT, R0, R5, PT ;  /* 0x000000050000720c */ /* 0x000fe20003fa4070 */
[----:B------:R-:W-:Y:S02]  /*1f30*/  @!P3 IMAD.MOV R16, RZ, RZ, -R16 ;  /* 0x000000ffff10b224 */ /* 0x000fe400078e0a10 */
[----:B------:R-:W-:-:S02]  /*1f40*/  VIADD R12, R164, 0x1d ;  /* 0x0000001da40c7836 */ /* 0x000fc40000000000 */
[----:B------:R-:W-:Y:S01]  /*1f50*/  IMAD.HI.U32 R4, R26, R19, RZ ;  /* 0x000000131a047227 */ /* 0x000fe200078e00ff */
[----:B------:R0:W-:Y:S03]  /*1f60*/  STL [R1+0x5d4], R16 ;  /* 0x0005d41001007387 */ /* 0x0001e60000100800 */
[C---:B------:R-:W-:Y:S02]  /*1f70*/  IMAD R15, R0.reuse, R11, R15 ;  /* 0x0000000b000f7224 */ /* 0x040fe400078e020f */
[C---:B------:R-:W-:Y:S01]  /*1f80*/  IMAD R11, R0.reuse, R8, R17 ;  /* 0x00000008000b7224 */ /* 0x040fe200078e0211 */
[----:B------:R-:W-:Y:S01]  /*1f90*/  IABS R17, R12 ;  /* 0x0000000c00117213 */ /* 0x000fe20000000000 */
[----:B------:R-:W-:Y:S01]  /*1fa0*/  @!P5 IMAD.IADD R5, R5, 0x1, -R0 ;  /* 0x000000010505d824 */ /* 0x000fe200078e0a00 */
[----:B------:R-:W-:Y:S01]  /*1fb0*/  ISETP.GT.U32.AND P3, PT, R0, R15, PT ;  /* 0x0000000f0000720c */ /* 0x000fe20003f64070 */
[----:B------:R-:W-:-:S02]  /*1fc0*/  IMAD.MOV R4, RZ, RZ, -R4 ;  /* 0x000000ffff047224 */ /* 0x000fc400078e0a04 */
[----:B------:R-:W-:Y:S01]  /*1fd0*/  VIADD R14, R164, 0x1e ;  /* 0x0000001ea40e7836 */ /* 0x000fe20000000000 */
[C---:B------:R-:W-:Y:S01]  /*1fe0*/  ISETP.GT.U32.AND P5, PT, R0.reuse, R5, PT ;  /* 0x000000050000720c */ /* 0x040fe20003fa4070 */
[----:B------:R-:W-:Y:S02]  /*1ff0*/  IMAD R9, R0, R4, R19 ;  /* 0x0000000400097224 */ /* 0x000fe400078e0213 */
[----:B------:R-:W-:Y:S01]  /*2000*/  IMAD.HI.U32 R4, R26, R17, RZ ;  /* 0x000000111a047227 */ /* 0x000fe200078e00ff */
[----:B------:R-:W-:-:S03]  /*2010*/  IABS R29, R14 ;  /* 0x0000000e001d7213 */ /* 0x000fc60000000000 */
[----:B------:R-:W-:Y:S02]  /*2020*/  IMAD.MOV R4, RZ, RZ, -R4 ;  /* 0x000000ffff047224 */ /* 0x000fe400078e0a04 */
[----:B------:R-:W-:Y:S02]  /*2030*/  VIADD R44, R164, 0x1f ;  /* 0x0000001fa42c7836 */ /* 0x000fe40000000000 */
[----:B------:R-:W-:Y:S02]  /*2040*/  IMAD R7, R0, R4, R17 ;  /* 0x0000000400077224 */ /* 0x000fe400078e0211 */
[----:B------:R-:W-:Y:S01]  /*2050*/  @!P5 IADD3 R5, PT, PT, R5, -R0, RZ ;  /* 0x800000000505d210 */ /* 0x000fe20007ffe0ff */
[----:B------:R-:W-:Y:S01]  /*2060*/  IMAD.HI.U32 R4, R26, R29, RZ ;  /* 0x0000001d1a047227 */ /* 0x000fe200078e00ff */
[----:B------:R-:W-:Y:S02]  /*2070*/  ISETP.GT.U32.AND P5, PT, R0, R13, PT ;  /* 0x0000000d0000720c */ /* 0x000fe40003fa4070 */
[----:B------:R-:W-:Y:S01]  /*2080*/  IABS R33, R44 ;  /* 0x0000002c00217213 */ /* 0x000fe20000000000 */
[----:B0-----:R-:W-:-:S02]  /*2090*/  IMAD.MOV.U32 R16, RZ, RZ, R5 ;  /* 0x000000ffff107224 */ /* 0x001fc400078e0005 */
[----:B------:R-:W-:Y:S02]  /*20a0*/  @!P3 IMAD.IADD R15, R15, 0x1, -R0 ;  /* 0x000000010f0fb824 */ /* 0x000fe400078e0a00 */
[----:B------:R-:W-:Y:S01]  /*20b0*/  @!P6 IMAD.MOV R16, RZ, RZ, -R16 ;  /* 0x000000ffff10e224 */ /* 0x000fe200078e0a10 */
[C---:B------:R-:W-:Y:S01]  /*20c0*/  ISETP.GT.U32.AND P6, PT, R0.reuse, R11, PT ;  /* 0x0000000b0000720c */ /* 0x040fe20003fc4070 */
[----:B------:R-:W-:Y:S01]  /*20d0*/  IMAD.MOV R4, RZ, RZ, -R4 ;  /* 0x000000ffff047224 */ /* 0x000fe200078e0a04 */
[----:B------:R-:W-:Y:S01]  /*20e0*/  ISETP.GT.U32.AND P3, PT, R0, R15, PT ;  /* 0x0000000f0000720c */ /* 0x000fe20003f64070 */
[----:B------:R-:W-:Y:S01]  /*20f0*/  IMAD.HI.U32 R6, R26, R33, RZ ;  /* 0x000000211a067227 */ /* 0x000fe200078e00ff */
[----:B------:R0:W-:Y:S03]  /*2100*/  STL [R1+0x5d0], R16 ;  /* 0x0005d01001007387 */ /* 0x0001e60000100800 */
[----:B------:R-:W-:-:S02]  /*2110*/  @!P5 IMAD.IADD R13, R13, 0x1, -R0 ;  /* 0x000000010d0dd824 */ /* 0x000fc400078e0a00 */
[C---:B------:R-:W-:Y:S02]  /*2120*/  IMAD R29, R0.reuse, R4, R29 ;  /* 0x00000004001d7224 */ /* 0x040fe400078e021d */
[----:B------:R-:W-:Y:S01]  /*2130*/  IMAD.MOV R6, RZ, RZ, -R6 ;  /* 0x000000ffff067224 */ /* 0x000fe200078e0a06 */
[----:B------:R-:W-:Y:S01]  /*2140*/  ISETP.GT.U32.AND P5, PT, R0, R13, PT ;  /* 0x0000000d0000720c */ /* 0x000fe20003fa4070 */
[--C-:B------:R-:W-:Y:S01]  /*2150*/  @!P6 IMAD.IADD R11, R11, 0x1, -R0.reuse ;  /* 0x000000010b0be824 */ /* 0x100fe200078e0a00 */
[----:B0-----:R-:W-:Y:S01]  /*2160*/  IADD3 R16, PT, PT, R164, 0x2a, RZ ;  /* 0x0000002aa4107810 */ /* 0x001fe20007ffe0ff */
[C---:B------:R-:W-:Y:S02]  /*2170*/  IMAD R33, R0.reuse, R6, R33 ;  /* 0x0000000600217224 */ /* 0x040fe400078e0221 */
[--C-:B------:R-:W-:Y:S01]  /*2180*/  @!P3 IMAD.IADD R15, R15, 0x1, -R0.reuse ;  /* 0x000000010f0fb824 */ /* 0x100fe200078e0a00 */
[----:B------:R-:W-:Y:S01]  /*2190*/  ISETP.GT.U32.AND P6, PT, R0, R11, PT ;  /* 0x0000000b0000720c */ /* 0x000fe20003fc4070 */
[----:B------:R-:W-:Y:S01]  /*21a0*/  VIADD R46, R164, 0x22 ;  /* 0x00000022a42e7836 */ /* 0x000fe20000000000 */
[----:B------:R-:W-:Y:S01]  /*21b0*/  ISETP.GT.U32.AND P3, PT, R0, R9, PT ;  /* 0x000000090000720c */ /* 0x000fe20003f64070 */
[----:B------:R-:W-:Y:S01]  /*21c0*/  IMAD.MOV.U32 R4, RZ, RZ, R15 ;  /* 0x000000ffff047224 */ /* 0x000fe200078e000f */
[----:B------:R-:W-:Y:S01]  /*21d0*/  IABS R23, R16 ;  /* 0x0000001000177213 */ /* 0x000fe20000000000 */
[----:B------:R-:W-:Y:S01]  /*21e0*/  VIADD R30, R164, 0x20 ;  /* 0x00000020a41e7836 */ /* 0x000fe20000000000 */
[----:B------:R-:W-:Y:S01]  /*21f0*/  IABS R37, R46 ;  /* 0x0000002e00257213 */ /* 0x000fe20000000000 */
[----:B------:R-:W-:Y:S01]  /*2200*/  @!P5 IMAD.IADD R13, R13, 0x1, -R0 ;  /* 0x000000010d0dd824 */ /* 0x000fe200078e0a00 */
[----:B------:R-:W-:Y:S01]  /*2210*/  ISETP.GT.U32.AND P5, PT, R0, R29, PT ;  /* 0x0000001d0000720c */ /* 0x000fe20003fa4070 */
[----:B------:R-:W-:Y:S01]  /*2220*/  @!P0 IMAD.MOV R4, RZ, RZ, -R4 ;  /* 0x000000ffff048224 */ /* 0x000fe200078e0a04 */
[----:B------:R-:W-:Y:S01]  /*2230*/  IABS R35, R30 ;  /* 0x0000001e00237213 */ /* 0x000fe20000000000 */
[----:B------:R-:W-:Y:S01]  /*2240*/  VIADD R32, R164, 0x23 ;  /* 0x00000023a4207836 */ /* 0x000fe20000000000 */
[C---:B------:R-:W-:Y:S01]  /*2250*/  ISETP.GT.U32.AND P0, PT, R0.reuse, R7, PT ;  /* 0x000000070000720c */ /* 0x040fe20003f04070 */
[--C-:B------:R-:W-:Y:S01]  /*2260*/  @!P6 IMAD.IADD R11, R11, 0x1, -R0.reuse ;  /* 0x000000010b0be824 */ /* 0x100fe200078e0a00 */
[----:B------:R-:W-:Y:S01]  /*2270*/  ISETP.GT.U32.AND P6, PT, R0, R33, PT ;  /* 0x000000210000720c */ /* 0x000fe20003fc4070 */
[----:B------:R0:W-:Y:S01]  /*2280*/  STL [R1+0x5cc], R4 ;  /* 0x0005cc0401007387 */ /* 0x0001e20000100800 */
[----:B------:R-:W-:Y:S01]  /*2290*/  @!P3 IMAD.IADD R9, R9, 0x1, -R0 ;  /* 0x000000010909b824 */ /* 0x000fe200078e0a00 */
[----:B------:R-:W-:Y:S01]  /*22a0*/  IABS R39, R32 ;  /* 0x0000002000277213 */ /* 0x000fe20000000000 */
[----:B------:R-:W-:-:S03]  /*22b0*/  IMAD.HI.U32 R8, R26, R35, RZ ;  /* 0x000000231a087227 */ /* 0x000fc600078e00ff */
[----:B------:R-:W-:Y:S01]  /*22c0*/  ISETP.GT.U32.AND P3, PT, R0, R9, PT ;  /* 0x000000090000720c */ /* 0x000fe20003f64070 */
[----:B------:R-:W-:Y:S02]  /*22d0*/  @!P5 IMAD.IADD R29, R29, 0x1, -R0 ;  /* 0x000000011d1dd824 */ /* 0x000fe400078e0a00 */
[----:B------:R-:W-:-:S03]  /*22e0*/  IMAD.HI.U32 R5, R26, R39, RZ ;  /* 0x000000271a057227 */ /* 0x000fc600078e00ff */
[----:B------:R-:W-:Y:S01]  /*22f0*/  ISETP.GT.U32.AND P5, PT, R0, R29, PT ;  /* 0x0000001d0000720c */ /* 0x000fe20003fa4070 */
[----:B0-----:R-:W-:-:S04]  /*2300*/  IMAD.HI.U32 R4, R26, R37, RZ ;  /* 0x000000251a047227 */ /* 0x001fc800078e00ff */
[----:B------:R-:W-:Y:S02]  /*2310*/  @!P6 IMAD.IADD R33, R33, 0x1, -R0 ;  /* 0x000000012121e824 */ /* 0x000fe400078e0a00 */
[----:B------:R-:W-:Y:S01]  /*2320*/  IMAD.MOV R4, RZ, RZ, -R4 ;  /* 0x000000ffff047224 */ /* 0x000fe200078e0a04 */
[----:B------:R-:W-:Y:S01]  /*2330*/  @!P3 IADD3 R9, PT, PT, R9, -R0, RZ ;  /* 0x800000000909b210 */ /* 0x000fe20007ffe0ff */
[----:B------:R-:W-:Y:S01]  /*2340*/  IMAD.MOV R8, RZ, RZ, -R8 ;  /* 0x000000ffff087224 */ /* 0x000fe200078e0a08 */
[C---:B------:R-:W-:Y:S01]  /*2350*/  ISETP.GT.U32.AND P6, PT, R0.reuse, R33, PT ;  /* 0x000000210000720c */ /* 0x040fe20003fc4070 */
[C---:B------:R-:W-:Y:S02]  /*2360*/  IMAD R37, R0.reuse, R4, R37 ;  /* 0x0000000400257224 */ /* 0x040fe400078e0225 */
[----:B------:R-:W-:Y:S02]  /*2370*/  IMAD.MOV R5, RZ, RZ, -R5 ;  /* 0x000000ffff057224 */ /* 0x000fe400078e0a05 */
[----:B------:R-:W-:Y:S01]  /*2380*/  @!P5 IMAD.IADD R29, R29, 0x1, -R0 ;  /* 0x000000011d1dd824 */ /* 0x000fe200078e0a00 */
[C---:B------:R-:W-:Y:S01]  /*2390*/  ISETP.GT.U32.AND P5, PT, R0.reuse, R37, PT ;  /* 0x000000250000720c */ /* 0x040fe20003fa4070 */
[----:B------:R-:W-:-:S02]  /*23a0*/  IMAD R35, R0, R8, R35 ;  /* 0x0000000800237224 */ /* 0x000fc400078e0223 */
[----:B------:R-:W-:Y:S02]  /*23b0*/  IMAD R39, R0, R5, R39 ;  /* 0x0000000500277224 */ /* 0x000fe400078e0227 */
[----:B------:R-:W-:Y:S01]  /*23c0*/  VIADD R40, R164, 0x25 ;  /* 0x00000025a4287836 */ /* 0x000fe20000000000 */
[C---:B------:R-:W-:Y:S01]  /*23d0*/  ISETP.GT.U32.AND P3, PT, R0.reuse, R35, PT ;  /* 0x000000230000720c */ /* 0x040fe20003f64070 */
[--C-:B------:R-:W-:Y:S01]  /*23e0*/  @!P6 IMAD.IADD R33, R33, 0x1, -R0.reuse ;  /* 0x000000012121e824 */ /* 0x100fe200078e0a00 */
[----:B------:R-:W-:Y:S01]  /*23f0*/  ISETP.GT.U32.AND P6, PT, R0, R39, PT ;  /* 0x000000270000720c */ /* 0x000fe20003fc4070 */
[C---:B------:R-:W-:Y:S01]  /*2400*/  VIADD R38, R164.reuse, 0x26 ;  /* 0x00000026a4267836 */ /* 0x040fe20000000000 */
[----:B------:R-:W-:Y:S01]  /*2410*/  IABS R15, R40 ;  /* 0x00000028000f7213 */ /* 0x000fe20000000000 */
[----:B------:R-:W-:Y:S02]  /*2420*/  VIADD R34, R164, 0x24 ;  /* 0x00000024a4227836 */ /* 0x000fe40000000000 */
[----:B------:R-:W-:Y:S01]  /*2430*/  @!P5 IMAD.IADD R37, R37, 0x1, -R0 ;  /* 0x000000012525d824 */ /* 0x000fe200078e0a00 */
[----:B------:R-:W-:Y:S01]  /*2440*/  IABS R17, R38 ;  /* 0x0000002600117213 */ /* 0x000fe20000000000 */
[----:B------:R-:W-:Y:S01]  /*2450*/  IMAD.HI.U32 R4, R26, R15, RZ ;  /* 0x0000000f1a047227 */ /* 0x000fe200078e00ff */
[----:B------:R-:W-:-:S02]  /*2460*/  IABS R41, R34 ;  /* 0x0000002200297213 */ /* 0x000fc40000000000 */
[----:B------:R-:W-:Y:S01]  /*2470*/  ISETP.GT.U32.AND P5, PT, R0, R37, PT ;  /* 0x000000250000720c */ /* 0x000fe20003fa4070 */
[--C-:B------:R-:W-:Y:S02]  /*2480*/  @!P3 IMAD.IADD R35, R35, 0x1, -R0.reuse ;  /* 0x000000012323b824 */ /* 0x100fe400078e0a00 */
[----:B------:R-:W-:Y:S02]  /*2490*/  @!P6 IMAD.IADD R39, R39, 0x1, -R0 ;  /* 0x000000012727e824 */ /* 0x000fe400078e0a00 */
[----:B------:R-:W-:Y:S01]  /*24a0*/  IMAD.HI.U32 R5, R26, R17, RZ ;  /* 0x000000111a057227 */ /* 0x000fe200078e00ff */
[C---:B------:R-:W-:Y:S02]  /*24b0*/  ISETP.GT.U32.AND P3, PT, R0.reuse, R35, PT ;  /* 0x000000230000720c */ /* 0x040fe40003f64070 */
[----:B------:R-:W-:Y:S01]  /*24c0*/  ISETP.GT.U32.AND P6, PT, R0, R39, PT ;  /* 0x000000270000720c */ /* 0x000fe20003fc4070 */
[----:B------:R-:W-:Y:S02]  /*24d0*/  IMAD.MOV R4, RZ, RZ, -R4 ;  /* 0x000000ffff047224 */ /* 0x000fe400078e0a04 */
[----:B------:R-:W-:-:S02]  /*24e0*/  IMAD.MOV R8, RZ, RZ, -R5 ;  /* 0x000000ffff087224 */ /* 0x000fc400078e0a05 */
[----:B------:R-:W-:Y:S02]  /*24f0*/  VIADD R28, R164, 0x21 ;  /* 0x00000021a41c7836 */ /* 0x000fe40000000000 */
[----:B------:R-:W-:-:S03]  /*2500*/  IMAD.HI.U32 R6, R26, R41, RZ ;  /* 0x000000291a067227 */ /* 0x000fc600078e00ff */
[----:B------:R-:W-:Y:S01]  /*2510*/  IABS R31, R28 ;  /* 0x0000001c001f7213 */ /* 0x000fe20000000000 */
[C---:B------:R-:W-:Y:S02]  /*2520*/  IMAD R5, R0.reuse, R4, R15 ;  /* 0x0000000400057224 */ /* 0x040fe400078e020f */
[----:B------:R-:W-:Y:S02]  /*2530*/  @!P0 IMAD.IADD R7, R7, 0x1, -R0 ;  /* 0x0000000107078824 */ /* 0x000fe400078e0a00 */
[----:B------:R-:W-:Y:S02]  /*2540*/  IMAD.MOV R6, RZ, RZ, -R6 ;  /* 0x000000ffff067224 */ /* 0x000fe400078e0a06 */
[----:B------:R-:W-:Y:S01]  /*2550*/  @!P5 IMAD.IADD R37, R37, 0x1, -R0 ;  /* 0x000000012525d824 */ /* 0x000fe200078e0a00 */
[----:B------:R-:W-:Y:S01]  /*2560*/  ISETP.GT.U32.AND P5, PT, R0, R5, PT ;  /* 0x000000050000720c */ /* 0x000fe20003fa4070 */
[----:B------:R-:W-:Y:S01]  /*2570*/  VIADD R36, R164, 0x27 ;  /* 0x00000027a4247836 */ /* 0x000fe20000000000 */
[C---:B------:R-:W-:Y:S01]  /*2580*/  ISETP.GT.U32.AND P0, PT, R0.reuse, R7, PT ;  /* 0x000000070000720c */ /* 0x040fe20003f04070 */
[----:B------:R-:W-:-:S02]  /*2590*/  IMAD R41, R0, R6, R41 ;  /* 0x0000000600297224 */ /* 0x000fc400078e0229 */
[----:B------:R-:W-:Y:S01]  /*25a0*/  IMAD R4, R0, R8, R17 ;  /* 0x0000000800047224 */ /* 0x000fe200078e0211 */
[----:B------:R-:W-:Y:S01]  /*25b0*/  IABS R19, R36 ;  /* 0x0000002400137213 */ /* 0x000fe20000000000 */
[----:B------:R-:W-:-:S04]  /*25c0*/  IMAD.HI.U32 R10, R26, R31, RZ ;  /* 0x0000001f1a0a7227 */ /* 0x000fc800078e00ff */
[--C-:B------:R-:W-:Y:S01]  /*25d0*/  @!P3 IMAD.IADD R35, R35, 0x1, -R0.reuse ;  /* 0x000000012323b824 */ /* 0x100fe200078e0a00 */
[C---:B------:R-:W-:Y:S01]  /*25e0*/  ISETP.GT.U32.AND P3, PT, R0.reuse, R41, PT ;  /* 0x000000290000720c */ /* 0x040fe20003f64070 */
[----:B------:R-:W-:Y:S01]  /*25f0*/  @!P6 IMAD.IADD R39, R39, 0x1, -R0 ;  /* 0x000000012727e824 */ /* 0x000fe200078e0a00 */
[----:B------:R-:W-:Y:S01]  /*2600*/  ISETP.GT.U32.AND P6, PT, R0, R4, PT ;  /* 0x000000040000720c */ /* 0x000fe20003fc4070 */
[----:B------:R-:W-:Y:S02]  /*2610*/  IMAD.MOV R10, RZ, RZ, -R10 ;  /* 0x000000ffff0a7224 */ /* 0x000fe400078e0a0a */
        /* <DEDUP_REMOVED lines=11> */
[----:B------:R-:W-:Y:S01]  /*26d0*/  IMAD.HI.U32 R6, R26, R15, RZ ;  /* 0x0000000f1a067227 */ /* 0x000fe200078e00ff */
[----:B------:R-:W-:Y:S01]  /*26e0*/  IABS R165, R18 ;  /* 0x0000001200a57213 */ /* 0x000fe20000000000 */
[----:B------:R-:W-:Y:S02]  /*26f0*/  STL [R1+0x7a8], R18 ;  /* 0x0007a81201007387 */ /* 0x000fe40000100800 */
[--C-:B------:R-:W-:Y:S02]  /*2700*/  @!P3 IMAD.IADD R41, R41, 0x1, -R0.reuse ;  /* 0x000000012929b824 */ /* 0x100fe400078e0a00 */
[----:B------:R-:W-:Y:S01]  /*2710*/  @!P6 IMAD.IADD R4, R4, 0x1, -R0 ;  /* 0x000000010404e824 */ /* 0x000fe200078e0a00 */
[----:B------:R0:W-:Y:S01]  /*2720*/  STL [R1+0x7ac], R16 ;  /* 0x0007ac1001007387 */ /* 0x0001e20000100800 */
[----:B------:R-:W-:Y:S01]  /*2730*/  IMAD.MOV R6, RZ, RZ, -R6 ;  /* 0x000000ffff067224 */ /* 0x000fe200078e0a06 */
[----:B------:R-:W-:Y:S01]  /*2740*/  ISETP.GT.U32.AND P3, PT, R0, R41, PT ;  /* 0x000000290000720c */ /* 0x000fe20003f64070 */
[----:B------:R-:W-:Y:S01]  /*2750*/  IMAD.HI.U32 R8, R26, R165, RZ ;  /* 0x000000a51a087227 */ /* 0x000fe200078e00ff */
[----:B------:R-:W-:-:S03]  /*2760*/  ISETP.GT.U32.AND P6, PT, R0, R4, PT ;  /* 0x000000040000720c */ /* 0x000fc60003fc4070 */
[----:B------:R-:W-:Y:S02]  /*2770*/  @!P0 IMAD.IADD R31, R31, 0x1, -R0 ;  /* 0x000000011f1f8824 */ /* 0x000fe400078e0a00 */
[----:B------:R-:W-:Y:S02]  /*2780*/  IMAD.MOV R8, RZ, RZ, -R8 ;  /* 0x000000ffff087224 */ /* 0x000fe400078e0a08 */
[C---:B0-----:R-:W-:Y:S01]  /*2790*/  IMAD R16, R0.reuse, R6, R15 ;  /* 0x0000000600107224 */ /* 0x041fe200078e020f */
[C---:B------:R-:W-:Y:S01]  /*27a0*/  ISETP.GT.U32.AND P0, PT, R0.reuse, R31, PT ;  /* 0x0000001f0000720c */ /* 0x040fe20003f04070 */
[--C-:B------:R-:W-:Y:S02]  /*27b0*/  @!P5 IMAD.IADD R5, R5, 0x1, -R0.reuse ;  /* 0x000000010505d824 */ /* 0x100fe400078e0a00 */
[C---:B------:R-:W-:Y:S01]  /*27c0*/  IMAD R165, R0.reuse, R8, R165 ;  /* 0x0000000800a57224 */ /* 0x040fe200078e02a5 */
[C---:B------:R-:W-:Y:S01]  /*27d0*/  ISETP.GT.U32.AND P5, PT, R0.reuse, R16, PT ;  /* 0x000000100000720c */ /* 0x040fe20003fa4070 */
[--C-:B------:R-:W-:Y:S01]  /*27e0*/  @!P3 IMAD.IADD R41, R41, 0x1, -R0.reuse ;  /* 0x000000012929b824 */ /* 0x100fe200078e0a00 */
[----:B------:R-:W-:Y:S01]  /*27f0*/  ISETP.GT.U32.AND P3, PT, R0, R20, PT ;  /* 0x000000140000720c */ /* 0x000fe20003f64070 */
[----:B------:R-:W-:Y:S01]  /*2800*/  @!P6 IMAD.IADD R4, R4, 0x1, -R0 ;  /* 0x000000010404e824 */ /* 0x000fe200078e0a00 */
[----:B------:R-:W-:Y:S01]  /*2810*/  ISETP.GT.U32.AND P6, PT, R0, R165, PT ;  /* 0x000000a50000720c */ /* 0x000fe20003fc4070 */
[----:B------:R-:W-:-:S02]  /*2820*/  VIADD R10, R164, 0x2b ;  /* 0x0000002ba40a7836 */ /* 0x000fc40000000000 */
[----:B------:R-:W-:Y:S02]  /*2830*/  VIADD R21, R164, 0x2c ;  /* 0x0000002ca4157836 */ /* 0x000fe40000000000 */
[--C-:B------:R-:W-:Y:S01]  /*2840*/  @!P0 IMAD.IADD R31, R31, 0x1, -R0.reuse ;  /* 0x000000011f1f8824 */ /* 0x100fe200078e0a00 */
[----:B------:R-:W-:Y:S01]  /*2850*/  IABS R17, R10 ;  /* 0x0000000a00117213 */ /* 0x000fe20000000000 */
[----:B------:R0:W-:Y:S01]  /*2860*/  STL [R1+0x7b4], R10 ;  /* 0x0007b40a01007387 */ /* 0x0001e20000100800 */
[----:B------:R-:W-:Y:S01]  /*2870*/  ISETP.GE.AND P0, PT, R12, RZ, PT ;  /* 0x000000ff0c00720c */ /* 0x000fe20003f06270 */
[--C-:B------:R-:W-:Y:S02]  /*2880*/  @!P5 IMAD.IADD R16, R16, 0x1, -R0.reuse ;  /* 0x000000011010d824 */ /* 0x100fe400078e0a00 */
[----:B------:R-:W-:Y:S01]  /*2890*/  IMAD.HI.U32 R12, R26, R17, RZ ;  /* 0x000000111a0c7227 */ /* 0x000fe200078e00ff */
[----:B------:R1:W-:Y:S02]  /*28a0*/  STL [R1+0x7b0], R21 ;  /* 0x0007b01501007387 */ /* 0x0003e40000100800 */
[----:B------:R-:W-:Y:S01]  /*28b0*/  ISETP.GT.U32.AND P5, PT, R0, R16, PT ;  /* 0x000000100000720c */ /* 0x000fe20003fa4070 */
[----:B------:R-:W-:-:S02]  /*28c0*/  @!P3 IMAD.IADD R20, R20, 0x1, -R0 ;  /* 0x000000011414b824 */ /* 0x000fc400078e0a00 */
[----:B------:R-:W-:Y:S02]  /*28d0*/  @!P6 IMAD.IADD R165, R165, 0x1, -R0 ;  /* 0x00000001a5a5e824 */ /* 0x000fe400078e0a00 */
[----:B------:R-:W-:Y:S01]  /*28e0*/  IMAD.MOV R12, RZ, RZ, -R12 ;  /* 0x000000ffff0c7224 */ /* 0x000fe200078e0a0c */
[----:B------:R-:W-:Y:S01]  /*28f0*/  ISETP.GT.U32.AND P3, PT, R0, R20, PT ;  /* 0x000000140000720c */ /* 0x000fe20003f64070 */
[----:B0-----:R-:W-:Y:S01]  /*2900*/  IMAD.HI.U32 R10, R26, R23, RZ ;  /* 0x000000171a0a7227 */ /* 0x001fe200078e00ff */
[----:B-1----:R-:W-:Y:S02]  /*2910*/  IABS R21, R21 ;  /* 0x0000001500157213 */ /* 0x002fe40000000000 */
[C---:B------:R-:W-:Y:S01]  /*2920*/  ISETP.GT.U32.AND P6, PT, R0.reuse, R165, PT ;  /* 0x000000a50000720c */ /* 0x040fe20003fc4070 */
[----:B------:R-:W-:Y:S02]  /*2930*/  IMAD R22, R0, R12, R17 ;  /* 0x0000000c00167224 */ /* 0x000fe400078e0211 */
[----:B------:R-:W-:-:S04]  /*2940*/  IMAD.HI.U32 R6, R26, R21, RZ ;  /* 0x000000151a067227 */ /* 0x000fc800078e00ff */
[C---:B------:R-:W-:Y:S02]  /*2950*/  VIADD R43, R164.reuse, 0x2d ;  /* 0x0000002da42b7836 */ /* 0x040fe40000000000 */
[----:B------:R-:W-:Y:S02]  /*2960*/  VIADD R19, R164, 0x2e ;  /* 0x0000002ea4137836 */ /* 0x000fe40000000000 */
[----:B------:R-:W-:Y:S01]  /*2970*/  IMAD.MOV R10, RZ, RZ, -R10 ;  /* 0x000000ffff0a7224 */ /* 0x000fe200078e0a0a */
[----:B------:R-:W-:Y:S01]  /*2980*/  STL [R1+0x7bc], R43 ;  /* 0x0007bc2b01007387 */ /* 0x000fe20000100800 */
[----:B------:R-:W-:Y:S01]  /*2990*/  IMAD.MOV R6, RZ, RZ, -R6 ;  /* 0x000000ffff067224 */ /* 0x000fe200078e0a06 */
[----:B------:R-:W-:Y:S01]  /*29a0*/  IABS R15, R43 ;  /* 0x0000002b000f7213 */ /* 0x000fe20000000000 */
[----:B------:R-:W-:Y:S01]  /*29b0*/  @!P5 IMAD.IADD R16, R16, 0x1, -R0 ;  /* 0x000000011010d824 */ /* 0x000fe200078e0a00 */
[C---:B------:R-:W-:Y:S01]  /*29c0*/  ISETP.GT.U32.AND P5, PT, R0.reuse, R22, PT ;  /* 0x000000160000720c */ /* 0x040fe20003fa4070 */
[C---:B------:R-:W-:Y:S01]  /*29d0*/  IMAD R23, R0.reuse, R10, R23 ;  /* 0x0000000a00177224 */ /* 0x040fe200078e0217 */
[----:B------:R0:W-:Y:S01]  /*29e0*/  STL [R1+0x7b8], R19 ;  /* 0x0007b81301007387 */ /* 0x0001e20000100800 */
[----:B------:R-:W-:-:S02]  /*29f0*/  IMAD R21, R0, R6, R21 ;  /* 0x0000000600157224 */ /* 0x000fc400078e0215 */
[--C-:B------:R-:W-:Y:S01]  /*2a00*/  @!P3 IMAD.IADD R20, R20, 0x1, -R0.reuse ;  /* 0x000000011414b824 */ /* 0x100fe200078e0a00 */
[C---:B------:R-:W-:Y:S01]  /*2a10*/  ISETP.GT.U32.AND P3, PT, R0.reuse, R23, PT ;  /* 0x000000170000720c */ /* 0x040fe20003f64070 */
[--C-:B------:R-:W-:Y:S01]  /*2a20*/  @!P6 IMAD.IADD R165, R165, 0x1, -R0.reuse ;  /* 0x00000001a5a5e824 */ /* 0x100fe200078e0a00 */
[----:B------:R-:W-:Y:S01]  /*2a30*/  ISETP.GT.U32.AND P6, PT, R0, R21, PT ;  /* 0x000000150000720c */ /* 0x000fe20003fc4070 */
[----:B------:R-:W-:Y:S02]  /*2a40*/  VIADD R18, R164, 0x2f ;  /* 0x0000002fa4127836 */ /* 0x000fe40000000000 */
[----:B------:R-:W-:Y:S01]  /*2a50*/  IMAD.HI.U32 R8, R26, R15, RZ ;  /* 0x0000000f1a087227 */ /* 0x000fe200078e00ff */
[----:B0-----:R-:W-:Y:S02]  /*2a60*/  IABS R19, R19 ;  /* 0x0000001300137213 */ /* 0x001fe40000000000 */
[----:B------:R-:W-:Y:S01]  /*2a70*/  IABS R17, R18 ;  /* 0x0000001200117213 */ /* 0x000fe20000000000 */
[----:B------:R-:W-:Y:S01]  /*2a80*/  @!P5 IMAD.IADD R22, R22, 0x1, -R0 ;  /* 0x000000011616d824 */ /* 0x000fe200078e0a00 */
[----:B------:R-:W-:Y:S01]  /*2a90*/  STL [R1+0x7c4], R18 ;  /* 0x0007c41201007387 */ /* 0x000fe20000100800 */
[----:B------:R-:W-:-:S02]  /*2aa0*/  IMAD.HI.U32 R10, R26, R19, RZ ;  /* 0x000000131a0a7227 */ /* 0x000fc400078e00ff */
[----:B------:R-:W-:Y:S01]  /*2ab0*/  @!P3 IADD3 R23, PT, PT, R23, -R0, RZ ;  /* 0x800000001717b210 */ /* 0x000fe20007ffe0ff */
[----:B------:R-:W-:Y:S01]  /*2ac0*/  STL [R1+0x1c], R20 ;  /* 0x00001c1401007387 */ /* 0x000fe20000100800 */
[----:B------:R-:W-:Y:S01]  /*2ad0*/  IMAD.MOV R10, RZ, RZ, -R10 ;  /* 0x000000ffff0a7224 */ /* 0x000fe200078e0a0a */
[----:B------:R-:W-:Y:S01]  /*2ae0*/  ISETP.GT.U32.AND P5, PT, R0, R22, PT ;  /* 0x000000160000720c */ /* 0x000fe20003fa4070 */
[----:B------:R-:W-:Y:S01]  /*2af0*/  IMAD.HI.U32 R12, R26, R17, RZ ;  /* 0x000000111a0c7227 */ /* 0x000fe200078e00ff */
[----:B------:R0:W-:Y:S01]  /*2b00*/  STL [R1+0x18], R16 ;  /* 0x0000181001007387 */ /* 0x0001e20000100800 */
[C---:B------:R-:W-:Y:S02]  /*2b10*/  ISETP.GT.U32.AND P3, PT, R0.reuse, R23, PT ;  /* 0x000000170000720c */ /* 0x040fe40003f64070 */
[----:B------:R-:W-:Y:S02]  /*2b20*/  IMAD R19, R0, R10, R19 ;  /* 0x0000000a00137224 */ /* 0x000fe400078e0213 */
[----:B------:R-:W-:-:S02]  /*2b30*/  @!P6 IMAD.IADD R21, R21, 0x1, -R0 ;  /* 0x000000011515e824 */ /* 0x000fc400078e0a00 */
[----:B------:R-:W-:Y:S01]  /*2b40*/  IMAD.MOV R12, RZ, RZ, -R12 ;  /* 0x000000ffff0c7224 */ /* 0x000fe200078e0a0c */
[----:B------:R-:W-:Y:S01]  /*2b50*/  ISETP.GT.U32.AND P6, PT, R0, R19, PT ;  /* 0x000000130000720c */ /* 0x000fe20003fc4070 */
[----:B------:R-:W-:Y:S02]  /*2b60*/  IMAD.MOV R8, RZ, RZ, -R8 ;  /* 0x000000ffff087224 */ /* 0x000fe400078e0a08 */
[C---:B0-----:R-:W-:Y:S02]  /*2b70*/  VIADD R16, R164.reuse, 0x30 ;  /* 0x00000030a4107836 */ /* 0x041fe40000000000 */
[----:B------:R-:W-:Y:S02]  /*2b80*/  VIADD R6, R164, 0x31 ;  /* 0x00000031a4067836 */ /* 0x000fe40000000000 */
[C---:B------:R-:W-:Y:S01]  /*2b90*/  IMAD R18, R0.reuse, R12, R17 ;  /* 0x0000000c00127224 */ /* 0x040fe200078e0211 */
[----:B------:R-:W-:Y:S01]  /*2ba0*/  IABS R17, R16 ;  /* 0x0000001000117213 */ /* 0x000fe20000000000 */
[----:B------:R-:W-:Y:S01]  /*2bb0*/  IMAD R20, R0, R8, R15 ;  /* 0x0000000800147224 */ /* 0x000fe200078e020f */
[----:B------:R-:W-:Y:S01]  /*2bc0*/  IABS R8, R6 ;  /* 0x0000000600087213 */ /* 0x000fe20000000000 */
[----:B------:R-:W-:Y:S01]  /*2bd0*/  @!P5 IMAD.IADD R22, R22, 0x1, -R0 ;  /* 0x000000011616d824 */ /* 0x000fe200078e0a00 */
[----:B------:R-:W-:Y:S01]  /*2be0*/  STL [R1+0x7c0], R16 ;  /* 0x0007c01001007387 */ /* 0x000fe20000100800 */
[----:B------:R-:W-:Y:S01]  /*2bf0*/  ISETP.GT.U32.AND P5, PT, R0, R18, PT ;  /* 0x000000120000720c */ /* 0x000fe20003fa4070 */
[----:B------:R-:W-:-:S02]  /*2c00*/  IMAD.MOV.U32 R12, RZ, RZ, R13 ;  /* 0x000000ffff0c7224 */ /* 0x000fc400078e000d */
[----:B------:R0:W-:Y:S01]  /*2c10*/  STL [R1+0x7cc], R6 ;  /* 0x0007cc0601007387 */ /* 0x0001e20000100800 */
[----:B------:R-:W-:Y:S02]  /*2c20*/  IMAD.MOV.U32 R13, RZ, RZ, R8 ;  /* 0x000000ffff0d7224 */ /* 0x000fe400078e0008 */
[--C-:B------:R-:W-:Y:S02]  /*2c30*/  @!P6 IMAD.IADD R19, R19, 0x1, -R0.reuse ;  /* 0x000000011313e824 */ /* 0x100fe400078e0a00 */
[----:B------:R-:W-:Y:S01]  /*2c40*/  @!P3 IMAD.IADD R23, R23, 0x1, -R0 ;  /* 0x000000011717b824 */ /* 0x000fe200078e0a00 */
[----:B------:R-:W-:Y:S01]  /*2c50*/  ISETP.GT.U32.AND P3, PT, R0, R20, PT ;  /* 0x000000140000720c */ /* 0x000fe20003f64070 */
[----:B------:R-:W-:Y:S01]  /*2c60*/  VIADD R10, R164, 0x32 ;  /* 0x00000032a40a7836 */ /* 0x000fe20000000000 */
[----:B------:R-:W-:Y:S01]  /*2c70*/  ISETP.GT.U32.AND P6, PT, R0, R19, PT ;  /* 0x000000130000720c */ /* 0x000fe20003fc4070 */
[----:B------:R-:W-:Y:S02]  /*2c80*/  @!P1 IMAD.MOV R12, RZ, RZ, -R12 ;  /* 0x000000ffff0c9224 */ /* 0x000fe400078e0a0c */
[----:B0-----:R-:W-:Y:S01]  /*2c90*/  IMAD.HI.U32 R6, R26, R17, RZ ;  /* 0x000000111a067227 */ /* 0x001fe200078e00ff */
[----:B------:R0:W-:Y:S01]  /*2ca0*/  STL [R1+0x7c8], R10 ;  /* 0x0007c80a01007387 */ /* 0x0001e20000100800 */
[----:B------:R-:W-:-:S02]  /*2cb0*/  IABS R15, R10 ;  /* 0x0000000a000f7213 */ /* 0x000fc40000000000 */
[----:B------:R-:W-:Y:S01]  /*2cc0*/  IMAD.MOV R8, RZ, RZ, -R6 ;  /* 0x000000ffff087224 */ /* 0x000fe200078e0a06 */
[----:B------:R-:W-:Y:S01]  /*2cd0*/  STL [R1+0x5c8], R12 ;  /* 0x0005c80c01007387 */ /* 0x000fe20000100800 */
[----:B------:R-:W-:-:S04]  /*2ce0*/  IMAD.HI.U32 R6, R26, R13, RZ ;  /* 0x0000000d1a067227 */ /* 0x000fc800078e00ff */
[--C-:B------:R-:W-:Y:S01]  /*2cf0*/  @!P5 IMAD.IADD R18, R18, 0x1, -R0.reuse ;  /* 0x000000011212d824 */ /* 0x100fe200078e0a00 */
[----:B------:R-:W-:Y:S01]  /*2d00*/  IADD3 R16, PT, PT, -R6, RZ, RZ ;  /* 0x000000ff06107210 */ /* 0x000fe20007ffe1ff */
[----:B0-----:R-:W-:Y:S02]  /*2d10*/  VIADD R10, R164, 0x33 ;  /* 0x00000033a40a7836 */ /* 0x001fe40000000000 */
[C---:B------:R-:W-:Y:S01]  /*2d20*/  IMAD R17, R0.reuse, R8, R17 ;  /* 0x0000000800117224 */ /* 0x040fe200078e0211 */
[C---:B------:R-:W-:Y:S01]  /*2d30*/  ISETP.GT.U32.AND P5, PT, R0.reuse, R18, PT ;  /* 0x000000120000720c */ /* 0x040fe20003fa4070 */
[----:B------:R-:W-:Y:S01]  /*2d40*/  IMAD R16, R0, R16, R13 ;  /* 0x0000001000107224 */ /* 0x000fe200078e020d */
[----:B------:R-:W-:Y:S01]  /*2d50*/  IABS R8, R10 ;  /* 0x0000000a00087213 */ /* 0x000fe20000000000 */
[----:B------:R-:W-:Y:S01]  /*2d60*/  IMAD.HI.U32 R6, R26, R15, RZ ;  /* 0x0000000f1a067227 */ /* 0x000fe200078e00ff */
[----:B------:R0:W-:Y:S03]  /*2d70*/  STL [R1+0x7d0], R10 ;  /* 0x0007d00a01007387 */ /* 0x0001e60000100800 */
[--C-:B------:R-:W-:Y:S01]  /*2d80*/  @!P3 IMAD.IADD R20, R20, 0x1, -R0.reuse ;  /* 0x000000011414b824 */ /* 0x100fe200078e0a00 */
[C---:B------:R-:W-:Y:S01]  /*2d90*/  ISETP.GT.U32.AND P3, PT, R0.reuse, R21, PT ;  /* 0x000000150000720c */ /* 0x040fe20003f64070 */
[----:B------:R-:W-:Y:S01]  /*2da0*/  @!P6 IMAD.IADD R19, R19, 0x1, -R0 ;  /* 0x000000011313e824 */ /* 0x000fe200078e0a00 */
[C---:B------:R-:W-:Y:S01]  /*2db0*/  ISETP.GT.U32.AND P6, PT, R0.reuse, R16, PT ;  /* 0x000000100000720c */ /* 0x040fe20003fc4070 */
[----:B------:R-:W-:Y:S01]  /*2dc0*/  IMAD.MOV.U32 R13, RZ, RZ, R8 ;  /* 0x000000ffff0d7224 */ /* 0x000fe200078e0008 */
[----:B------:R-:W-:Y:S01]  /*2dd0*/  ISETP.GT.U32.AND P1, PT, R0, R20, PT ;  /* 0x000000140000720c */ /* 0x000fe20003f24070 */
[----:B------:R-:W-:-:S02]  /*2de0*/  IMAD.MOV R8, RZ, RZ, -R6 ;  /* 0x000000ffff087224 */ /* 0x000fc400078e0a06 */
[----:B0-----:R-:W-:Y:S02]  /*2df0*/  VIADD R10, R164, 0x34 ;  /* 0x00000034a40a7836 */ /* 0x001fe40000000000 */
[----:B------:R-:W-:Y:S02]  /*2e00*/  IMAD R15, R0, R8, R15 ;  /* 0x00000008000f7224 */ /* 0x000fe400078e020f */
[--C-:B------:R-:W-:Y:S01]  /*2e10*/  @!P5 IMAD.IADD R18, R18, 0x1, -R0.reuse ;  /* 0x000000011212d824 */ /* 0x100fe200078e0a00 */
[----:B------:R-:W-:Y:S01]  /*2e20*/  IABS R43, R10 ;  /* 0x0000000a002b7213 */ /* 0x000fe20000000000 */
[----:B------:R-:W-:Y:S01]  /*2e30*/  IMAD.HI.U32 R6, R26, R13, RZ ;  /* 0x0000000d1a067227 */ /* 0x000fe200078e00ff */
[----:B------:R-:W-:Y:S01]  /*2e40*/  ISETP.GT.U32.AND P5, PT, R0, R15, PT ;  /* 0x0000000f0000720c */ /* 0x000fe20003fa4070 */
[----:B------:R0:W-:Y:S02]  /*2e50*/  STL [R1+0x7d4], R10 ;  /* 0x0007d40a01007387 */ /* 0x0001e40000100800 */
[----:B------:R-:W-:-:S02]  /*2e60*/  @!P6 IMAD.IADD R16, R16, 0x1, -R0 ;  /* 0x000000011010e824 */ /* 0x000fc400078e0a00 */
[----:B------:R-:W-:Y:S01]  /*2e70*/  @!P1 IMAD.IADD R20, R20, 0x1, -R0 ;  /* 0x0000000114149824 */ /* 0x000fe200078e0a00 */
[----:B------:R-:W-:Y:S01]  /*2e80*/  ISETP.GE.AND P1, PT, R14, RZ, PT ;  /* 0x000000ff0e00720c */ /* 0x000fe20003f26270 */
[----:B------:R-:W-:Y:S01]  /*2e90*/  IMAD.MOV R14, RZ, RZ, -R6 ;  /* 0x000000ffff0e7224 */ /* 0x000fe200078e0a06 */
[----:B------:R-:W-:Y:S01]  /*2ea0*/  ISETP.GT.U32.AND P6, PT, R0, R16, PT ;  /* 0x000000100000720c */ /* 0x000fe20003fc4070 */
[----:B------:R-:W-:-:S04]  /*2eb0*/  IMAD.HI.U32 R6, R26, R43, RZ ;  /* 0x0000002b1a067227 */ /* 0x000fc800078e00ff */
[----:B0-----:R-:W-:Y:S02]  /*2ec0*/  VIADD R10, R164, 0x35 ;  /* 0x00000035a40a7836 */ /* 0x001fe40000000000 */
[----:B------:R-:W-:Y:S02]  /*2ed0*/  IMAD R14, R0, R14, R13 ;  /* 0x0000000e000e7224 */ /* 0x000fe400078e020d */
[----:B------:R-:W-:Y:S01]  /*2ee0*/  IMAD.MOV R13, RZ, RZ, -R6 ;  /* 0x000000ffff0d7224 */ /* 0x000fe200078e0a06 */
[----:B------:R0:W-:Y:S01]  /*2ef0*/  STL [R1+0x7d8], R10 ;  /* 0x0007d80a01007387 */ /* 0x0001e20000100800 */
[----:B------:R-:W-:Y:S01]  /*2f00*/  IABS R45, R10 ;  /* 0x0000000a002d7213 */ /* 0x000fe20000000000 */
[----:B------:R-:W-:Y:S01]  /*2f10*/  @!P5 IMAD.IADD R15, R15, 0x1, -R0 ;  /* 0x000000010f0fd824 */ /* 0x000fe200078e0a00 */
[----:B------:R-:W-:Y:S01]  /*2f20*/  @!P6 IADD3 R16, PT, PT, R16, -R0, RZ ;  /* 0x800000001010e210 */ /* 0x000fe20007ffe0ff */
[----:B------:R-:W-:Y:S01]  /*2f30*/  IMAD R13, R0, R13, R43 ;  /* 0x0000000d000d7224 */ /* 0x000fe200078e022b */
[----:B------:R-:W-:Y:S01]  /*2f40*/  ISETP.GE.AND P5, PT, R44, RZ, PT ;  /* 0x000000ff2c00720c */ /* 0x000fe20003fa6270 */
[----:B------:R-:W-:-:S03]  /*2f50*/  IMAD.HI.U32 R6, R26, R45, RZ ;  /* 0x0000002d1a067227 */ /* 0x000fc600078e00ff */
[C---:B------:R-:W-:Y:S01]  /*2f60*/  ISETP.GT.U32.AND P6, PT, R0.reuse, R13, PT ;  /* 0x0000000d0000720c */ /* 0x040fe20003fc4070 */
[----:B0-----:R-:W-:Y:S02]  /*2f70*/  IMAD.MOV.U32 R10, RZ, RZ, R11 ;  /* 0x000000ffff0a7224 */ /* 0x001fe400078e000b */
[----:B------:R-:W-:Y:S02]  /*2f80*/  IMAD.MOV R6, RZ, RZ, -R6 ;  /* 0x000000ffff067224 */ /* 0x000fe400078e0a06 */
[----:B------:R-:W-:Y:S01]  /*2f90*/  @!P4 IMAD.MOV R10, RZ, RZ, -R10 ;  /* 0x000000ffff0ac224 */ /* 0x000fe200078e0a0a */
[----:B------:R-:W-:Y:S01]  /*2fa0*/  ISETP.GT.U32.AND P4, PT, R0, R15, PT ;  /* 0x0000000f0000720c */ /* 0x000fe20003f84070 */
[----:B------:R-:W-:Y:S02]  /*2fb0*/  VIADD R8, R164, 0x36 ;  /* 0x00000036a4087836 */ /* 0x000fe40000000000 */
[C---:B------:R-:W-:Y:S02]  /*2fc0*/  IMAD R12, R0.reuse, R6, R45 ;  /* 0x00000006000c7224 */ /* 0x040fe400078e022d */
[--C-:B------:R-:W-:Y:S01]  /*2fd0*/  @!P3 IMAD.IADD R21, R21, 0x1, -R0.reuse ;  /* 0x000000011515b824 */ /* 0x100fe200078e0a00 */
[----:B------:R0:W-:Y:S01]  /*2fe0*/  STL [R1+0x7dc], R8 ;  /* 0x0007dc0801007387 */ /* 0x0001e20000100800 */
[----:B------:R-:W-:Y:S01]  /*2ff0*/  IABS R11, R8 ;  /* 0x00000008000b7213 */ /* 0x000fe20000000000 */
[----:B------:R-:W-:Y:S01]  /*3000*/  @!P6 IMAD.IADD R13, R13, 0x1, -R0 ;  /* 0x000000010d0de824 */ /* 0x000fe200078e0a00 */
[----:B------:R-:W-:Y:S01]  /*3010*/  ISETP.GT.U32.AND P3, PT, R0, R17, PT ;  /* 0x000000110000720c */ /* 0x000fe20003f64070 */
[----:B------:R1:W-:Y:S01]  /*3020*/  STL [R1+0x5c4], R10 ;  /* 0x0005c40a01007387 */ /* 0x0003e20000100800 */
[----:B------:R-:W-:-:S02]  /*3030*/  VIADD R44, R164, 0x3e ;  /* 0x0000003ea42c7836 */ /* 0x000fc40000000000 */
[----:B------:R-:W-:Y:S01]  /*3040*/  @!P4 IMAD.IADD R15, R15, 0x1, -R0 ;  /* 0x000000010f0fc824 */ /* 0x000fe200078e0a00 */
[----:B------:R-:W-:Y:S01]  /*3050*/  ISETP.GT.U32.AND P4, PT, R0, R12, PT ;  /* 0x0000000c0000720c */ /* 0x000fe20003f84070 */
[----:B------:R-:W-:Y:S01]  /*3060*/  IMAD.HI.U32 R6, R26, R11, RZ ;  /* 0x0000000b1a067227 */ /* 0x000fe200078e00ff */
[----:B------:R-:W-:-:S03]  /*3070*/  ISETP.GT.U32.AND P6, PT, R0, R13, PT ;  /* 0x0000000d0000720c */ /* 0x000fc60003fc4070 */
[----:B0-----:R-:W-:Y:S02]  /*3080*/  IMAD.MOV.U32 R8, RZ, RZ, R9 ;  /* 0x000000ffff087224 */ /* 0x001fe400078e0009 */
[----:B------:R-:W-:Y:S02]  /*3090*/  VIADD R9, R164, 0x37 ;  /* 0x00000037a4097836 */ /* 0x000fe40000000000 */
[----:B------:R-:W-:Y:S01]  /*30a0*/  @!P2 IMAD.MOV R8, RZ, RZ, -R8 ;  /* 0x000000ffff08a224 */ /* 0x000fe200078e0a08 */
[----:B------:R-:W-:Y:S01]  /*30b0*/  ISETP.GE.AND P2, PT, R30, RZ, PT ;  /* 0x000000ff1e00720c */ /* 0x000fe20003f46270 */
[----:B------:R-:W-:Y:S02]  /*30c0*/  IMAD.MOV R6, RZ, RZ, -R6 ;  /* 0x000000ffff067224 */ /* 0x000fe400078e0a06 */
[----:B------:R-:W-:Y:S01]  /*30d0*/  @!P4 IMAD.IADD R12, R12, 0x1, -R0 ;  /* 0x000000010c0cc824 */ /* 0x000fe200078e0a00 */
[----:B------:R0:W-:Y:S01]  /*30e0*/  STL [R1+0x5c0], R8 ;  /* 0x0005c00801007387 */ /* 0x0001e20000100800 */
[----:B------:R-:W-:-:S02]  /*30f0*/  IMAD R11, R0, R6, R11 ;  /* 0x00000006000b7224 */ /* 0x000fc400078e020b */
[----:B------:R-:W-:Y:S01]  /*3100*/  VIADD R30, R164, 0x39 ;  /* 0x00000039a41e7836 */ /* 0x000fe20000000000 */
[----:B------:R-:W-:Y:S01]  /*3110*/  STL [R1+0x7e0], R9 ;  /* 0x0007e00901007387 */ /* 0x000fe20000100800 */
[----:B------:R-:W-:Y:S01]  /*3120*/  ISETP.GT.U32.AND P4, PT, R0, R12, PT ;  /* 0x0000000c0000720c */ /* 0x000fe20003f84070 */
[----:B-1----:R-:W-:Y:S02]  /*3130*/  VIADD R10, R164, 0x3a ;  /* 0x0000003aa40a7836 */ /* 0x002fe40000000000 */
[--C-:B------:R-:W-:Y:S01]  /*3140*/  @!P6 IMAD.IADD R13, R13, 0x1, -R0.reuse ;  /* 0x000000010d0de824 */ /* 0x100fe200078e0a00 */
[----:B------:R-:W-:Y:S01]  /*3150*/  ISETP.GT.U32.AND P6, PT, R0, R11, PT ;  /* 0x0000000b0000720c */ /* 0x000fe20003fc4070 */
[----:B0-----:R-:W-:Y:S01]  /*3160*/  IMAD.MOV.U32 R8, RZ, RZ, R7 ;  /* 0x000000ffff087224 */ /* 0x001fe200078e0007 */
[----:B------:R-:W-:Y:S01]  /*3170*/  IABS R7, R9 ;  /* 0x0000000900077213 */ /* 0x000fe20000000000 */
[----:B------:R-:W-:Y:S01]  /*3180*/  @!P3 IMAD.IADD R17, R17, 0x1, -R0 ;  /* 0x000000011111b824 */ /* 0x000fe200078e0a00 */
[----:B------:R-:W-:Y:S01]  /*3190*/  IABS R45, R10 ;  /* 0x0000000a002d7213 */ /* 0x000fe20000000000 */
[----:B------:R-:W-:Y:S01]  /*31a0*/  @!P0 IMAD.MOV R8, RZ, RZ, -R8 ;  /* 0x000000ffff088224 */ /* 0x000fe200078e0a08 */
[----:B------:R-:W-:Y:S01]  /*31b0*/  IABS R43, R30 ;  /* 0x0000001e002b7213 */ /* 0x000fe20000000000 */
[----:B------:R-:W-:Y:S01]  /*31c0*/  IMAD.HI.U32 R6, R26, R7, RZ ;  /* 0x000000071a067227 */ /* 0x000fe200078e00ff */
[----:B------:R-:W-:-:S02]  /*31d0*/  ISETP.GT.U32.AND P3, PT, R0, R17, PT ;  /* 0x000000110000720c */ /* 0x000fc40003f64070 */
[----:B------:R0:W-:Y:S01]  /*31e0*/  STL [R1+0x5bc], R8 ;  /* 0x0005bc0801007387 */ /* 0x0001e20000100800 */
[----:B------:R-:W-:Y:S01]  /*31f0*/  IMAD.MOV R6, RZ, RZ, -R6 ;  /* 0x000000ffff067224 */ /* 0x000fe200078e0a06 */
[----:B------:R-:W-:Y:S01]  /*3200*/  ISETP.GE.AND P0, PT, R28, RZ, PT ;  /* 0x000000ff1c00720c */ /* 0x000fe20003f06270 */
[--C-:B------:R-:W-:Y:S02]  /*3210*/  @!P4 IMAD.IADD R12, R12, 0x1, -R0.reuse ;  /* 0x000000010c0cc824 */ /* 0x100fe400078e0a00 */
[----:B------:R-:W-:Y:S02]  /*3220*/  @!P6 IMAD.IADD R11, R11, 0x1, -R0 ;  /* 0x000000010b0be824 */ /* 0x000fe400078e0a00 */
[----:B------:R-:W-:Y:S02]  /*3230*/  IMAD R53, R27, 0x100, R49 ;  /* 0x000001001b357824 */ /* 0x000fe400078e0231 */
[----:B------:R-:W-:Y:S01]  /*3240*/  @!P1 IMAD.MOV R29, RZ, RZ, -R29 ;  /* 0x000000ffff1d9224 */ /* 0x000fe200078e0a1d */
[----:B------:R-:W-:Y:S01]  /*3250*/  ISETP.GT.U32.AND P6, PT, R0, R11, PT ;  /* 0x0000000b0000720c */ /* 0x000fe20003fc4070 */
[----:B0-----:R-:W-:-:S02]  /*3260*/  VIADD R8, R164, 0x38 ;  /* 0x00000038a4087836 */ /* 0x001fc40000000000 */
[--C-:B------:R-:W-:Y:S01]  /*3270*/  @!P3 IMAD.IADD R17, R17, 0x1, -R0.reuse ;  /* 0x000000011111b824 */ /* 0x100fe200078e0a00 */
[----:B------:R-:W-:Y:S01]  /*3280*/  ISETP.GT.U32.AND P3, PT, R0, R14, PT ;  /* 0x0000000e0000720c */ /* 0x000fe20003f64070 */
[----:B------:R-:W-:Y:S01]  /*3290*/  VIADD R50, R53, 0x80 ;  /* 0x0000008035327836 */ /* 0x000fe20000000000 */
[----:B------:R0:W-:Y:S01]  /*32a0*/  STL [R1+0x7e4], R8 ;  /* 0x0007e40801007387 */ /* 0x0001e20000100800 */
[----:B------:R-:W-:Y:S01]  /*32b0*/  IABS R9, R8 ;  /* 0x0000000800097213 */ /* 0x000fe20000000000 */
[----:B------:R-:W-:Y:S02]  /*32c0*/  @!P5 IMAD.MOV R33, RZ, RZ, -R33 ;  /* 0x000000ffff21d224 */ /* 0x000fe400078e0a21 */
[----:B------:R1:W-:Y:S01]  /*32d0*/  STL [R1+0x7e8], R30 ;  /* 0x0007e81e01007387 */ /* 0x0003e20000100800 */
[----:B------:R-:W-:Y:S01]  /*32e0*/  IABS R48, R50 ;  /* 0x0000003200307213 */ /* 0x000fe20000000000 */
[----:B------:R-:W-:Y:S02]  /*32f0*/  @!P2 IMAD.MOV R35, RZ, RZ, -R35 ;  /* 0x000000ffff23a224 */ /* 0x000fe400078e0a23 */
[----:B------:R3:W-:Y:S01]  /*3300*/  STL [R1+0x7ec], R10 ;  /* 0x0007ec0a01007387 */ /* 0x0007e20000100800 */
[----:B------:R-:W-:-:S02]  /*3310*/  @!P6 IMAD.IADD R11, R11, 0x1, -R0 ;  /* 0x000000010b0be824 */ /* 0x000fc400078e0a00 */
[----:B0-----:R-:W-:Y:S02]  /*3320*/  VIADD R8, R164, 0x3b ;  /* 0x0000003ba4087836 */ /* 0x001fe40000000000 */
[----:B------:R-:W-:Y:S02]  /*3330*/  @!P3 IMAD.IADD R14, R14, 0x1, -R0 ;  /* 0x000000010e0eb824 */ /* 0x000fe400078e0a00 */
[----:B-1----:R-:W-:Y:S01]  /*3340*/  VIADD R30, R164, 0x3c ;  /* 0x0000003ca41e7836 */ /* 0x002fe20000000000 */
[----:B------:R0:W-:Y:S01]  /*3350*/  STL [R1+0x7f0], R8 ;  /* 0x0007f00801007387 */ /* 0x0001e20000100800 */
[----:B------:R-:W-:Y:S01]  /*3360*/  IABS R47, R8 ;  /* 0x00000008002f7213 */ /* 0x000fe20000000000 */
[C---:B---3--:R-:W-:Y:S01]  /*3370*/  IMAD R10, R0.reuse, R6, R7 ;  /* 0x00000006000a7224 */ /* 0x048fe200078e0207 */
[----:B------:R-:W-:Y:S01]  /*3380*/  ISETP.GT.U32.AND P3, PT, R0, R14, PT ;  /* 0x0000000e0000720c */ /* 0x000fe20003f64070 */
[----:B------:R-:W-:Y:S01]  /*3390*/  IMAD.HI.U32 R6, R26, R9, RZ ;  /* 0x000000091a067227 */ /* 0x000fe200078e00ff */
[----:B------:R1:W-:Y:S02]  /*33a0*/  STL [R1+0x7f4], R30 ;  /* 0x0007f41e01007387 */ /* 0x0003e40000100800 */
[----:B------:R-:W-:Y:S01]  /*33b0*/  ISETP.GT.U32.AND P4, PT, R0, R10, PT ;  /* 0x0000000a0000720c */ /* 0x000fe20003f84070 */
[----:B------:R-:W-:Y:S01]  /*33c0*/  IMAD.HI.U32 R7, R26, R43, RZ ;  /* 0x0000002b1a077227 */ /* 0x000fe200078e00ff */
[----:B0-----:R-:W-:-:S03]  /*33d0*/  IADD3 R8, PT, PT, -R6, RZ, RZ ;  /* 0x000000ff06087210 */ /* 0x001fc60007ffe1ff */
[----:B------:R-:W-:-:S04]  /*33e0*/  IMAD.HI.U32 R6, R26, R45, RZ ;  /* 0x0000002d1a067227 */ /* 0x000fc800078e00ff */
[----:B------:R-:W-:Y:S02]  /*33f0*/  IMAD R9, R0, R8, R9 ;  /* 0x0000000800097224 */ /* 0x000fe400078e0209 */
[----:B------:R-:W-:Y:S02]  /*3400*/  IMAD.MOV R7, RZ, RZ, -R7 ;  /* 0x000000ffff077224 */ /* 0x000fe400078e0a07 */
[----:B------:R-:W-:Y:S01]  /*3410*/  @!P4 IMAD.IADD R10, R10, 0x1, -R0 ;  /* 0x000000010a0ac824 */ /* 0x000fe200078e0a00 */
[C---:B------:R-:W-:Y:S01]  /*3420*/  ISETP.GT.U32.AND P6, PT, R0.reuse, R9, PT ;  /* 0x000000090000720c */ /* 0x040fe20003fc4070 */
[----:B------:R-:W-:Y:S02]  /*3430*/  IMAD.MOV R28, RZ, RZ, -R6 ;  /* 0x000000ffff1c7224 */ /* 0x000fe400078e0a06 */
[C---:B------:R-:W-:Y:S01]  /*3440*/  IMAD R8, R0.reuse, R7, R43 ;  /* 0x0000000700087224 */ /* 0x040fe200078e022b */
[C---:B------:R-:W-:Y:S01]  /*3450*/  ISETP.GT.U32.AND P4, PT, R0.reuse, R10, PT ;  /* 0x0000000a0000720c */ /* 0x040fe20003f84070 */
[----:B------:R-:W-:Y:S01]  /*3460*/  IMAD R7, R0, R28, R45 ;  /* 0x0000001c00077224 */ /* 0x000fe200078e022d */
[----:B------:R-:W-:Y:S01]  /*3470*/  IABS R43, R30 ;  /* 0x0000001e002b7213 */ /* 0x000fe20000000000 */
[----:B------:R-:W-:Y:S01]  /*3480*/  IMAD.HI.U32 R6, R26, R47, RZ ;  /* 0x0000002f1a067227 */ /* 0x000fe200078e00ff */
[----:B-1----:R-:W-:-:S03]  /*3490*/  IABS R30, R164 ;  /* 0x000000a4001e7213 */ /* 0x002fc60000000000 */
[----:B------:R-:W-:Y:S02]  /*34a0*/  IMAD.MOV R6, RZ, RZ, -R6 ;  /* 0x000000ffff067224 */ /* 0x000fe400078e0a06 */
[----:B------:R-:W-:Y:S01]  /*34b0*/  @!P6 IMAD.IADD R9, R9, 0x1, -R0 ;  /* 0x000000010909e824 */ /* 0x000fe200078e0a00 */
[----:B------:R-:W-:Y:S01]  /*34c0*/  ISETP.GT.U32.AND P6, PT, R0, R7, PT ;  /* 0x000000070000720c */ /* 0x000fe20003fc4070 */
[----:B------:R-:W-:-:S04]  /*34d0*/  IMAD.HI.U32 R28, R26, R43, RZ ;  /* 0x0000002b1a1c7227 */ /* 0x000fc800078e00ff */
[----:B------:R-:W-:Y:S01]  /*34e0*/  @!P4 IMAD.IADD R10, R10, 0x1, -R0 ;  /* 0x000000010a0ac824 */ /* 0x000fe200078e0a00 */
[C---:B------:R-:W-:Y:S01]  /*34f0*/  ISETP.GT.U32.AND P4, PT, R0.reuse, R8, PT ;  /* 0x000000080000720c */ /* 0x040fe20003f84070 */
[----:B------:R-:W-:Y:S01]  /*3500*/  IMAD R6, R0, R6, R47 ;  /* 0x0000000600067224 */ /* 0x000fe200078e022f */
[----:B------:R-:W-:Y:S01]  /*3510*/  IABS R47, R44 ;  /* 0x0000002c002f7213 */ /* 0x000fe20000000000 */
[----:B------:R-:W-:Y:S02]  /*3520*/  IMAD.MOV R28, RZ, RZ, -R28 ;  /* 0x000000ffff1c7224 */ /* 0x000fe400078e0a1c */
[--C-:B------:R-:W-:Y:S01]  /*3530*/  @!P3 IMAD.IADD R14, R14, 0x1, -R0.reuse ;  /* 0x000000010e0eb824 */ /* 0x100fe200078e0a00 */
[----:B------:R-:W-:Y:S01]  /*3540*/  ISETP.GE.AND P3, PT, R46, RZ, PT ;  /* 0x000000ff2e00720c */ /* 0x000fe20003f66270 */
[----:B------:R-:W-:Y:S02]  /*3550*/  IMAD R55, R0, R28, R43 ;  /* 0x0000001c00377224 */ /* 0x000fe400078e022b */
[----:B------:R-:W-:-:S02]  /*3560*/  @!P6 IMAD.IADD R7, R7, 0x1, -R0 ;  /* 0x000000010707e824 */ /* 0x000fc400078e0a00 */
[----:B------:R-:W-:Y:S01]  /*3570*/  VIADD R46, R164, 0x3d ;  /* 0x0000003da42e7836 */ /* 0x000fe20000000000 */
[----:B------:R-:W-:Y:S01]  /*3580*/  ISETP.GT.U32.AND P6, PT, R0, R55, PT ;  /* 0x000000370000720c */ /* 0x000fe20003fc4070 */
[----:B------:R-:W-:Y:S01]  /*3590*/  @!P4 IMAD.IADD R8, R8, 0x1, -R0 ;  /* 0x000000010808c824 */ /* 0x000fe200078e0a00 */
[C---:B------:R-:W-:Y:S01]  /*35a0*/  ISETP.GT.U32.AND P4, PT, R0.reuse, R6, PT ;  /* 0x000000060000720c */ /* 0x040fe20003f84070 */
[----:B------:R-:W-:Y:S01]  /*35b0*/  IMAD.MOV.U32 R43, RZ, RZ, R30 ;  /* 0x000000ffff2b7224 */ /* 0x000fe200078e001e */
[----:B------:R-:W-:Y:S01]  /*35c0*/  IABS R45, R46 ;  /* 0x0000002e002d7213 */ /* 0x000fe20000000000 */
[----:B------:R0:W-:Y:S01]  /*35d0*/  STL [R1+0x7f8], R46 ;  /* 0x0007f82e01007387 */ /* 0x0001e20000100800 */
[----:B------:R-:W-:Y:S01]  /*35e0*/  ISETP.GT.U32.AND P1, PT, R0, R8, PT ;  /* 0x000000080000720c */ /* 0x000fe20003f24070 */
[C---:B------:R-:W-:Y:S02]  /*35f0*/  IMAD.HI.U32 R28, R26.reuse, R47, RZ ;  /* 0x0000002f1a1c7227 */ /* 0x040fe400078e00ff */
[----:B------:R1:W-:Y:S02]  /*3600*/  STL [R1+0x7fc], R44 ;  /* 0x0007fc2c01007387 */ /* 0x0003e40000100800 */
[----:B------:R-:W-:-:S02]  /*3610*/  IMAD.HI.U32 R27, R26, R45, RZ ;  /* 0x0000002d1a1b7227 */ /* 0x000fc400078e00ff */
[----:B------:R-:W-:Y:S02]  /*3620*/  STL [R1+0x800], R53 ;  /* 0x0008003501007387 */ /* 0x000fe40000100800 */
[--C-:B------:R-:W-:Y:S01]  /*3630*/  @!P4 IMAD.IADD R6, R6, 0x1, -R0.reuse ;  /* 0x000000010606c824 */ /* 0x100fe200078e0a00 */
[C---:B------:R-:W-:Y:S01]  /*3640*/  ISETP.GT.U32.AND P4, PT, R0.reuse, R9, PT ;  /* 0x000000090000720c */ /* 0x040fe20003f84070 */
[----:B------:R-:W-:Y:S01]  /*3650*/  @!P6 IMAD.IADD R55, R55, 0x1, -R0 ;  /* 0x000000013737e824 */ /* 0x000fe200078e0a00 */
[----:B0-----:R-:W-:Y:S01]  /*3660*/  IABS R46, R53 ;  /* 0x00000035002e7213 */ /* 0x001fe20000000000 */
[----:B------:R-:W-:Y:S01]  /*3670*/  IMAD.MOV R30, RZ, RZ, -R27 ;  /* 0x000000ffff1e7224 */ /* 0x000fe200078e0a1b */
[----:B------:R-:W-:Y:S01]  /*3680*/  ISETP.GT.U32.AND P6, PT, R0, R7, PT ;  /* 0x000000070000720c */ /* 0x000fe20003fc4070 */
[----:B------:R-:W-:Y:S01]  /*3690*/  IMAD.HI.U32 R26, R26, R43, RZ ;  /* 0x0000002b1a1a7227 */ /* 0x000fe200078e00ff */
[----:B------:R-:W-:Y:S01]  /*36a0*/  STL [R1+0x8b0], R50 ;  /* 0x0008b03201007387 */ /* 0x000fe20000100800 */
[----:B------:R-:W-:-:S02]  /*36b0*/  ISETP.GT.U32.AND P5, PT, R0, R6, PT ;  /* 0x000000060000720c */ /* 0x000fc40003fa4070 */
[----:B-1----:R-:W-:Y:S01]  /*36c0*/  IMAD.MOV R44, RZ, RZ, -R28 ;  /* 0x000000ffff2c7224 */ /* 0x002fe200078e0a1c */
[----:B------:R-:W-:Y:S01]  /*36d0*/  MOV R28, R48 ;  /* 0x00000030001c7202 */ /* 0x000fe20000000f00 */
[----:B------:R-:W-:Y:S01]  /*36e0*/  IMAD.MOV.U32 R27, RZ, RZ, R46 ;  /* 0x000000ffff1b7224 */ /* 0x000fe200078e002e */
[----:B------:R0:W-:Y:S01]  /*36f0*/  STL [R1+0x5b8], R29 ;  /* 0x0005b81d01007387 */ /* 0x0001e20000100800 */
[C---:B------:R-:W-:Y:S01]  /*3700*/  IMAD R54, R0.reuse, R30, R45 ;  /* 0x0000001e00367224 */ /* 0x040fe200078e022d */
[C---:B------:R-:W-:Y:S01]  /*3710*/  ISETP.GT.U32.AND P2, PT, R0.reuse, R55, PT ;  /* 0x000000370000720c */ /* 0x040fe20003f44070 */
[----:B------:R-:W-:Y:S01]  /*3720*/  IMAD.MOV R30, RZ, RZ, -R26 ;  /* 0x000000ffff1e7224 */ /* 0x000fe200078e0a1a */
[----:B------:R1:W-:Y:S01]  /*3730*/  STL [R1+0x5b4], R33 ;  /* 0x0005b42101007387 */ /* 0x0003e20000100800 */
[C---:B------:R-:W-:Y:S02]  /*3740*/  IMAD R51, R0.reuse, R44, R47 ;  /* 0x0000002c00337224 */ /* 0x040fe400078e022f */
[----:B------:R-:W-:Y:S01]  /*3750*/  IMAD.HI.U32 R26, R25, R27, RZ ;  /* 0x0000001b191a7227 */ /* 0x000fe200078e00ff */
[----:B------:R-:W-:Y:S03]  /*3760*/  STL [R1+0x5b0], R35 ;  /* 0x0005b02301007387 */ /* 0x000fe60000100800 */
[----:B------:R-:W-:Y:S01]  /*3770*/  @!P4 IMAD.IADD R9, R9, 0x1, -R0 ;  /* 0x000000010909c824 */ /* 0x000fe200078e0a00 */
[C---:B------:R-:W-:Y:S01]  /*3780*/  ISETP.GT.U32.AND P4, PT, R0.reuse, R54, PT ;  /* 0x000000360000720c */ /* 0x040fe20003f84070 */
[----:B0-----:R-:W-:-:S02]  /*3790*/  IMAD R29, R0, R30, R43 ;  /* 0x0000001e001d7224 */ /* 0x001fc400078e022b */
[----:B------:R-:W-:Y:S01]  /*37a0*/  @!P1 IMAD.IADD R8, R8, 0x1, -R0 ;  /* 0x0000000108089824 */ /* 0x000fe200078e0a00 */
[----:B------:R-:W-:Y:S01]  /*37b0*/  ISETP.GT.U32.AND P1, PT, R0, R51, PT ;  /* 0x000000330000720c */ /* 0x000fe20003f24070 */
[----:B------:R-:W-:-:S04]  /*37c0*/  IMAD.HI.U32 R25, R25, R28, RZ ;  /* 0x0000001c19197227 */ /* 0x000fc800078e00ff */
[----:B------:R-:W-:Y:S02]  /*37d0*/  IMAD.MOV R26, RZ, RZ, -R26 ;  /* 0x000000ffff1a7224 */ /* 0x000fe400078e0a1a */
[--C-:B------:R-:W-:Y:S01]  /*37e0*/  @!P6 IMAD.IADD R7, R7, 0x1, -R0.reuse ;  /* 0x000000010707e824 */ /* 0x100fe200078e0a00 */
[----:B------:R-:W-:Y:S01]  /*37f0*/  ISETP.GT.U32.AND P6, PT, R0, R29, PT ;  /* 0x0000001d0000720c */ /* 0x000fe20003fc4070 */
[----:B-1----:R-:W-:Y:S02]  /*3800*/  IMAD.MOV R33, RZ, RZ, -R25 ;  /* 0x000000ffff217224 */ /* 0x002fe400078e0a19 */
[----:B------:R-:W-:Y:S02]  /*3810*/  IMAD R25, R24, R26, R27 ;  /* 0x0000001a18197224 */ /* 0x000fe400078e021b */
[----:B------:R-:W-:Y:S02]  /*3820*/  @!P5 IMAD.IADD R6, R6, 0x1, -R0 ;  /* 0x000000010606d824 */ /* 0x000fe400078e0a00 */
[C---:B------:R-:W-:Y:S01]  /*3830*/  IMAD R27, R24.reuse, R33, R28 ;  /* 0x00000021181b7224 */ /* 0x040fe200078e021c */
[----:B------:R-:W-:Y:S01]  /*3840*/  ISETP.GT.U32.AND P5, PT, R24, R25, PT ;  /* 0x000000191800720c */ /* 0x000fe20003fa4070 */
[----:B------:R-:W-:-:S02]  /*3850*/  @!P4 IMAD.IADD R54, R54, 0x1, -R0 ;  /* 0x000000013636c824 */ /* 0x000fc400078e0a00 */
[----:B------:R-:W-:Y:S01]  /*3860*/  IMAD.MOV.U32 R26, RZ, RZ, R37 ;  /* 0x000000ffff1a7224 */ /* 0x000fe200078e0025 */
[----:B------:R-:W-:Y:S01]  /*3870*/  ISETP.GT.U32.AND P4, PT, R24, R27, PT ;  /* 0x0000001b1800720c */ /* 0x000fe20003f84070 */
[--C-:B------:R-:W-:Y:S01]  /*3880*/  @!P1 IMAD.IADD R51, R51, 0x1, -R0.reuse ;  /* 0x0000000133339824 */ /* 0x100fe200078e0a00 */
[----:B------:R-:W-:Y:S01]  /*3890*/  ISETP.GE.AND P1, PT, R40, RZ, PT ;  /* 0x000000ff2800720c */ /* 0x000fe20003f26270 */
[--C-:B------:R-:W-:Y:S01]  /*38a0*/  @!P2 IMAD.IADD R55, R55, 0x1, -R0.reuse ;  /* 0x000000013737a824 */ /* 0x100fe200078e0a00 */
[----:B------:R-:W-:Y:S01]  /*38b0*/  ISETP.GE.AND P2, PT, R32, RZ, PT ;  /* 0x000000ff2000720c */ /* 0x000fe20003f46270 */
[----:B------:R-:W-:Y:S01]  /*38c0*/  @!P0 IMAD.MOV R31, RZ, RZ, -R31 ;  /* 0x000000ffff1f8224 */ /* 0x000fe200078e0a1f */
[----:B------:R-:W-:Y:S01]  /*38d0*/  ISETP.GE.AND P0, PT, R34, RZ, PT ;  /* 0x000000ff2200720c */ /* 0x000fe20003f06270 */
[----:B------:R-:W-:Y:S01]  /*38e0*/  @!P6 IMAD.IADD R29, R29, 0x1, -R0 ;  /* 0x000000011d1de824 */ /* 0x000fe200078e0a00 */
[C---:B------:R-:W-:Y:S01]  /*38f0*/  ISETP.GT.U32.AND P6, PT, R0.reuse, R54, PT ;  /* 0x000000360000720c */ /* 0x040fe20003fc4070 */
[----:B------:R-:W-:Y:S01]  /*3900*/  @!P3 IMAD.MOV R26, RZ, RZ, -R26 ;  /* 0x000000ffff1ab224 */ /* 0x000fe200078e0a1a */
[C---:B------:R-:W-:Y:S01]  /*3910*/  ISETP.GT.U32.AND P3, PT, R0.reuse, R51, PT ;  /* 0x000000330000720c */ /* 0x040fe20003f64070 */
[----:B------:R-:W-:Y:S01]  /*3920*/  STL [R1+0x588], R55 ;  /* 0x0005883701007387 */ /* 0x000fe20000100800 */
[----:B------:R-:W-:Y:S01]  /*3930*/  @!P5 IADD3 R25, PT, PT, R25, -R24, RZ ;  /* 0x800000181919d210 */ /* 0x000fe20007ffe0ff */
[----:B------:R-:W-:Y:S01]  /*3940*/  IMAD.MOV.U32 R28, RZ, RZ, R39 ;  /* 0x000000ffff1c7224 */ /* 0x000fe200078e0027 */
[----:B------:R-:W-:Y:S01]  /*3950*/  ISETP.GT.U32.AND P5, PT, R0, R29, PT ;  /* 0x0000001d0000720c */ /* 0x000fe20003fa4070 */
[----:B------:R-:W-:Y:S01]  /*3960*/  STL [R1+0x5ac], R31 ;  /* 0x0005ac1f01007387 */ /* 0x000fe20000100800 */
[----:B------:R-:W-:Y:S01]  /*3970*/  @!P4 IMAD.IADD R27, R27, 0x1, -R24 ;  /* 0x000000011b1bc824 */ /* 0x000fe200078e0a18 */
[----:B------:R-:W-:Y:S01]  /*3980*/  ISETP.GT.U32.AND P4, PT, R24, R25, PT ;  /* 0x000000191800720c */ /* 0x000fe20003f84070 */
[----:B------:R-:W-:Y:S01]  /*3990*/  @!P2 IMAD.MOV R28, RZ, RZ, -R28 ;  /* 0x000000ffff1ca224 */ /* 0x000fe200078e0a1c */
[----:B------:R0:W-:Y:S02]  /*39a0*/  STL [R1+0x5a8], R26 ;  /* 0x0005a81a01007387 */ /* 0x0001e40000100800 */
[--C-:B------:R-:W-:Y:S01]  /*39b0*/  @!P6 IMAD.IADD R54, R54, 0x1, -R0.reuse ;  /* 0x000000013636e824 */ /* 0x100fe200078e0a00 */
[----:B------:R-:W-:Y:S01]  /*39c0*/  ISETP.GT.U32.AND P2, PT, R24, R27, PT ;  /* 0x0000001b1800720c */ /* 0x000fe20003f44070 */
[----:B------:R-:W-:Y:S01]  /*39d0*/  @!P3 IMAD.IADD R51, R51, 0x1, -R0 ;  /* 0x000000013333b824 */ /* 0x000fe200078e0a00 */
[----:B------:R1:W-:Y:S01]  /*39e0*/  STL [R1+0x5a4], R28 ;  /* 0x0005a41c01007387 */ /* 0x0003e20000100800 */
[----:B------:R-:W-:-:S02]  /*39f0*/  ISETP.GE.AND P6, PT, R53, RZ, PT ;  /* 0x000000ff3500720c */ /* 0x000fc40003fc6270 */
[----:B------:R-:W-:Y:S01]  /*3a00*/  @!P5 IMAD.IADD R29, R29, 0x1, -R0 ;  /* 0x000000011d1dd824 */ /* 0x000fe200078e0a00 */
[----:B------:R-:W-:Y:S01]  /*3a10*/  ISETP.GE.AND P5, PT, R50, RZ, PT ;  /* 0x000000ff3200720c */ /* 0x000fe20003fa6270 */
[----:B0-----:R-:W-:Y:S01]  /*3a20*/  IMAD.MOV.U32 R26, RZ, RZ, R41 ;  /* 0x000000ffff1a7224 */ /* 0x001fe200078e0029 */
[----:B------:R-:W-:Y:S01]  /*3a30*/  ISETP.GE.AND P3, PT, R36, RZ, PT ;  /* 0x000000ff2400720c */ /* 0x000fe20003f66270 */
[----:B------:R-:W-:Y:S01]  /*3a40*/  @!P4 IMAD.IADD R25, R25, 0x1, -R24 ;  /* 0x000000011919c824 */ /* 0x000fe200078e0a18 */
[----:B------:R-:W-:Y:S01]  /*3a50*/  ISETP.GE.AND P4, PT, R42, RZ, PT ;  /* 0x000000ff2a00720c */ /* 0x000fe20003f86270 */
[----:B------:R-:W-:Y:S01]  /*3a60*/  @!P0 IMAD.MOV R26, RZ, RZ, -R26 ;  /* 0x000000ffff1a8224 */ /* 0x000fe200078e0a1a */
[----:B------:R-:W-:Y:S01]  /*3a70*/  ISETP.GE.AND P0, PT, R38, RZ, PT ;  /* 0x000000ff2600720c */ /* 0x000fe20003f06270 */
[----:B------:R-:W-:Y:S01]  /*3a80*/  @!P2 IMAD.IADD R27, R27, 0x1, -R24 ;  /* 0x000000011b1ba824 */ /* 0x000fe200078e0a18 */
[----:B------:R-:W-:Y:S01]  /*3a90*/  ISETP.NE.U32.AND P2, PT, R49, RZ, PT ;  /* 0x000000ff3100720c */ /* 0x000fe20003f45070 */
[----:B-----5:R-:W-:Y:S01]  /*3aa0*/  VIADD R24, R113, 0xffffffff ;  /* 0xffffffff71187836 */ /* 0x020fe20000000000 */
[----:B------:R1:W-:Y:S01]  /*3ab0*/  STL [R1+0x5a0], R26 ;  /* 0x0005a01a01007387 */ /* 0x0003e20000100800 */
[----:B------:R-:W-:Y:S01]  /*3ac0*/  @!P6 IMAD.MOV R25, RZ, RZ, -R25 ;  /* 0x000000ffff19e224 */ /* 0x000fe200078e0a19 */
[----:B------:R-:W-:Y:S01]  /*3ad0*/  ISETP.NE.AND P6, PT, R2, RZ, PT ;  /* 0x000000ff0200720c */ /* 0x000fe20003fc5270 */
[----:B------:R-:W-:Y:S01]  /*3ae0*/  @!P5 IMAD.MOV R27, RZ, RZ, -R27 ;  /* 0x000000ffff1bd224 */ /* 0x000fe200078e0a1b */
[----:B------:R1:W-:Y:S01]  /*3af0*/  STL [R1+0x24], R54 ;  /* 0x0000243601007387 */ /* 0x0003e20000100800 */
[----:B------:R-:W-:-:S02]  /*3b00*/  LOP3.LUT R2, RZ, R2, RZ, 0x33, !PT ;  /* 0x00000002ff027212 */ /* 0x000fc400078e33ff */
[----:B------:R-:W-:Y:S01]  /*3b10*/  ISETP.GE.AND P5, PT, R164, RZ, PT ;  /* 0x000000ffa400720c */ /* 0x000fe20003fa6270 */
[----:B------:R1:W-:Y:S01]  /*3b20*/  STL [R1+0x20], R51 ;  /* 0x0000203301007387 */ /* 0x0003e20000100800 */
[C---:B------:R-:W-:Y:S02]  /*3b30*/  SEL R25, R2.reuse, R25, !P6 ;  /* 0x0000001902197207 */ /* 0x040fe40007000000 */
[----:B------:R-:W-:Y:S01]  /*3b40*/  SEL R2, R2, R27, !P6 ;  /* 0x0000001b02027207 */ /* 0x000fe20007000000 */
[----:B--2-4-:R-:W-:Y:S08]  /*3b50*/  BRA.U UP0, `(.L_x_5) ;  /* 0x0000000100187547 */ /* 0x014ff0000b800000 */
[----:B------:R-:W-:Y:S01]  /*3b60*/  ELECT P6, URZ, PT ;  /* 0x0000000000ff782f */ /* 0x000fe200038c0000 */
[----:B------:R-:W-:Y:S01]  /*3b70*/  IMAD.MOV.U32 R0, RZ, RZ, 0x1 ;  /* 0x00000001ff007424 */ /* 0x000fe200078e00ff */
[----:B------:R-:W-:Y:S01]  /*3b80*/  UMOV UR7, 0x40 ;  /* 0x0000004000077882 */ /* 0x000fe20000000000 */
[----:B------:R-:W-:Y:S01]  /*3b90*/  UVIRTCOUNT.DEALLOC.SMPOOL 0x80 ;  /* 0x000000800000784c */ /* 0x000fe20000000000 */
[----:B------:R-:W-:-:S09]  /*3ba0*/  ULEA UR7, UR4, UR7, 0x18 ;  /* 0x0000000704077291 */ /* 0x000fd2000f8ec0ff */
[----:B------:R0:W-:Y:S03]  /*3bb0*/  @P6 STS.U8 [UR7], R0 ;  /* 0x00000000ff006988 */ /* 0x0001e60008000007 */
.L_x_5:
[----:B------:R-:W-:Y:S01]  /*3bc0*/  UIADD3 UR7, UPT, UPT, UR6, UR9, URZ ;  /* 0x0000000906077290 */ /* 0x000fe2000fffe0ff */
[----:B------:R-:W-:Y:S01]  /*3bd0*/  STL [R1+0x1330], R4 ;  /* 0x0013300401007387 */ /* 0x000fe20000100800 */
[----:B------:R-:W-:Y:S01]  /*3be0*/  VOTEU.ALL UP1, P2 ;  /* 0x0000000000ff7886 */ /* 0x000fe20001020000 */
[----:B------:R-:W-:Y:S01]  /*3bf0*/  VOTEU.ALL UP2, P2 ;  /* 0x0000000000ff7886 */ /* 0x000fe20001040000 */
[----:B0-----:R-:W-:Y:S01]  /*3c00*/  IMAD R0, R25, UR11, RZ ;  /* 0x0000000b19007c24 */ /* 0x001fe2000f8e02ff */
[----:B------:R-:W-:Y:S01]  /*3c10*/  STL [R1+0x12ac], R165 ;  /* 0x0012aca501007387 */ /* 0x000fe20000100800 */
[----:B------:R-:W-:Y:S01]  /*3c20*/  IMAD R2, R2, UR11, RZ ;  /* 0x0000000b02027c24 */ /* 0x000fe2000f8e02ff */
[----:B------:R-:W-:-:S04]  /*3c30*/  @!UP1 UIADD3 UR18, UPT, UPT, -UR10, 0x100000, URZ ;  /* 0x001000000a129890 */ /* 0x000fc8000fffe1ff */
[----:B------:R-:W-:Y:S02]  /*3c40*/  @!UP1 USHF.L.U32 UR19, UR18, 0xb, URZ ;  /* 0x0000000b12139899 */ /* 0x000fe400080006ff */
[----:B------:R-:W-:Y:S01]  /*3c50*/  @!UP1 USHF.L.U32 UR18, UR18, 0x1, URZ ;  /* 0x0000000112129899 */ /* 0x000fe200080006ff */
[----:B------:R-:W-:Y:S01]  /*3c60*/  VIADD R25, R113, 0xfffffff7 ;  /* 0xfffffff771197836 */ /* 0x000fe20000000000 */
[----:B------:R-:W-:Y:S01]  /*3c70*/  STTM.x128 tmem[UR7], RZ ;  /* 0x000000ff000079ed */ /* 0x000fe200083c0007 */
[----:B------:R-:W0:Y:S02]  /*3c80*/  FENCE.VIEW.ASYNC.T ;  /* 0x00000000000073c6 */ /* 0x000e240000000200 */
[----:B0-----:R-:W-:Y:S01]  /*3c90*/  BAR.SYNC.DEFER_BLOCKING 0x0 ;  /* 0x0000000000007b1d */ /* 0x001fe20000010000 */
[----:B------:R-:W-:Y:S02]  /*3ca0*/  LEA R160, P6, R0, UR12, 0x1 ;  /* 0x0000000c00a07c11 */ /* 0x000fe4000f8c08ff */
[----:B------:R-:W-:-:S02]  /*3cb0*/  PRMT R35, RZ, 0x7610, R35 ;  /* 0x00007610ff237816 */ /* 0x000fc40000000023 */
[----:B------:R-:W-:Y:S01]  /*3cc0*/  LEA.HI.X.SX32 R161, R0, UR13, 0x1, P6 ;  /* 0x0000000d00a17c11 */ /* 0x000fe2000b0f0eff */
[----:B------:R-:W-:Y:S01]  /*3cd0*/  VIADD R0, R113, 0xffffffef ;  /* 0xffffffef71007836 */ /* 0x000fe20000000000 */
[----:B------:R-:W-:Y:S01]  /*3ce0*/  ISETP.GE.U32.AND P6, PT, R24, 0x7fffff80, PT ;  /* 0x7fffff801800780c */ /* 0x000fe20003fc6070 */
[----:B------:R-:W-:Y:S01]  /*3cf0*/  STL [R1+0x12a8], R23 ;  /* 0x0012a81701007387 */ /* 0x000fe20000100800 */
[----:B------:R-:W-:Y:S02]  /*3d00*/  PRMT R34, RZ, 0x7610, R34 ;  /* 0x00007610ff227816 */ /* 0x000fe40000000022 */
[----:B------:R-:W-:Y:S01]  /*3d10*/  SHF.L.U32 R27, R162, 0x4, RZ ;  /* 0x00000004a21b7819 */ /* 0x000fe200000006ff */
[----:B------:R-:W-:Y:S01]  /*3d20*/  STL [R1+0x12a4], R22 ;  /* 0x0012a41601007387 */ /* 0x000fe20000100800 */
[----:B------:R-:W-:Y:S02]  /*3d30*/  PRMT R31, RZ, 0x7610, R31 ;  /* 0x00007610ff1f7816 */ /* 0x000fe4000000001f */
[----:B------:R-:W-:Y:S01]  /*3d40*/  PRMT R30, RZ, 0x7610, R30 ;  /* 0x00007610ff1e7816 */ /* 0x000fe2000000001e */
[----:B------:R-:W-:Y:S01]  /*3d50*/  STL [R1+0x12a0], R21 ;  /* 0x0012a01501007387 */ /* 0x000fe20000100800 */
[----:B------:R-:W-:-:S02]  /*3d60*/  PRMT R33, RZ, 0x7610, R33 ;  /* 0x00007610ff217816 */ /* 0x000fc40000000021 */
[----:B------:R-:W-:Y:S01]  /*3d70*/  PRMT R32, RZ, 0x7610, R32 ;  /* 0x00007610ff207816 */ /* 0x000fe20000000020 */
[----:B------:R-:W-:Y:S01]  /*3d80*/  STL [R1+0x129c], R20 ;  /* 0x00129c1401007387 */ /* 0x000fe20000100800 */
[C---:B------:R-:W-:Y:S01]  /*3d90*/  IMAD.SHL.U32 R37, R162.reuse, 0x20, RZ ;  /* 0x00000020a2257824 */ /* 0x040fe200078e00ff */
[----:B-1----:R-:W-:Y:S02]  /*3da0*/  PRMT R26, RZ, 0x7610, R26 ;  /* 0x00007610ff1a7816 */ /* 0x002fe4000000001a */
[----:B------:R-:W-:Y:S01]  /*3db0*/  PRMT R28, RZ, 0x7610, R28 ;  /* 0x00007610ff1c7816 */ /* 0x000fe2000000001c */
[----:B------:R-:W-:Y:S04]  /*3dc0*/  STL [R1+0x1298], R19 ;  /* 0x0012981301007387 */ /* 0x000fe80000100800 */
[----:B------:R-:W0:Y:S02]  /*3dd0*/  FENCE.VIEW.ASYNC.S ;  /* 0x00000000000073c6 */ /* 0x000e240000000000 */
[----:B0-----:R0:W1:Y:S01]  /*3de0*/  @!UP2 SYNCS.EXCH.64 URZ, [UR8], UR18 ;  /* 0x0000001208ffa5b2 */ /* 0x0010620008000100 */
[----:B------:R-:W-:Y:S01]  /*3df0*/  IMAD R39, R162, 0x30, RZ ;  /* 0x00000030a2277824 */ /* 0x000fe200078e02ff */
[----:B------:R-:W-:Y:S01]  /*3e00*/  PRMT R47, RZ, 0x7610, R47 ;  /* 0x00007610ff2f7816 */ /* 0x000fe2000000002f */
[----:B------:R-:W-:Y:S01]  /*3e10*/  STL [R1+0x1294], R18 ;  /* 0x0012941201007387 */ /* 0x000fe20000100800 */
[----:B------:R-:W-:-:S02]  /*3e20*/  PRMT R46, RZ, 0x7610, R46 ;  /* 0x00007610ff2e7816 */ /* 0x000fc4000000002e */
[----:B------:R-:W-:Y:S01]  /*3e30*/  PRMT R43, RZ, 0x7610, R43 ;  /* 0x00007610ff2b7816 */ /* 0x000fe2000000002b */
[----:B------:R-:W-:Y:S01]  /*3e40*/  STL [R1+0x1290], R17 ;  /* 0x0012901101007387 */ /* 0x000fe20000100800 */
[----:B------:R-:W-:Y:S02]  /*3e50*/  PRMT R42, RZ, 0x7610, R42 ;  /* 0x00007610ff2a7816 */ /* 0x000fe4000000002a */
[----:B------:R-:W-:Y:S01]  /*3e60*/  PRMT R45, RZ, 0x7610, R45 ;  /* 0x00007610ff2d7816 */ /* 0x000fe2000000002d */
[----:B------:R-:W-:Y:S01]  /*3e70*/  STL [R1+0x128c], R16 ;  /* 0x00128c1001007387 */ /* 0x000fe20000100800 */
[----:B------:R-:W-:Y:S01]  /*3e80*/  IMAD.WIDE R114, R27, 0x2, R160 ;  /* 0x000000021b727825 */ /* 0x000fe200078e02a0 */
[----:B------:R-:W-:Y:S01]  /*3e90*/  PRMT R24, RZ, 0x7610, R24 ;  /* 0x00007610ff187816 */ /* 0x000fe20000000018 */
[----:B------:R-:W2:Y:S01]  /*3ea0*/  LDCU UR4, c[0x0][0x3b0] ;  /* 0x00007600ff0477ac */ /* 0x000ea20008000800 */
[----:B------:R-:W-:Y:S01]  /*3eb0*/  STL [R1+0x1288], R15 ;  /* 0x0012880f01007387 */ /* 0x000fe20000100800 */
[----:B------:R-:W-:Y:S01]  /*3ec0*/  PRMT R44, RZ, 0x7610, R44 ;  /* 0x00007610ff2c7816 */ /* 0x000fe2000000002c */
[----:B------:R-:W-:Y:S01]  /*3ed0*/  IMAD R49, R162, 0x50, RZ ;  /* 0x00000050a2317824 */ /* 0x000fe200078e02ff */
[----:B------:R-:W-:Y:S01]  /*3ee0*/  PRMT R38, RZ, 0x7610, R38 ;  /* 0x00007610ff267816 */ /* 0x000fe20000000026 */
[----:B------:R-:W-:Y:S01]  /*3ef0*/  STL [R1+0x1284], R14 ;  /* 0x0012840e01007387 */ /* 0x000fe20000100800 */
[----:B------:R-:W-:-:S02]  /*3f00*/  PRMT R41, RZ, 0x7610, R41 ;  /* 0x00007610ff297816 */ /* 0x000fc40000000029 */
[----:B------:R-:W-:Y:S01]  /*3f10*/  PRMT R40, RZ, 0x7610, R40 ;  /* 0x00007610ff287816 */ /* 0x000fe20000000028 */
[----:B------:R-:W-:Y:S01]  /*3f20*/  STL [R1+0x1280], R13 ;  /* 0x0012800d01007387 */ /* 0x000fe20000100800 */
[C---:B------:R-:W-:Y:S01]  /*3f30*/  IMAD R154, R162.reuse, 0x60, RZ ;  /* 0x00000060a29a7824 */ /* 0x040fe200078e02ff */
[----:B------:R-:W-:Y:S02]  /*3f40*/  PRMT R50, RZ, 0x7610, R50 ;  /* 0x00007610ff327816 */ /* 0x000fe40000000032 */
[----:B------:R-:W-:Y:S01]  /*3f50*/  PRMT R36, RZ, 0x7610, R36 ;  /* 0x00007610ff247816 */ /* 0x000fe20000000024 */
[----:B-1----:R-:W-:Y:S01]  /*3f60*/  BAR.SYNC.DEFER_BLOCKING 0x0 ;  /* 0x0000000000007b1d */ /* 0x002fe20000010000 */
[C---:B------:R-:W-:Y:S02]  /*3f70*/  IMAD R146, R162.reuse, 0x70, RZ ;  /* 0x00000070a2927824 */ /* 0x040fe400078e02ff */
[----:B------:R-:W-:Y:S01]  /*3f80*/  IMAD R150, R162, 0x68, RZ ;  /* 0x00000068a2967824 */ /* 0x000fe200078e02ff */
[----:B------:R-:W-:-:S02]  /*3f90*/  PRMT R51, RZ, 0x7610, R51 ;  /* 0x00007610ff337816 */ /* 0x000fc40000000033 */
[----:B------:R-:W-:Y:S02]  /*3fa0*/  PRMT R104, RZ, 0x7610, R104 ;  /* 0x00007610ff687816 */ /* 0x000fe40000000068 */
[----:B------:R-:W-:Y:S01]  /*3fb0*/  PRMT R105, RZ, 0x7610, R105 ;  /* 0x00007610ff697816 */ /* 0x000fe20000000069 */
[----:B------:R-:W-:Y:S01]  /*3fc0*/  STL [R1+0x127c], R12 ;  /* 0x00127c0c01007387 */ /* 0x000fe20000100800 */
[----:B------:R-:W-:Y:S01]  /*3fd0*/  PRMT R48, RZ, 0x7610, R48 ;  /* 0x00007610ff307816 */ /* 0x000fe20000000030 */
[----:B------:R-:W-:Y:S01]  /*3fe0*/  IMAD R142, R162, 0x78, RZ ;  /* 0x00000078a28e7824 */ /* 0x000fe200078e02ff */
[----:B------:R-:W-:Y:S01]  /*3ff0*/  PRMT R112, RZ, 0x7610, R112 ;  /* 0x00007610ff707816 */ /* 0x000fe20000000070 */
[----:B------:R-:W-:Y:S01]  /*4000*/  STL [R1+0x1278], R11 ;  /* 0x0012780b01007387 */ /* 0x000fe20000100800 */
[----:B------:R-:W-:Y:S02]  /*4010*/  PRMT R100, RZ, 0x7610, R100 ;  /* 0x00007610ff647816 */ /* 0x000fe40000000064 */
        /* <DEDUP_REMOVED lines=19> */
[----:B------:R1:W-:Y:S01]  /*4150*/  STL [R1+0x125c], R163 ;  /* 0x00125ca301007387 */ /* 0x0003e20000100800 */
[----:B------:R-:W-:-:S02]  /*4160*/  PRMT R102, RZ, 0x7610, R102 ;  /* 0x00007610ff667816 */ /* 0x000fc40000000066 */
[----:B------:R-:W-:Y:S01]  /*4170*/  PRMT R88, RZ, 0x7610, R88 ;  /* 0x00007610ff587816 */ /* 0x000fe20000000058 */
[----:B------:R-:W3:Y:S01]  /*4180*/  @!P6 LDG.E.U16 R35, desc[UR16][R160.64] ;  /* 0x00000010a023e981 */ /* 0x000ee2000c1e1500 */
[----:B------:R-:W-:Y:S02]  /*4190*/  PRMT R89, RZ, 0x7610, R89 ;  /* 0x00007610ff597816 */ /* 0x000fe40000000059 */
[----:B------:R-:W-:Y:S01]  /*41a0*/  PRMT R98, RZ, 0x7610, R98 ;  /* 0x00007610ff627816 */ /* 0x000fe20000000062 */
[----:B------:R-:W-:Y:S01]  /*41b0*/  STL [R1+0xe90], R164 ;  /* 0x000e90a401007387 */ /* 0x000fe20000100800 */
[----:B------:R-:W-:Y:S01]  /*41c0*/  PRMT R93, RZ, 0x7610, R93 ;  /* 0x00007610ff5d7816 */ /* 0x000fe2000000005d */
[----:B-1----:R-:W-:Y:S01]  /*41d0*/  IMAD.MOV.U32 R163, RZ, RZ, R29 ;  /* 0x000000ffffa37224 */ /* 0x002fe200078e001d */
[----:B------:R-:W-:Y:S01]  /*41e0*/  PRMT R92, RZ, 0x7610, R92 ;  /* 0x00007610ff5c7816 */ /* 0x000fe2000000005c */
[----:B------:R-:W-:Y:S01]  /*41f0*/  STL [R1+0xf98], R164 ;  /* 0x000f98a401007387 */ /* 0x000fe20000100800 */
[----:B------:R-:W-:Y:S01]  /*4200*/  PRMT R87, RZ, 0x7610, R87 ;  /* 0x00007610ff577816 */ /* 0x000fe20000000057 */
[----:B------:R-:W-:Y:S01]  /*4210*/  @!P5 IMAD.MOV R163, RZ, RZ, -R163 ;  /* 0x000000ffffa3d224 */ /* 0x000fe200078e0aa3 */
[----:B------:R-:W-:Y:S01]  /*4220*/  LEA R158, P5, R2, UR12, 0x1 ;  /* 0x0000000c029e7c11 */ /* 0x000fe2000f8a08ff */
[----:B------:R-:W-:Y:S01]  /*4230*/  STL [R1+0xff8], R164 ;  /* 0x000ff8a401007387 */ /* 0x000fe20000100800 */
[----:B------:R-:W-:Y:S01]  /*4240*/  PRMT R29, RZ, 0x7610, R29 ;  /* 0x00007610ff1d7816 */ /* 0x000fe2000000001d */
[----:B------:R-:W-:Y:S01]  /*4250*/  IMAD.WIDE R156, R154, 0x2, R160 ;  /* 0x000000029a9c7825 */ /* 0x000fe200078e02a0 */
[----:B------:R-:W-:Y:S01]  /*4260*/  LEA.HI.X.SX32 R159, R2, UR13, 0x1, P5 ;  /* 0x0000000d029f7c11 */ /* 0x000fe2000a8f0eff */
[----:B------:R-:W-:Y:S01]  /*4270*/  STL [R1+0x1060], R164 ;  /* 0x001060a401007387 */ /* 0x000fe20000100800 */
[----:B------:R-:W-:Y:S01]  /*4280*/  ISETP.GE.U32.AND P5, PT, R25, 0x7fffff78, PT ;  /* 0x7fffff781900780c */ /* 0x000fe20003fa6070 */
[----:B------:R-:W-:-:S02]  /*4290*/  VIADD R2, R113, 0xffffffdf ;  /* 0xffffffdf71027836 */ /* 0x000fc40000000000 */
[----:B------:R-:W-:Y:S01]  /*42a0*/  IMAD R140, R162, 0x59, RZ ;  /* 0x00000059a28c7824 */ /* 0x000fe200078e02ff */
[----:B------:R-:W4:Y:S01]  /*42b0*/  @!P6 LDG.E.U16 R34, desc[UR16][R158.64] ;  /* 0x000000109e22e981 */ /* 0x000f22000c1e1500 */
[----:B------:R-:W-:Y:S01]  /*42c0*/  ISETP.GE.U32.AND P6, PT, R0, 0x7fffff70, PT ;  /* 0x7fffff700000780c */ /* 0x000fe20003fc6070 */
[C---:B------:R-:W-:Y:S01]  /*42d0*/  IMAD.SHL.U32 R25, R162.reuse, 0x8, RZ ;  /* 0x00000008a2197824 */ /* 0x040fe200078e00ff */
[----:B------:R-:W-:Y:S01]  /*42e0*/  PRMT R86, RZ, 0x7610, R86 ;  /* 0x00007610ff567816 */ /* 0x000fe20000000056 */
[----:B------:R-:W-:Y:S01]  /*42f0*/  IMAD.WIDE R108, R27, 0x2, R158 ;  /* 0x000000021b6c7825 */ /* 0x000fe200078e029e */
[----:B------:R-:W-:Y:S01]  /*4300*/  STL [R1+0x11c8], R164 ;  /* 0x0011c8a401007387 */ /* 0x000fe20000100800 */
[----:B------:R-:W-:Y:S01]  /*4310*/  PRMT R85, RZ, 0x7610, R85 ;  /* 0x00007610ff557816 */ /* 0x000fe20000000055 */
[----:B------:R-:W1:Y:S01]  /*4320*/  LDCU UR59, c[0x0][0x3b0] ;  /* 0x00007600ff3b77ac */ /* 0x000e620008000800 */
[C---:B------:R-:W-:Y:S01]  /*4330*/  IMAD.WIDE R118, R25.reuse, 0x2, R160 ;  /* 0x0000000219767825 */ /* 0x040fe200078e02a0 */
[----:B------:R-:W-:Y:S03]  /*4340*/  STL [R1+0x12b0], R164 ;  /* 0x0012b0a401007387 */ /* 0x000fe60000100800 */
[----:B------:R-:W-:Y:S01]  /*4350*/  IMAD R136, R162, 0x61, RZ ;  /* 0x00000061a2887824 */ /* 0x000fe200078e02ff */
[----:B------:R0:W2:Y:S01]  /*4360*/  @!P5 LDG.E.U16 R33, desc[UR16][R118.64] ;  /* 0x000000107621d981 */ /* 0x0000a2000c1e1500 */
[----:B------:R-:W-:Y:S01]  /*4370*/  IMAD.WIDE R116, R25, 0x2, R158 ;  /* 0x0000000219747825 */ /* 0x000fe200078e029e */
[----:B------:R-:W-:Y:S01]  /*4380*/  PRMT R84, RZ, 0x7610, R84 ;  /* 0x00007610ff547816 */ /* 0x000fe20000000054 */
[----:B------:R-:W0:Y:S01]  /*4390*/  LDCU UR60, c[0x0][0x3b0] ;  /* 0x00007600ff3c77ac */ /* 0x000e220008000800 */
[----:B------:R-:W2:Y:S01]  /*43a0*/  @!P6 LDG.E.U16 R31, desc[UR16][R114.64] ;  /* 0x00000010721fe981 */ /* 0x000ea2000c1e1500 */
[----:B------:R-:W-:-:S02]  /*43b0*/  VIADD R0, R113, 0xffffffe7 ;  /* 0xffffffe771007836 */ /* 0x000fc40000000000 */
[--C-:B------:R-:W-:Y:S01]  /*43c0*/  IMAD.WIDE R148, R146, 0x2, R160.reuse ;  /* 0x0000000292947825 */ /* 0x100fe200078e02a0 */
[----:B------:R-:W2:Y:S01]  /*43d0*/  @!P6 LDG.E.U16 R30, desc[UR16][R108.64] ;  /* 0x000000106c1ee981 */ /* 0x000ea2000c1e1500 */
[----:B------:R-:W-:Y:S01]  /*43e0*/  ISETP.GE.U32.AND P6, PT, R2, 0x7fffff60, PT ;  /* 0x7fffff600200780c */ /* 0x000fe20003fc6070 */
[----:B------:R-:W0:Y:S02]  /*43f0*/  LDCU UR58, c[0x0][0x3b0] ;  /* 0x00007600ff3a77ac */ /* 0x000e240008000800 */
[----:B------:R0:W2:Y:S01]  /*4400*/  @!P5 LDG.E.U16 R32, desc[UR16][R116.64] ;  /* 0x000000107420d981 */ /* 0x0000a2000c1e1500 */
[----:B------:R-:W-:Y:S01]  /*4410*/  ISETP.GE.U32.AND P5, PT, R0, 0x7fffff68, PT ;  /* 0x7fffff680000780c */ /* 0x000fe20003fa6070 */
[----:B------:R-:W-:Y:S01]  /*4420*/  IMAD.WIDE R152, R150, 0x2, R160 ;  /* 0x0000000296987825 */ /* 0x000fe200078e02a0 */
[----:B------:R-:W-:Y:S01]  /*4430*/  PRMT R83, RZ, 0x7610, R83 ;  /* 0x00007610ff537816 */ /* 0x000fe20000000053 */
[----:B------:R-:W-:Y:S01]  /*4440*/  STL [R1+0x12b4], R163 ;  /* 0x0012b4a301007387 */ /* 0x000fe20000100800 */
[----:B------:R-:W-:Y:S01]  /*4450*/  PRMT R27, RZ, 0x7610, R27 ;  /* 0x00007610ff1b7816 */ /* 0x000fe2000000001b */
[----:B------:R-:W-:-:S02]  /*4460*/  IMAD R25, R162, 0x18, RZ ;  /* 0x00000018a2197824 */ /* 0x000fc400078e02ff */
[----:B------:R-:W-:Y:S01]  /*4470*/  IMAD R132, R162, 0x69, RZ ;  /* 0x00000069a2847824 */ /* 0x000fe200078e02ff */
[----:B------:R0:W-:Y:S01]  /*4480*/  STL.64 [R1+0x510], R118 ;  /* 0x0005107601007387 */ /* 0x0001e20000100a00 */
[----:B------:R-:W-:Y:S01]  /*4490*/  IMAD.WIDE R144, R142, 0x2, R160 ;  /* 0x000000028e907825 */ /* 0x000fe200078e02a0 */
[----:B------:R-:W-:Y:S01]  /*44a0*/  PRMT R82, RZ, 0x7610, R82 ;  /* 0x00007610ff527816 */ /* 0x000fe20000000052 */
[----:B------:R-:W1:Y:S01]  /*44b0*/  LDCU UR20, c[0x0][0x3b0] ;  /* 0x00007600ff1477ac */ /* 0x000e620008000800 */
[----:B------:R0:W-:Y:S01]  /*44c0*/  STL.64 [R1+0x508], R116 ;  /* 0x0005087401007387 */ /* 0x0001e20000100a00 */
[----:B------:R-:W-:Y:S01]  /*44d0*/  VIADD R2, R113, 0xffffffcf ;  /* 0xffffffcf71027836 */ /* 0x000fe20000000000 */
[----:B------:R-:W-:Y:S01]  /*44e0*/  PRMT R79, RZ, 0x7610, R79 ;  /* 0x00007610ff4f7816 */ /* 0x000fe2000000004f */
[C---:B------:R-:W-:Y:S01]  /*44f0*/  IMAD R128, R162.reuse, 0x71, RZ ;  /* 0x00000071a2807824 */ /* 0x040fe200078e02ff */
[----:B------:R1:W-:Y:S01]  /*4500*/  STL.64 [R1+0x490], R114 ;  /* 0x0004907201007387 */ /* 0x0003e20000100a00 */
[----:B------:R-:W-:Y:S01]  /*4510*/  IMAD R124, R162, 0x79, RZ ;  /* 0x00000079a27c7824 */ /* 0x000fe200078e02ff */
[----:B------:R-:W-:-:S02]  /*4520*/  PRMT R78, RZ, 0x7610, R78 ;  /* 0x00007610ff4e7816 */ /* 0x000fc4000000004e */
[----:B------:R-:W-:Y:S01]  /*4530*/  PRMT R75, RZ, 0x7610, R75 ;  /* 0x00007610ff4b7816 */ /* 0x000fe2000000004b */
[----:B------:R1:W-:Y:S01]  /*4540*/  STL.64 [R1+0x488], R108 ;  /* 0x0004886c01007387 */ /* 0x0003e20000100a00 */
[C---:B0-----:R-:W-:Y:S01]  /*4550*/  IMAD.WIDE R118, R25.reuse, 0x2, R160 ;  /* 0x0000000219767825 */ /* 0x041fe200078e02a0 */
[----:B------:R-:W-:Y:S01]  /*4560*/  PRMT R74, RZ, 0x7610, R74 ;  /* 0x00007610ff4a7816 */ /* 0x000fe2000000004a */
[----:B------:R-:W0:Y:S02]  /*4570*/  LDCU UR57, c[0x0][0x3b0] ;  /* 0x00007600ff3977ac */ /* 0x000e240008000800 */
[----:B------:R-:W-:Y:S01]  /*4580*/  IMAD.WIDE R116, R25, 0x2, R158 ;  /* 0x0000000219747825 */ /* 0x000fe200078e029e */
[----:B------:R0:W2:Y:S01]  /*4590*/  @!P5 LDG.E.U16 R29, desc[UR16][R118.64] ;  /* 0x00000010761dd981 */ /* 0x0000a2000c1e1500 */
[----:B------:R-:W-:Y:S01]  /*45a0*/  PRMT R80, RZ, 0x7610, R80 ;  /* 0x00007610ff507816 */ /* 0x000fe20000000050 */
[----:B------:R-:W0:Y:S01]  /*45b0*/  LDCU UR19, c[0x0][0x3b0] ;  /* 0x00007600ff1377ac */ /* 0x000e220008000800 */
[C---:B-1----:R-:W-:Y:S01]  /*45c0*/  IMAD.WIDE R114, R37.reuse, 0x2, R160 ;  /* 0x0000000225727825 */ /* 0x042fe200078e02a0 */
[----:B------:R1:W2:Y:S01]  /*45d0*/  @!P5 LDG.E.U16 R28, desc[UR16][R116.64] ;  /* 0x00000010741cd981 */ /* 0x0002a2000c1e1500 */
[----:B------:R-:W-:Y:S01]  /*45e0*/  PRMT R81, RZ, 0x7610, R81 ;  /* 0x00007610ff517816 */ /* 0x000fe20000000051 */
[----:B------:R-:W0:Y:S01]  /*45f0*/  LDCU UR9, c[0x0][0x3b0] ;  /* 0x00007600ff0977ac */ /* 0x000e220008000800 */
[----:B------:R-:W-:Y:S01]  /*4600*/  IMAD.WIDE R108, R37, 0x2, R158 ;  /* 0x00000002256c7825 */ /* 0x000fe200078e029e */
[----:B------:R0:W2:Y:S01]  /*4610*/  @!P6 LDG.E.U16 R27, desc[UR16][R114.64] ;  /* 0x00000010721be981 */ /* 0x0000a2000c1e1500 */
[----:B------:R-:W-:Y:S01]  /*4620*/  PRMT R70, RZ, 0x7610, R70 ;  /* 0x00007610ff467816 */ /* 0x000fe20000000046 */
[----:B------:R-:W0:Y:S01]  /*4630*/  LDCU UR12, c[0x0][0x3b0] ;  /* 0x00007600ff0c77ac */ /* 0x000e220008000800 */
[----:B------:R-:W-:Y:S01]  /*4640*/  VIADD R0, R113, 0xffffffd7 ;  /* 0xffffffd771007836 */ /* 0x000fe20000000000 */
[----:B------:R0:W2:Y:S01]  /*4650*/  @!P6 LDG.E.U16 R26, desc[UR16][R108.64] ;  /* 0x000000106c1ae981 */ /* 0x0000a2000c1e1500 */
[----:B------:R-:W-:-:S02]  /*4660*/  ISETP.GE.U32.AND P6, PT, R2, 0x7fffff50, PT ;  /* 0x7fffff500200780c */ /* 0x000fc40003fc6070 */
[----:B------:R-:W-:Y:S02]  /*4670*/  PRMT R71, RZ, 0x7610, R71 ;  /* 0x00007610ff477816 */ /* 0x000fe40000000047 */
[----:B------:R-:W-:Y:S02]  /*4680*/  PRMT R76, RZ, 0x7610, R76 ;  /* 0x00007610ff4c7816 */ /* 0x000fe4000000004c */
[----:B------:R-:W-:Y:S02]  /*4690*/  PRMT R77, RZ, 0x7610, R77 ;  /* 0x00007610ff4d7816 */ /* 0x000fe4000000004d */
[----:B------:R-:W-:Y:S02]  /*46a0*/  PRMT R66, RZ, 0x7610, R66 ;  /* 0x00007610ff427816 */ /* 0x000fe40000000042 */
[----:B------:R-:W-:Y:S02]  /*46b0*/  PRMT R67, RZ, 0x7610, R67 ;  /* 0x00007610ff437816 */ /* 0x000fe40000000043 */
[----:B------:R-:W-:-:S02]  /*46c0*/  PRMT R62, RZ, 0x7610, R62 ;  /* 0x00007610ff3e7816 */ /* 0x000fc4000000003e */
        /* <DEDUP_REMOVED lines=13> */
[----:B------:R-:W-:Y:S01]  /*47a0*/  PRMT R55, RZ, 0x7610, R55 ;  /* 0x00007610ff377816 */ /* 0x000fe20000000037 */
[----:B------:R-:W-:Y:S01]  /*47b0*/  IMAD R120, R162, 0x5a, RZ ;  /* 0x0000005aa2787824 */ /* 0x000fe200078e02ff */
[----:B------:R-:W-:Y:S01]  /*47c0*/  ISETP.GE.U32.AND P5, PT, R0, 0x7fffff58, PT ;  /* 0x7fffff580000780c */ /* 0x000fe20003fa6070 */
[----:B------:R0:W-:Y:S01]  /*47d0*/  STL.64 [R1+0x410], R118 ;  /* 0x0004107601007387 */ /* 0x0001e20000100a00 */
[----:B------:R-:W-:Y:S01]  /*47e0*/  IMAD R37, R162, 0x28, RZ ;  /* 0x00000028a2257824 */ /* 0x000fe200078e02ff */
[----:B------:R-:W-:Y:S01]  /*47f0*/  PRMT R4, RZ, 0x7610, R4 ;  /* 0x00007610ff047816 */ /* 0x000fe20000000004 */
[----:B------:R-:W2:Y:S01]  /*4800*/  LDCU UR13, c[0x0][0x3b0] ;  /* 0x00007600ff0d77ac */ /* 0x000ea20008000800 */
[----:B------:R1:W-:Y:S01]  /*4810*/  STL.64 [R1+0x408], R116 ;  /* 0x0004087401007387 */ /* 0x0003e20000100a00 */
[----:B------:R-:W-:-:S02]  /*4820*/  PRMT R25, RZ, 0x7610, R25 ;  /* 0x00007610ff197816 */ /* 0x000fc40000000019 */
[----:B------:R-:W-:Y:S01]  /*4830*/  PRMT R54, RZ, 0x7610, R54 ;  /* 0x00007610ff367816 */ /* 0x000fe20000000036 */
[----:B------:R1:W-:Y:S01]  /*4840*/  STL.64 [R1+0x390], R114 ;  /* 0x0003907201007387 */ /* 0x0003e20000100a00 */
[----:B------:R-:W-:Y:S01]  /*4850*/  VIADD R2, R113, 0xffffffbf ;  /* 0xffffffbf71027836 */ /* 0x000fe20000000000 */
[----:B------:R-:W-:Y:S01]  /*4860*/  PRMT R53, RZ, 0x7610, R53 ;  /* 0x00007610ff357816 */ /* 0x000fe20000000035 */
[----:B------:R-:W2:Y:S01]  /*4870*/  LDCU UR18, c[0x0][0x3b0] ;  /* 0x00007600ff1277ac */ /* 0x000ea20008000800 */
[----:B------:R1:W-:Y:S01]  /*4880*/  STL.64 [R1+0x388], R108 ;  /* 0x0003886c01007387 */ /* 0x0003e20000100a00 */
[C---:B0-----:R-:W-:Y:S01]  /*4890*/  IMAD.WIDE R118, R37.reuse, 0x2, R160 ;  /* 0x0000000225767825 */ /* 0x041fe200078e02a0 */
[----:B------:R-:W0:Y:S03]  /*48a0*/  LDCU UR21, c[0x0][0x3b0] ;  /* 0x00007600ff1577ac */ /* 0x000e260008000800 */
[----:B-1----:R-:W-:Y:S01]  /*48b0*/  IMAD.WIDE R116, R37, 0x2, R158 ;  /* 0x0000000225747825 */ /* 0x002fe200078e029e */
[----:B------:R1:W2:Y:S01]  /*48c0*/  @!P5 LDG.E.U16 R25, desc[UR16][R118.64] ;  /* 0x000000107619d981 */ /* 0x0002a2000c1e1500 */
[----:B------:R-:W0:Y:S02]  /*48d0*/  LDCU UR22, c[0x0][0x3b0] ;  /* 0x00007600ff1677ac */ /* 0x000e240008000800 */
[C---:B------:R-:W-:Y:S01]  /*48e0*/  IMAD.WIDE R114, R39.reuse, 0x2, R160 ;  /* 0x0000000227727825 */ /* 0x040fe200078e02a0 */
[----:B------:R0:W2:Y:S01]  /*48f0*/  @!P5 LDG.E.U16 R24, desc[UR16][R116.64] ;  /* 0x000000107418d981 */ /* 0x0000a2000c1e1500 */
[----:B------:R-:W0:Y:S02]  /*4900*/  LDCU UR24, c[0x0][0x3b0] ;  /* 0x00007600ff1877ac */ /* 0x000e240008000800 */
[----:B------:R-:W-:Y:S01]  /*4910*/  IMAD.WIDE R108, R39, 0x2, R158 ;  /* 0x00000002276c7825 */ /* 0x000fe200078e029e */
[----:B------:R0:W2:Y:S01]  /*4920*/  @!P6 LDG.E.U16 R47, desc[UR16][R114.64] ;  /* 0x00000010722fe981 */ /* 0x0000a2000c1e1500 */
[----:B------:R-:W0:Y:S02]  /*4930*/  LDCU UR23, c[0x0][0x3b0] ;  /* 0x00007600ff1777ac */ /* 0x000e240008000800 */
[C---:B------:R-:W-:Y:S01]  /*4940*/  VIADD R0, R113.reuse, 0xffffffc7 ;  /* 0xffffffc771007836 */ /* 0x040fe20000000000 */
[----:B------:R0:W2:Y:S01]  /*4950*/  @!P6 LDG.E.U16 R46, desc[UR16][R108.64] ;  /* 0x000000106c2ee981 */ /* 0x0000a2000c1e1500 */
[----:B------:R-:W-:Y:S01]  /*4960*/  ISETP.GE.U32.AND P6, PT, R2, 0x7fffff40, PT ;  /* 0x7fffff400200780c */ /* 0x000fe20003fc6070 */
[----:B------:R-:W-:Y:S01]  /*4970*/  IMAD.SHL.U32 R39, R162, 0x40, RZ ;  /* 0x00000040a2277824 */ /* 0x000fe200078e00ff */
[----:B------:R-:W0:Y:S01]  /*4980*/  LDCU UR25, c[0x0][0x3b0] ;  /* 0x00007600ff1977ac */ /* 0x000e220008000800 */
[----:B------:R-:W-:Y:S01]  /*4990*/  ISETP.GE.U32.AND P5, PT, R0, 0x7fffff48, PT ;  /* 0x7fffff480000780c */ /* 0x000fe20003fa6070 */
[----:B------:R1:W-:Y:S01]  /*49a0*/  STL.64 [R1+0x310], R118 ;  /* 0x0003107601007387 */ /* 0x0003e20000100a00 */
[----:B------:R-:W-:Y:S01]  /*49b0*/  IMAD R37, R162, 0x38, RZ ;  /* 0x00000038a2257824 */ /* 0x000fe200078e02ff */
[----:B------:R-:W2:Y:S02]  /*49c0*/  LDCU UR26, c[0x0][0x3b0] ;  /* 0x00007600ff1a77ac */ /* 0x000ea40008000800 */
[----:B------:R0:W-:Y:S01]  /*49d0*/  STL.64 [R1+0x308], R116 ;  /* 0x0003087401007387 */ /* 0x0001e20000100a00 */
[----:B------:R-:W-:Y:S01]  /*49e0*/  VIADD R2, R113, 0xffffffaf ;  /* 0xffffffaf71027836 */ /* 0x000fe20000000000 */
[----:B------:R-:W2:Y:S02]  /*49f0*/  LDCU UR27, c[0x0][0x3b0] ;  /* 0x00007600ff1b77ac */ /* 0x000ea40008000800 */
[----:B------:R0:W-:Y:S01]  /*4a00*/  STL.64 [R1+0x290], R114 ;  /* 0x0002907201007387 */ /* 0x0001e20000100a00 */
[----:B------:R-:W2:Y:S03]  /*4a10*/  LDCU UR28, c[0x0][0x3b0] ;  /* 0x00007600ff1c77ac */ /* 0x000ea60008000800 */
[----:B------:R0:W-:Y:S01]  /*4a20*/  STL.64 [R1+0x288], R108 ;  /* 0x0002886c01007387 */ /* 0x0001e20000100a00 */
[C---:B-1----:R-:W-:Y:S01]  /*4a30*/  IMAD.WIDE R118, R37.reuse, 0x2, R160 ;  /* 0x0000000225767825 */ /* 0x042fe200078e02a0 */
[----:B------:R-:W1:Y:S03]  /*4a40*/  LDCU UR30, c[0x0][0x3b0] ;  /* 0x00007600ff1e77ac */ /* 0x000e660008000800 */
[----:B0-----:R-:W-:Y:S01]  /*4a50*/  IMAD.WIDE R116, R37, 0x2, R158 ;  /* 0x0000000225747825 */ /* 0x001fe200078e029e */
        /* <DEDUP_REMOVED lines=11> */
[----:B------:R-:W1:Y:S02]  /*4b10*/  LDCU UR33, c[0x0][0x3b0] ;  /* 0x00007600ff2177ac */ /* 0x000e640008000800 */
[----:B------:R-:W-:Y:S01]  /*4b20*/  ISETP.GE.U32.AND P5, PT, R0, 0x7fffff38, PT ;  /* 0x7fffff380000780c */ /* 0x000fe20003fa6070 */
[----:B------:R0:W-:Y:S01]  /*4b30*/  STL.64 [R1+0x210], R118 ;  /* 0x0002107601007387 */ /* 0x0001e20000100a00 */
[----:B------:R-:W-:Y:S01]  /*4b40*/  IMAD R37, R162, 0x48, RZ ;  /* 0x00000048a2257824 */ /* 0x000fe200078e02ff */
[----:B------:R-:W-:Y:S01]  /*4b50*/  PRMT R39, RZ, 0x7610, R39 ;  /* 0x00007610ff277816 */ /* 0x000fe20000000027 */
[----:B------:R-:W1:Y:S01]  /*4b60*/  LDCU UR34, c[0x0][0x3b0] ;  /* 0x00007600ff2277ac */ /* 0x000e620008000800 */
[----:B------:R0:W-:Y:S01]  /*4b70*/  STL.64 [R1+0x208], R116 ;  /* 0x0002087401007387 */ /* 0x0001e20000100a00 */
[----:B------:R-:W-:Y:S01]  /*4b80*/  VIADD R2, R113, 0xffffff9f ;  /* 0xffffff9f71027836 */ /* 0x000fe20000000000 */
[----:B------:R-:W1:Y:S02]  /*4b90*/  LDCU UR35, c[0x0][0x3b0] ;  /* 0x00007600ff2377ac */ /* 0x000e640008000800 */
[----:B------:R1:W-:Y:S01]  /*4ba0*/  STL.64 [R1+0x190], R114 ;  /* 0x0001907201007387 */ /* 0x0003e20000100a00 */
[----:B------:R-:W2:Y:S03]  /*4bb0*/  LDCU UR36, c[0x0][0x3b0] ;  /* 0x00007600ff2477ac */ /* 0x000ea60008000800 */
[----:B------:R1:W-:Y:S01]  /*4bc0*/  STL.64 [R1+0x188], R108 ;  /* 0x0001886c01007387 */ /* 0x0003e20000100a00 */
[C---:B0-----:R-:W-:Y:S01]  /*4bd0*/  IMAD.WIDE R118, R37.reuse, 0x2, R160 ;  /* 0x0000000225767825 */ /* 0x041fe200078e02a0 */
[----:B------:R-:W0:Y:S03]  /*4be0*/  LDCU UR37, c[0x0][0x3b0] ;  /* 0x00007600ff2577ac */ /* 0x000e260008000800 */
[----:B------:R-:W-:Y:S01]  /*4bf0*/  IMAD.WIDE R116, R37, 0x2, R158 ;  /* 0x0000000225747825 */ /* 0x000fe200078e029e */
[----:B------:R-:W2:Y:S01]  /*4c00*/  @!P5 LDG.E.U16 R41, desc[UR16][R118.64] ;  /* 0x000000107629d981 */ /* 0x000ea2000c1e1500 */
[----:B------:R-:W0:Y:S02]  /*4c10*/  LDCU UR38, c[0x0][0x3b0] ;  /* 0x00007600ff2677ac */ /* 0x000e240008000800 */
[C---:B-1----:R-:W-:Y:S01]  /*4c20*/  IMAD.WIDE R114, R49.reuse, 0x2, R160 ;  /* 0x0000000231727825 */ /* 0x042fe200078e02a0 */
[----:B------:R-:W2:Y:S01]  /*4c30*/  @!P5 LDG.E.U16 R40, desc[UR16][R116.64] ;  /* 0x000000107428d981 */ /* 0x000ea2000c1e1500 */
[----:B------:R-:W1:Y:S02]  /*4c40*/  LDCU UR39, c[0x0][0x3b0] ;  /* 0x00007600ff2777ac */ /* 0x000e640008000800 */
[----:B------:R-:W-:Y:S01]  /*4c50*/  IMAD.WIDE R108, R49, 0x2, R158 ;  /* 0x00000002316c7825 */ /* 0x000fe200078e029e */
[----:B------:R0:W2:Y:S01]  /*4c60*/  @!P6 LDG.E.U16 R39, desc[UR16][R114.64] ;  /* 0x000000107227e981 */ /* 0x0000a2000c1e1500 */
[----:B------:R-:W0:Y:S02]  /*4c70*/  LDCU UR40, c[0x0][0x3b0] ;  /* 0x00007600ff2877ac */ /* 0x000e240008000800 */
[C---:B------:R-:W-:Y:S01]  /*4c80*/  VIADD R0, R113.reuse, 0xffffffa7 ;  /* 0xffffffa771007836 */ /* 0x040fe20000000000 */
[----:B------:R0:W2:Y:S01]  /*4c90*/  @!P6 LDG.E.U16 R38, desc[UR16][R108.64] ;  /* 0x000000106c26e981 */ /* 0x0000a2000c1e1500 */
[----:B------:R-:W-:Y:S01]  /*4ca0*/  ISETP.GE.U32.AND P6, PT, R2, 0x7fffff20, PT ;  /* 0x7fffff200200780c */ /* 0x000fe20003fc6070 */
[----:B------:R-:W0:Y:S02]  /*4cb0*/  LDCU UR41, c[0x0][0x3b0] ;  /* 0x00007600ff2977ac */ /* 0x000e240008000800 */
[----:B------:R-:W-:Y:S01]  /*4cc0*/  ISETP.GE.U32.AND P5, PT, R0, 0x7fffff28, PT ;  /* 0x7fffff280000780c */ /* 0x000fe20003fa6070 */
[----:B------:R-:W-:Y:S01]  /*4cd0*/  STL.64 [R1+0x110], R118 ;  /* 0x0001107601007387 */ /* 0x000fe20000100a00 */
[----:B------:R-:W-:Y:S01]  /*4ce0*/  IMAD R0, R162, 0x58, RZ ;  /* 0x00000058a2007824 */ /* 0x000fe200078e02ff */
[----:B------:R-:W-:Y:S01]  /*4cf0*/  PRMT R49, RZ, 0x7610, R49 ;  /* 0x00007610ff317816 */ /* 0x000fe20000000031 */
[----:B------:R-:W1:Y:S01]  /*4d00*/  LDCU UR42, c[0x0][0x3b0] ;  /* 0x00007600ff2a77ac */ /* 0x000e620008000800 */
[----:B------:R-:W-:Y:S01]  /*4d10*/  STL.64 [R1+0x108], R116 ;  /* 0x0001087401007387 */ /* 0x000fe20000100a00 */
[----:B------:R-:W-:Y:S01]  /*4d20*/  IMAD.WIDE R154, R154, 0x2, R158 ;  /* 0x000000029a9a7825 */ /* 0x000fe200078e029e */
[----:B------:R-:W1:Y:S02]  /*4d30*/  LDCU UR43, c[0x0][0x3b0] ;  /* 0x00007600ff2b77ac */ /* 0x000e640008000800 */
[----:B------:R0:W-:Y:S01]  /*4d40*/  STL.64 [R1+0x90], R114 ;  /* 0x0000907201007387 */ /* 0x0001e20000100a00 */
[----:B------:R-:W-:Y:S01]  /*4d50*/  PRMT R37, RZ, 0x7610, R37 ;  /* 0x00007610ff257816 */ /* 0x000fe20000000025 */
[----:B------:R-:W1:Y:S02]  /*4d60*/  LDCU UR44, c[0x0][0x3b0] ;  /* 0x00007600ff2c77ac */ /* 0x000e640008000800 */
[----:B------:R0:W-:Y:S01]  /*4d70*/  STL.64 [R1+0x88], R108 ;  /* 0x0000886c01007387 */ /* 0x0001e20000100a00 */
[----:B------:R-:W-:Y:S01]  /*4d80*/  VIADD R2, R113, 0xffffff97 ;  /* 0xffffff9771027836 */ /* 0x000fe20000000000 */
[----:B------:R-:W1:Y:S02]  /*4d90*/  LDCU UR45, c[0x0][0x3b0] ;  /* 0x00007600ff2d77ac */ /* 0x000e640008000800 */
[----:B------:R-:W2:Y:S01]  /*4da0*/  @!P6 LDG.E.U16 R50, desc[UR16][R156.64] ;  /* 0x000000109c32e981 */ /* 0x000ea2000c1e1500 */
[----:B------:R-:W1:Y:S01]  /*4db0*/  LDCU UR46, c[0x0][0x3b0] ;  /* 0x00007600ff2e77ac */ /* 0x000e620008000800 */
[----:B0-----:R-:W-:-:S02]  /*4dc0*/  IMAD.WIDE R114, R0, 0x2, R160 ;  /* 0x0000000200727825 */ /* 0x001fc400078e02a0 */
[----:B------:R0:W2:Y:S01]  /*4dd0*/  @!P6 LDG.E.U16 R49, desc[UR16][R154.64] ;  /* 0x000000109a31e981 */ /* 0x0000a2000c1e1500 */
[----:B------:R-:W0:Y:S01]  /*4de0*/  LDCU UR47, c[0x0][0x3b0] ;  /* 0x00007600ff2f77ac */ /* 0x000e220008000800 */
[--C-:B------:R-:W-:Y:S02]  /*4df0*/  IMAD.WIDE R108, R0, 0x2, R158.reuse ;  /* 0x00000002006c7825 */ /* 0x100fe400078e029e */
[----:B------:R-:W2:Y:S01]  /*4e00*/  @!P5 LDG.E.U16 R37, desc[UR16][R114.64] ;  /* 0x000000107225d981 */ /* 0x000ea2000c1e1500 */
[----:B------:R-:W0:Y:S01]  /*4e10*/  LDCU UR48, c[0x0][0x3b0] ;  /* 0x00007600ff3077ac */ /* 0x000e220008000800 */
[----:B------:R-:W-:Y:S02]  /*4e20*/  VIADD R0, R113, 0xffffff8f ;  /* 0xffffff8f71007836 */ /* 0x000fe40000000000 */
[----:B------:R0:W2:Y:S01]  /*4e30*/  @!P5 LDG.E.U16 R36, desc[UR16][R108.64] ;  /* 0x000000106c24d981 */ /* 0x0000a2000c1e1500 */
[----:B------:R-:W-:Y:S01]  /*4e40*/  ISETP.GE.U32.AND P5, PT, R2, 0x7fffff18, PT ;  /* 0x7fffff180200780c */ /* 0x000fe20003fa6070 */
[----:B------:R-:W0:Y:S01]  /*4e50*/  LDCU UR49, c[0x0][0x3b0] ;  /* 0x00007600ff3177ac */ /* 0x000e220008000800 */
[----:B------:R-:W-:Y:S01]  /*4e60*/  ISETP.GE.U32.AND P6, PT, R0, 0x7fffff10, PT ;  /* 0x7fffff100000780c */ /* 0x000fe20003fc6070 */
[--C-:B------:R-:W-:Y:S01]  /*4e70*/  IMAD.WIDE R146, R146, 0x2, R158.reuse ;  /* 0x0000000292927825 */ /* 0x100fe200078e029e */
[----:B------:R-:W0:Y:S03]  /*4e80*/  LDCU UR50, c[0x0][0x3b0] ;  /* 0x00007600ff3277ac */ /* 0x000e260008000800 */
[----:B------:R-:W-:Y:S01]  /*4e90*/  IMAD.WIDE R150, R150, 0x2, R158 ;  /* 0x0000000296967825 */ /* 0x000fe200078e029e */
[----:B------:R-:W0:Y:S05]  /*4ea0*/  LDCU UR51, c[0x0][0x3b0] ;  /* 0x00007600ff3377ac */ /* 0x000e2a0008000800 */
[----:B------:R-:W2:Y:S01]  /*4eb0*/  @!P5 LDG.E.U16 R105, desc[UR16][R150.64] ;  /* 0x000000109669d981 */ /* 0x000ea2000c1e1500 */
[----:B------:R-:W0:Y:S03]  /*4ec0*/  LDCU UR52, c[0x0][0x3b0] ;  /* 0x00007600ff3477ac */ /* 0x000e260008000800 */
[----:B------:R-:W2:Y:S01]  /*4ed0*/  @!P6 LDG.E.U16 R51, desc[UR16][R146.64] ;  /* 0x000000109233e981 */ /* 0x000ea2000c1e1500 */
[----:B------:R-:W0:Y:S03]  /*4ee0*/  LDCU UR54, c[0x0][0x3b0] ;  /* 0x00007600ff3677ac */ /* 0x000e260008000800 */
[----:B------:R-:W3:Y:S01]  /*4ef0*/  @!P6 LDG.E.U16 R104, desc[UR16][R148.64] ;  /* 0x000000109468e981 */ /* 0x000ee2000c1e1500 */
[----:B------:R-:W0:Y:S03]  /*4f00*/  LDCU UR53, c[0x0][0x3b0] ;  /* 0x00007600ff3577ac */ /* 0x000e260008000800 */
[----:B------:R-:W-:Y:S01]  /*4f10*/  STL.64 [R1+0x10], R114 ;  /* 0x0000107201007387 */ /* 0x000fe20000100a00 */
[----:B------:R-:W0:Y:S03]  /*4f20*/  LDCU UR55, c[0x0][0x3b0] ;  /* 0x00007600ff3777ac */ /* 0x000e260008000800 */
[----:B------:R-:W-:Y:S01]  /*4f30*/  STL.64 [R1+0x8], R108 ;  /* 0x0000086c01007387 */ /* 0x000fe20000100a00 */
[----:B------:R-:W0:Y:S03]  /*4f40*/  LDCU UR56, c[0x0][0x3b0] ;  /* 0x00007600ff3877ac */ /* 0x000e260008000800 */
[----:B------:R-:W-:Y:S04]  /*4f50*/  STL [R1+0xe98], R156 ;  /* 0x000e989c01007387 */ /* 0x000fe80000100800 */
        /* <DEDUP_REMOVED lines=12> */
[----:B------:R0:W-:Y:S04]  /*5020*/  STL.64 [R1+0xea0], R154 ;  /* 0x000ea09a01007387 */ /* 0x0001e80000100a00 */
[----:B------:R-:W4:Y:S01]  /*5030*/  @!P5 LDG.E.U16 R48, desc[UR16][R152.64] ;  /* 0x000000109830d981 */ /* 0x000f22000c1e1500 */
[----:B0-----:R-:W0:Y:S03]  /*5040*/  LDC R155, c[0x0][0x3a0] ;  /* 0x0000e800ff9b7b82 */ /* 0x001e260000000800 */
[----:B------:R-:W-:Y:S04]  /*5050*/  STL [R1+0xeb8], R152 ;  /* 0x000eb89801007387 */ /* 0x000fe80000100800 */
[----:B------:R-:W-:Y:S04]  /*5060*/  STL [R1+0xef0], R152 ;  /* 0x000ef09801007387 */ /* 0x000fe80000100800 */
[----:B------:R-:W-:Y:S04]  /*5070*/  STL [R1+0xf48], R152 ;  /* 0x000f489801007387 */ /* 0x000fe80000100800 */
[----:B------:R-:W-:Y:S04]  /*5080*/  STL [R1+0xf9c], R152 ;  /* 0x000f9c9801007387 */ /* 0x000fe80000100800 */
[----:B------:R-:W-:Y:S01]  /*5090*/  STL [R1+0x1070], R152 ;  /* 0x0010709801007387 */ /* 0x000fe20000100800 */
[----:B0-----:R-:W-:-:S03]  /*50a0*/  VIADD R2, R155, 0xffffff87 ;  /* 0xffffff879b027836 */ /* 0x001fc60000000000 */
[----:B------:R-:W-:Y:S01]  /*50b0*/  STL [R1+0x10e8], R152 ;  /* 0x0010e89801007387 */ /* 0x000fe20000100800 */
[----:B------:R-:W-:Y:S01]  /*50c0*/  VIADD R0, R155, 0xfffffff6 ;  /* 0xfffffff69b007836 */ /* 0x000fe20000000000 */
[----:B------:R-:W-:Y:S02]  /*50d0*/  ISETP.GE.U32.AND P5, PT, R2, 0x7fffff08, PT ;  /* 0x7fffff080200780c */ /* 0x000fe40003fa6070 */
[----:B------:R-:W-:Y:S04]  /*50e0*/  STL [R1+0xea8], R153 ;  /* 0x000ea89901007387 */ /* 0x000fe80000100800 */
[----:B------:R-:W-:Y:S04]  /*50f0*/  STL [R1+0xf10], R153 ;  /* 0x000f109901007387 */ /* 0x000fe80000100800 */
[----:B------:R-:W-:Y:S01]  /*5100*/  STL [R1+0xf58], R153 ;  /* 0x000f589901007387 */ /* 0x000fe20000100800 */
[----:B------:R-:W-:-:S03]  /*5110*/  ISETP.GE.U32.AND P6, PT, R0, 0x7fffff77, PT ;  /* 0x7fffff770000780c */ /* 0x000fc60003fc6070 */
[----:B------:R-:W-:Y:S04]  /*5120*/  STL [R1+0xfa8], R153 ;  /* 0x000fa89901007387 */ /* 0x000fe80000100800 */
[----:B------:R-:W-:Y:S04]  /*5130*/  STL [R1+0x1008], R153 ;  /* 0x0010089901007387 */ /* 0x000fe80000100800 */
[----:B------:R-:W-:Y:S04]  /*5140*/  STL [R1+0x1080], R153 ;  /* 0x0010809901007387 */ /* 0x000fe80000100800 */
[----:B------:R-:W-:Y:S01]  /*5150*/  STL [R1+0x10f8], R153 ;  /* 0x0010f89901007387 */ /* 0x000fe20000100800 */
[----:B------:R-:W-:-:S03]  /*5160*/  IMAD R0, R162, 0x9, RZ ;  /* 0x00000009a2007824 */ /* 0x000fc600078e02ff */
[----:B------:R-:W-:Y:S04]  /*5170*/  STL.64 [R1+0x1180], R152 ;  /* 0x0011809801007387 */ /* 0x000fe80000100a00 */
[----:B------:R-:W-:Y:S04]  /*5180*/  STL.64 [R1+0xeb0], R150 ;  /* 0x000eb09601007387 */ /* 0x000fe80000100a00 */
[----:B------:R-:W-:Y:S04]  /*5190*/  STL.64 [R1+0xec0], R148 ;  /* 0x000ec09401007387 */ /* 0x000fe80000100a00 */
[----:B------:R-:W-:Y:S01]  /*51a0*/  STL.64 [R1+0xed0], R146 ;  /* 0x000ed09201007387 */ /* 0x000fe20000100a00 */
[----:B------:R-:W-:-:S03]  /*51b0*/  IMAD.WIDE R108, R0, 0x2, R160 ;  /* 0x00000002006c7825 */ /* 0x000fc600078e02a0 */
[----:B------:R-:W4:Y:S04]  /*51c0*/  @!P5 LDG.E.U16 R112, desc[UR16][R144.64] ;  /* 0x000000109070d981 */ /* 0x000f28000c1e1500 */
[----:B------:R-:W4:Y:S04]  /*51d0*/  @!P6 LDG.E.U16 R101, desc[UR16][R108.64] ;  /* 0x000000106c65e981 */ /* 0x000f28000c1e1500 */
[----:B--2---:R-:W-:Y:S04]  /*51e0*/  STL [R1+0x31c], R51 ;  /* 0x00031c3301007387 */ /* 0x004fe80000100800 */
[----:B---3--:R-:W-:Y:S04]  /*51f0*/  STL [R1+0x320], R104 ;  /* 0x0003206801007387 */ /* 0x008fe80000100800 */
[----:B------:R0:W-:Y:S02]  /*5200*/  STL [R1+0x49c], R105 ;  /* 0x00049c6901007387 */ /* 0x0001e40000100800 */
[----:B0-----:R-:W-:-:S05]  /*5210*/  IMAD.WIDE R104, R0, 0x2, R158 ;  /* 0x0000000200687825 */ /* 0x001fca00078e029e */
[----:B------:R0:W2:Y:S01]  /*5220*/  @!P6 LDG.E.U16 R100, desc[UR16][R104.64] ;  /* 0x000000106864e981 */ /* 0x0000a2000c1e1500 */
[----:B------:R-:W-:-:S03]  /*5230*/  IMAD.WIDE R142, R142, 0x2, R158 ;  /* 0x000000028e8e7825 */ /* 0x000fc600078e029e */
[----:B------:R-:W-:Y:S01]  /*5240*/  STL.64 [R1+0xee0], R144 ;  /* 0x000ee09001007387 */ /* 0x000fe20000100a00 */
[----:B------:R-:W-:-:S03]  /*5250*/  VIADD R2, R155, 0xffffffe6 ;  /* 0xffffffe69b027836 */ /* 0x000fc60000000000 */
[----:B------:R-:W-:Y:S01]  /*5260*/  STL.64 [R1+0x500], R108 ;  /* 0x0005006c01007387 */ /* 0x000fe20000100a00 */
[----:B------:R-:W-:-:S03]  /*5270*/  IMAD R0, R162, 0x11, RZ ;  /* 0x00000011a2007824 */ /* 0x000fc600078e02ff */
[----:B------:R0:W-:Y:S04]  /*5280*/  STL.64 [R1+0x4f8], R104 ;  /* 0x0004f86801007387 */ /* 0x0001e80000100a00 */
[----:B------:R-:W-:Y:S01]  /*5290*/  STL.64 [R1+0xee8], R142 ;  /* 0x000ee88e01007387 */ /* 0x000fe20000100a00 */
[----:B------:R-:W-:-:S03]  /*52a0*/  ISETP.GE.U32.AND P6, PT, R2, 0x7fffff67, PT ;  /* 0x7fffff670200780c */ /* 0x000fc60003fc6070 */
[----:B------:R-:W-:Y:S04]  /*52b0*/  STL [R1+0x12c4], R142 ;  /* 0x0012c48e01007387 */ /* 0x000fe80000100800 */
[----:B------:R-:W-:Y:S01]  /*52c0*/  STL [R1+0x12c0], R143 ;  /* 0x0012c08f01007387 */ /* 0x000fe20000100800 */
[----:B------:R-:W-:-:S03]  /*52d0*/  IMAD R2, R162, 0x19, RZ ;  /* 0x00000019a2027824 */ /* 0x000fc600078e02ff */
[----:B------:R-:W3:Y:S01]  /*52e0*/  @!P5 LDG.E.U16 R111, desc[UR16][R142.64] ;  /* 0x000000108e6fd981 */ /* 0x000ee2000c1e1500 */
[----:B0-----:R-:W-:-:S05]  /*52f0*/  IMAD.WIDE R104, R2, 0x2, R160 ;  /* 0x0000000202687825 */ /* 0x001fca00078e02a0 */
[----:B------:R-:W3:Y:S04]  /*5300*/  @!P6 LDG.E.U16 R97, desc[UR16][R104.64] ;  /* 0x000000106861e981 */ /* 0x000ee8000c1e1500 */
[----:B----4-:R0:W-:Y:S02]  /*5310*/  STL [R1+0x318], R112 ;  /* 0x0003187001007387 */ /* 0x0101e40000100800 */
[----:B0-----:R-:W-:-:S05]  /*5320*/  IMAD.WIDE R112, R0, 0x2, R160 ;  /* 0x0000000200707825 */ /* 0x001fca00078e02a0 */
[----:B------:R-:W-:Y:S04]  /*5330*/  STL.64 [R1+0x480], R112 ;  /* 0x0004807001007387 */ /* 0x000fe80000100a00 */
[----:B--2---:R-:W-:Y:S04]  /*5340*/  STL [R1+0x4a0], R100 ;  /* 0x0004a06401007387 */ /* 0x004fe80000100800 */
[----:B------:R0:W-:Y:S02]  /*5350*/  STL [R1+0x4a4], R101 ;  /* 0x0004a46501007387 */ /* 0x0001e40000100800 */
[----:B0-----:R-:W-:-:S05]  /*5360*/  IMAD.WIDE R100, R2, 0x2, R158 ;  /* 0x0000000202647825 */ /* 0x001fca00078e029e */
[----:B------:R-:W2:Y:S01]  /*5370*/  @!P6 LDG.E.U16 R96, desc[UR16][R100.64] ;  /* 0x000000106460e981 */ /* 0x000ea2000c1e1500 */
[----:B------:R-:W-:-:S05]  /*5380*/  VIADD R51, R155, 0xffffffee ;  /* 0xffffffee9b337836 */ /* 0x000fca0000000000 */
[----:B------:R-:W-:Y:S01]  /*5390*/  ISETP.GE.U32.AND P5, PT, R51, 0x7fffff6f, PT ;  /* 0x7fffff6f3300780c */ /* 0x000fe20003fa6070 */
[----:B------:R-:W-:Y:S01]  /*53a0*/  IMAD.WIDE R108, R0, 0x2, R158 ;  /* 0x00000002006c7825 */ /* 0x000fe200078e029e */
[----:B------:R-:W-:-:S04]  /*53b0*/  IADD3 R0, PT, PT, R155, -0x2a, RZ ;  /* 0xffffffd69b007810 */ /* 0x000fc80007ffe0ff */
[----:B------:R-:W-:Y:S01]  /*53c0*/  ISETP.GE.U32.AND P6, PT, R0, 0x7fffff57, PT ;  /* 0x7fffff570000780c */ /* 0x000fe20003fc6070 */
[C---:B------:R-:W-:Y:S01]  /*53d0*/  IMAD R0, R162.reuse, 0x21, RZ ;  /* 0x00000021a2007824 */ /* 0x040fe200078e02ff */
[----:B------:R0:W-:Y:S05]  /*53e0*/  STL.64 [R1+0x478], R108 ;  /* 0x0004786c01007387 */ /* 0x0001ea0000100a00 */
[----:B------:R0:W4:Y:S01]  /*53f0*/  @!P5 LDG.E.U16 R107, desc[UR16][R108.64] ;  /* 0x000000106c6bd981 */ /* 0x000122000c1e1500 */
[----:B------:R-:W-:-:S03]  /*5400*/  IMAD R2, R162, 0x29, RZ ;  /* 0x00000029a2027824 */ /* 0x000fc600078e02ff */
[----:B------:R-:W-:Y:S04]  /*5410*/  STL.64 [R1+0x400], R104 ;  /* 0x0004006801007387 */ /* 0x000fe80000100a00 */
[----:B------:R-:W4:Y:S01]  /*5420*/  @!P5 LDG.E.U16 R110, desc[UR16][R112.64] ;  /* 0x00000010706ed981 */ /* 0x000f22000c1e1500 */
[----:B0-----:R-:W-:-:S03]  /*5430*/  IMAD.WIDE R108, R0, 0x2, R160 ;  /* 0x00000002006c7825 */ /* 0x001fc600078e02a0 */
[----:B------:R0:W-:Y:S04]  /*5440*/  STL.64 [R1+0x3f8], R100 ;  /* 0x0003f86401007387 */ /* 0x0001e80000100a00 */
[----:B---3--:R-:W-:Y:S04]  /*5450*/  STL [R1+0x2a4], R111 ;  /* 0x0002a46f01007387 */ /* 0x008fe80000100800 */
[----:B------:R-:W-:Y:S01]  /*5460*/  STL.64 [R1+0x380], R108 ;  /* 0x0003806c01007387 */ /* 0x000fe20000100a00 */
[----:B0-----:R-:W-:-:S05]  /*5470*/  IMAD.WIDE R100, R2, 0x2, R160 ;  /* 0x0000000202647825 */ /* 0x001fca00078e02a0 */
[----:B------:R-:W3:Y:S04]  /*5480*/  @!P6 LDG.E.U16 R95, desc[UR16][R100.64] ;  /* 0x00000010645fe981 */ /* 0x000ee8000c1e1500 */
[----:B--2---:R-:W-:Y:S04]  /*5490*/  STL [R1+0x41c], R96 ;  /* 0x00041c6001007387 */ /* 0x004fe80000100800 */
[----:B------:R0:W-:Y:S02]  /*54a0*/  STL [R1+0x420], R97 ;  /* 0x0004206101007387 */ /* 0x0001e40000100800 */
[----:B0-----:R-:W-:-:S05]  /*54b0*/  IMAD.WIDE R96, R2, 0x2, R158 ;  /* 0x0000000202607825 */ /* 0x001fca00078e029e */
[----:B------:R-:W2:Y:S01]  /*54c0*/  @!P6 LDG.E.U16 R94, desc[UR16][R96.64] ;  /* 0x00000010605ee981 */ /* 0x000ea2000c1e1500 */
[----:B------:R-:W-:Y:S02]  /*54d0*/  VIADD R51, R155, 0xffffffde ;  /* 0xffffffde9b337836 */ /* 0x000fe40000000000 */
[----:B------:R-:W-:-:S03]  /*54e0*/  IMAD.WIDE R104, R0, 0x2, R158 ;  /* 0x0000000200687825 */ /* 0x000fc600078e029e */
[----:B------:R-:W-:Y:S01]  /*54f0*/  ISETP.GE.U32.AND P5, PT, R51, 0x7fffff5f, PT ;  /* 0x7fffff5f3300780c */ /* 0x000fe20003fa6070 */
[----:B------:R-:W-:Y:S01]  /*5500*/  VIADD R0, R155, 0xffffffc6 ;  /* 0xffffffc69b007836 */ /* 0x000fe20000000000 */
[----:B------:R0:W-:Y:S04]  /*5510*/  STL.64 [R1+0x378], R104 ;  /* 0x0003786801007387 */ /* 0x0001e80000100a00 */
[----:B------:R-:W-:Y:S01]  /*5520*/  ISETP.GE.U32.AND P6, PT, R0, 0x7fffff47, PT ;  /* 0x7fffff470000780c */ /* 0x000fe20003fc6070 */
[C---:B------:R-:W-:Y:S01]  /*5530*/  IMAD R0, R162.reuse, 0x31, RZ ;  /* 0x00000031a2007824 */ /* 0x040fe200078e02ff */
[----:B------:R-:W-:Y:S05]  /*5540*/  STL.64 [R1+0x300], R100 ;  /* 0x0003006401007387 */ /* 0x000fea0000100a00 */
[----:B------:R0:W3:Y:S01]  /*5550*/  @!P5 LDG.E.U16 R103, desc[UR16][R104.64] ;  /* 0x000000106867d981 */ /* 0x0000e2000c1e1500 */
[----:B------:R-:W-:-:S03]  /*5560*/  IMAD R2, R162, 0x39, RZ ;  /* 0x00000039a2027824 */ /* 0x000fc600078e02ff */
[----:B------:R1:W-:Y:S04]  /*5570*/  STL.64 [R1+0x2f8], R96 ;  /* 0x0002f86001007387 */ /* 0x0003e80000100a00 */
[----:B------:R-:W3:Y:S01]  /*5580*/  @!P5 LDG.E.U16 R106, desc[UR16][R108.64] ;  /* 0x000000106c6ad981 */ /* 0x000ee2000c1e1500 */
[----:B0-----:R-:W-:-:S03]  /*5590*/  IMAD.WIDE R104, R0, 0x2, R160 ;  /* 0x0000000200687825 */ /* 0x001fc600078e02a0 */
[----:B----4-:R-:W-:Y:S04]  /*55a0*/  STL [R1+0x498], R110 ;  /* 0x0004986e01007387 */ /* 0x010fe80000100800 */
[----:B------:R-:W-:Y:S04]  /*55b0*/  STL [R1+0x424], R107 ;  /* 0x0004246b01007387 */ /* 0x000fe80000100800 */
[----:B------:R-:W-:Y:S01]  /*55c0*/  STL.64 [R1+0x280], R104 ;  /* 0x0002806801007387 */ /* 0x000fe20000100a00 */
[----:B-1----:R-:W-:-:S05]  /*55d0*/  IMAD.WIDE R96, R2, 0x2, R160 ;  /* 0x0000000202607825 */ /* 0x002fca00078e02a0 */
[----:B------:R-:W4:Y:S04]  /*55e0*/  @!P6 LDG.E.U16 R91, desc[UR16][R96.64] ;  /* 0x00000010605be981 */ /* 0x000f28000c1e1500 */
[----:B--2---:R-:W-:Y:S04]  /*55f0*/  STL [R1+0x234], R94 ;  /* 0x0002345e01007387 */ /* 0x004fe80000100800 */
[----:B---3--:R0:W-:Y:S02]  /*5600*/  STL [R1+0x298], R95 ;  /* 0x0002985f01007387 */ /* 0x0081e40000100800 */
        /* <DEDUP_REMOVED lines=15> */
[----:B------:R-:W-:Y:S04]  /*5700*/  STL [R1+0x2a0], R106 ;  /* 0x0002a06a01007387 */ /* 0x000fe80000100800 */
[----:B------:R-:W-:Y:S04]  /*5710*/  STL [R1+0x29c], R103 ;  /* 0x00029c6701007387 */ /* 0x000fe80000100800 */
[----:B------:R-:W-:Y:S01]  /*5720*/  STL.64 [R1+0x180], R100 ;  /* 0x0001806401007387 */ /* 0x000fe20000100a00 */
[----:B-1----:R-:W-:-:S05]  /*5730*/  IMAD.WIDE R94, R2, 0x2, R160 ;  /* 0x00000002025e7825 */ /* 0x002fca00078e02a0 */
[----:B------:R0:W3:Y:S04]  /*5740*/  @!P6 LDG.E.U16 R89, desc[UR16][R94.64] ;  /* 0x000000105e59e981 */ /* 0x0000e8000c1e1500 */
[----:B--2---:R-:W-:Y:S04]  /*5750*/  STL [R1+0x1ac], R90 ;  /* 0x0001ac5a01007387 */ /* 0x004fe80000100800 */
[----:B----4-:R1:W-:Y:S02]  /*5760*/  STL [R1+0x1b0], R91 ;  /* 0x0001b05b01007387 */ /* 0x0103e40000100800 */
[----:B-1----:R-:W-:-:S05]  /*5770*/  IMAD.WIDE R90, R2, 0x2, R158 ;  /* 0x00000002025a7825 */ /* 0x002fca00078e029e */
[----:B------:R1:W2:Y:S01]  /*5780*/  @!P6 LDG.E.U16 R88, desc[UR16][R90.64] ;  /* 0x000000105a58e981 */ /* 0x0002a2000c1e1500 */
[----:B------:R-:W-:-:S05]  /*5790*/  VIADD R51, R155, 0xffffffbe ;  /* 0xffffffbe9b337836 */ /* 0x000fca0000000000 */
[----:B------:R-:W-:Y:S01]  /*57a0*/  ISETP.GE.U32.AND P5, PT, R51, 0x7fffff3f, PT ;  /* 0x7fffff3f3300780c */ /* 0x000fe20003fa6070 */
[----:B------:R-:W-:-:S04]  /*57b0*/  IMAD.WIDE R96, R0, 0x2, R158 ;  /* 0x0000000200607825 */ /* 0x000fc800078e029e */
[C---:B------:R-:W-:Y:S02]  /*57c0*/  VIADD R51, R155.reuse, 0xffffffae ;  /* 0xffffffae9b337836 */ /* 0x040fe40000000000 */
[----:B------:R-:W-:-:S06]  /*57d0*/  VIADD R0, R155, 0xffffffa6 ;  /* 0xffffffa69b007836 */ /* 0x000fcc0000000000 */
[----:B------:R-:W4:Y:S04]  /*57e0*/  @!P5 LDG.E.U16 R98, desc[UR16][R100.64] ;  /* 0x000000106462d981 */ /* 0x000f28000c1e1500 */
[----:B------:R-:W4:Y:S01]  /*57f0*/  @!P5 LDG.E.U16 R93, desc[UR16][R96.64] ;  /* 0x00000010605dd981 */ /* 0x000f22000c1e1500 */
[----:B------:R-:W-:Y:S02]  /*5800*/  ISETP.GE.U32.AND P5, PT, R51, 0x7fffff2f, PT ;  /* 0x7fffff2f3300780c */ /* 0x000fe40003fa6070 */
[----:B------:R-:W-:Y:S01]  /*5810*/  ISETP.GE.U32.AND P6, PT, R0, 0x7fffff27, PT ;  /* 0x7fffff270000780c */ /* 0x000fe20003fc6070 */
[----:B------:R-:W-:Y:S01]  /*5820*/  IMAD R0, R162, 0x51, RZ ;  /* 0x00000051a2007824 */ /* 0x000fe200078e02ff */
[----:B------:R-:W-:Y:S01]  /*5830*/  STL.64 [R1+0x178], R96 ;  /* 0x0001786001007387 */ /* 0x000fe20000100a00 */
[----:B------:R-:W-:-:S03]  /*5840*/  VIADD R2, R155, 0xffffff9e ;  /* 0xffffff9e9b027836 */ /* 0x000fc60000000000 */
[----:B------:R0:W-:Y:S04]  /*5850*/  STL.64 [R1+0x100], R94 ;  /* 0x0001005e01007387 */ /* 0x0001e80000100a00 */
[----:B------:R1:W-:Y:S04]  /*5860*/  STL.64 [R1+0xf8], R90 ;  /* 0x0000f85a01007387 */ /* 0x0003e80000100a00 */
[----:B---3--:R-:W-:Y:S01]  /*5870*/  STL [R1+0x21c], R102 ;  /* 0x00021c6601007387 */ /* 0x008fe20000100800 */
[----:B0-----:R-:W-:-:S04]  /*5880*/  IMAD.WIDE R94, R0, 0x2, R160 ;  /* 0x00000002005e7825 */ /* 0x001fc800078e02a0 */
[----:B-1----:R-:W-:Y:S01]  /*5890*/  IMAD.WIDE R90, R0, 0x2, R158 ;  /* 0x00000002005a7825 */ /* 0x002fe200078e029e */
[----:B------:R-:W-:Y:S04]  /*58a0*/  STL [R1+0x218], R99 ;  /* 0x0002186301007387 */ /* 0x000fe80000100800 */
[----:B------:R-:W3:Y:S04]  /*58b0*/  @!P5 LDG.E.U16 R92, desc[UR16][R94.64] ;  /* 0x000000105e5cd981 */ /* 0x000ee8000c1e1500 */
[----:B------:R-:W3:Y:S01]  /*58c0*/  @!P5 LDG.E.U16 R87, desc[UR16][R90.64] ;  /* 0x000000105a57d981 */ /* 0x000ee2000c1e1500 */
[----:B------:R-:W-:Y:S01]  /*58d0*/  ISETP.GE.U32.AND P5, PT, R2, 0x7fffff1f, PT ;  /* 0x7fffff1f0200780c */ /* 0x000fe20003fa6070 */
[----:B------:R-:W-:-:S02]  /*58e0*/  VIADD R0, R155, 0xffffff96 ;  /* 0xffffff969b007836 */ /* 0x000fc40000000000 */
[----:B------:R-:W-:-:S04]  /*58f0*/  IMAD.WIDE R138, R136, 0x2, R160 ;  /* 0x00000002888a7825 */ /* 0x000fc800078e02a0 */
[----:B------:R-:W-:-:S06]  /*5900*/  IMAD.WIDE R136, R136, 0x2, R158 ;  /* 0x0000000288887825 */ /* 0x000fcc00078e029e */
[----:B------:R-:W3:Y:S01]  /*5910*/  @!P5 LDG.E.U16 R84, desc[UR16][R138.64] ;  /* 0x000000108a54d981 */ /* 0x000ee2000c1e1500 */
[----:B------:R-:W-:-:S03]  /*5920*/  IMAD.WIDE R134, R132, 0x2, R160 ;  /* 0x0000000284867825 */ /* 0x000fc600078e02a0 */
[----:B------:R-:W3:Y:S01]  /*5930*/  @!P5 LDG.E.U16 R83, desc[UR16][R136.64] ;  /* 0x000000108853d981 */ /* 0x000ee2000c1e1500 */
[----:B------:R-:W-:-:S04]  /*5940*/  IMAD.WIDE R132, R132, 0x2, R158 ;  /* 0x0000000284847825 */ /* 0x000fc800078e029e */
[----:B------:R-:W-:-:S05]  /*5950*/  VIADD R2, R155, 0xffffff8e ;  /* 0xffffff8e9b027836 */ /* 0x000fca0000000000 */
[----:B------:R-:W-:Y:S01]  /*5960*/  ISETP.GE.U32.AND P5, PT, R2, 0x7fffff0f, PT ;  /* 0x7fffff0f0200780c */ /* 0x000fe20003fa6070 */
[----:B------:R-:W-:Y:S01]  /*5970*/  IMAD.WIDE R130, R128, 0x2, R160 ;  /* 0x0000000280827825 */ /* 0x000fe200078e02a0 */
[----:B------:R-:W-:-:S03]  /*5980*/  PRMT R51, RZ, 0x7610, R51 ;  /* 0x00007610ff337816 */ /* 0x000fc60000000033 */
[----:B------:R-:W-:-:S04]  /*5990*/  IMAD.WIDE R128, R128, 0x2, R158 ;  /* 0x0000000280807825 */ /* 0x000fc800078e029e */
[----:B------:R-:W-:-:S04]  /*59a0*/  IMAD.WIDE R126, R124, 0x2, R160 ;  /* 0x000000027c7e7825 */ /* 0x000fc800078e02a0 */
[----:B------:R-:W-:Y:S01]  /*59b0*/  IMAD.WIDE R124, R124, 0x2, R158 ;  /* 0x000000027c7c7825 */ /* 0x000fe200078e029e */
[----:B------:R-:W3:Y:S04]  /*59c0*/  @!P5 LDG.E.U16 R78, desc[UR16][R130.64] ;  /* 0x00000010824ed981 */ /* 0x000ee8000c1e1500 */
[----:B------:R-:W3:Y:S04]  /*59d0*/  @!P5 LDG.E.U16 R75, desc[UR16][R128.64] ;  /* 0x00000010804bd981 */ /* 0x000ee8000c1e1500 */
[----:B--2---:R-:W-:Y:S04]  /*59e0*/  STL [R1+0x118], R88 ;  /* 0x0001185801007387 */ /* 0x004fe80000100800 */
[----:B------:R0:W-:Y:S02]  /*59f0*/  STL [R1+0x11c], R89 ;  /* 0x00011c5901007387 */ /* 0x0001e40000100800 */
[----:B0-----:R-:W-:-:S04]  /*5a00*/  IMAD.WIDE R88, R140, 0x2, R160 ;  /* 0x000000028c587825 */ /* 0x001fc800078e02a0 */
[----:B------:R-:W-:Y:S01]  /*5a10*/  IMAD.WIDE R140, R140, 0x2, R158 ;  /* 0x000000028c8c7825 */ /* 0x000fe200078e029e */
[----:B------:R-:W2:Y:S04]  /*5a20*/  @!P6 LDG.E.U16 R86, desc[UR16][R88.64] ;  /* 0x000000105856e981 */ /* 0x000ea8000c1e1500 */
[----:B------:R-:W2:Y:S01]  /*5a30*/  @!P6 LDG.E.U16 R85, desc[UR16][R140.64] ;  /* 0x000000108c55e981 */ /* 0x000ea2000c1e1500 */
[----:B------:R-:W-:Y:S01]  /*5a40*/  ISETP.GE.U32.AND P6, PT, R0, 0x7fffff17, PT ;  /* 0x7fffff170000780c */ /* 0x000fe20003fc6070 */
[----:B------:R-:W-:-:S12]  /*5a50*/  VIADD R0, R155, 0xffffff86 ;  /* 0xffffff869b007836 */ /* 0x000fd80000000000 */
[----:B------:R-:W2:Y:S04]  /*5a60*/  @!P6 LDG.E.U16 R82, desc[UR16][R134.64] ;  /* 0x000000108652e981 */ /* 0x000ea8000c1e1500 */
[----:B------:R-:W2:Y:S01]  /*5a70*/  @!P6 LDG.E.U16 R79, desc[UR16][R132.64] ;  /* 0x00000010844fe981 */ /* 0x000ea2000c1e1500 */
[----:B------:R-:W-:-:S13]  /*5a80*/  ISETP.GE.U32.AND P6, PT, R0, 0x7fffff07, PT ;  /* 0x7fffff070000780c */ /* 0x000fda0003fc6070 */
[----:B------:R-:W2:Y:S04]  /*5a90*/  @!P6 LDG.E.U16 R51, desc[UR16][R124.64] ;  /* 0x000000107c33e981 */ /* 0x000ea8000c1e1500 */
[----:B------:R-:W2:Y:S04]  /*5aa0*/  @!P6 LDG.E.U16 R74, desc[UR16][R126.64] ;  /* 0x000000107e4ae981 */ /* 0x000ea8000c1e1500 */
[----:B------:R-:W-:Y:S04]  /*5ab0*/  STL.64 [R1+0x80], R94 ;  /* 0x0000805e01007387 */ /* 0x000fe80000100a00 */
[----:B------:R-:W-:Y:S04]  /*5ac0*/  STL.64 [R1+0x78], R90 ;  /* 0x0000785a01007387 */ /* 0x000fe80000100a00 */
[----:B------:R-:W-:Y:S04]  /*5ad0*/  STL.64 [R1], R88 ;  /* 0x0000005801007387 */ /* 0x000fe80000100a00 */
[----:B------:R-:W-:Y:S04]  /*5ae0*/  STL.64 [R1+0xef8], R140 ;  /* 0x000ef88c01007387 */ /* 0x000fe80000100a00 */
[----:B------:R-:W-:Y:S04]  /*5af0*/  STL [R1+0x12cc], R140 ;  /* 0x0012cc8c01007387 */ /* 0x000fe80000100800 */
[----:B----4-:R-:W-:Y:S04]  /*5b00*/  STL [R1+0x124], R98 ;  /* 0x0001246201007387 */ /* 0x010fe80000100800 */
[----:B------:R-:W-:Y:S04]  /*5b10*/  STL [R1+0x12c8], R141 ;  /* 0x0012c88d01007387 */ /* 0x000fe80000100800 */
[----:B------:R-:W-:Y:S04]  /*5b20*/  STL [R1+0x120], R93 ;  /* 0x0001205d01007387 */ /* 0x000fe80000100800 */
[----:B------:R-:W-:Y:S04]  /*5b30*/  STL.64 [R1+0xf08], R138 ;  /* 0x000f088a01007387 */ /* 0x000fe80000100a00 */
[----:B------:R-:W-:Y:S04]  /*5b40*/  STL [R1+0x12d4], R138 ;  /* 0x0012d48a01007387 */ /* 0x000fe80000100800 */
[----:B------:R-:W-:Y:S04]  /*5b50*/  STL [R1+0x12d0], R139 ;  /* 0x0012d08b01007387 */ /* 0x000fe80000100800 */
[----:B------:R-:W-:Y:S04]  /*5b60*/  STL.64 [R1+0xf18], R136 ;  /* 0x000f188801007387 */ /* 0x000fe80000100a00 */
[----:B------:R-:W-:Y:S04]  /*5b70*/  STL [R1+0x12dc], R136 ;  /* 0x0012dc8801007387 */ /* 0x000fe80000100800 */
[----:B------:R-:W-:Y:S04]  /*5b80*/  STL [R1+0x12d8], R137 ;  /* 0x0012d88901007387 */ /* 0x000fe80000100800 */
[----:B---3--:R-:W-:Y:S04]  /*5b90*/  STL [R1+0xb4], R92 ;  /* 0x0000b45c01007387 */ /* 0x008fe80000100800 */
[----:B------:R-:W-:Y:S04]  /*5ba0*/  STL [R1+0xf20], R135 ;  /* 0x000f208701007387 */ /* 0x000fe80000100800 */
[----:B------:R-:W-:Y:S04]  /*5bb0*/  STL [R1+0xb0], R87 ;  /* 0x0000b05701007387 */ /* 0x000fe80000100800 */
[----:B------:R-:W-:Y:S04]  /*5bc0*/  STL.64 [R1+0xf60], R134 ;  /* 0x000f608601007387 */ /* 0x000fe80000100a00 */
[----:B------:R-:W-:Y:S04]  /*5bd0*/  STL [R1+0x12e4], R134 ;  /* 0x0012e48601007387 */ /* 0x000fe80000100800 */
[----:B------:R-:W-:Y:S01]  /*5be0*/  STL [R1+0x12e0], R135 ;  /* 0x0012e08701007387 */ /* 0x000fe20000100800 */
[----:B------:R-:W-:-:S02]  /*5bf0*/  VIADD R2, R155, 0xfffffffe ;  /* 0xfffffffe9b027836 */ /* 0x000fc40000000000 */
[----:B------:R-:W-:-:S03]  /*5c00*/  VIADD R0, R155, 0xfffffffd ;  /* 0xfffffffd9b007836 */ /* 0x000fc60000000000 */
[----:B------:R-:W-:Y:S02]  /*5c10*/  ISETP.GE.U32.AND P5, PT, R2, 0x7fffff7f, PT ;  /* 0x7fffff7f0200780c */ /* 0x000fe40003fa6070 */
[----:B------:R-:W-:Y:S01]  /*5c20*/  ISETP.GE.U32.AND P6, PT, R0, 0x7fffff7e, PT ;  /* 0x7fffff7e0000780c */ /* 0x000fe20003fc6070 */
[C---:B------:R-:W-:Y:S01]  /*5c30*/  IMAD.SHL.U32 R0, R162.reuse, 0x2, RZ ;  /* 0x00000002a2007824 */ /* 0x040fe200078e00ff */
[----:B--2---:R-:W-:Y:S04]  /*5c40*/  STL [R1+0xac], R86 ;  /* 0x0000ac5601007387 */ /* 0x004fe80000100800 */
[----:B------:R-:W-:Y:S04]  /*5c50*/  STL [R1+0xa8], R85 ;  /* 0x0000a85501007387 */ /* 0x000fe80000100800 */
[----:B------:R-:W-:Y:S04]  /*5c60*/  STL.64 [R1+0xf28], R132 ;  /* 0x000f288401007387 */ /* 0x000fe80000100a00 */
[----:B------:R-:W-:Y:S04]  /*5c70*/  STL [R1+0x12ec], R132 ;  /* 0x0012ec8401007387 */ /* 0x000fe80000100800 */
[----:B------:R-:W-:Y:S04]  /*5c80*/  STL [R1+0x12e8], R133 ;  /* 0x0012e88501007387 */ /* 0x000fe80000100800 */
        /* <DEDUP_REMOVED lines=8> */
[----:B------:R0:W-:Y:S04]  /*5d10*/  STL [R1+0x9c], R82 ;  /* 0x00009c5201007387 */ /* 0x0001e80000100800 */
[----:B------:R-:W-:Y:S04]  /*5d20*/  STL.64 [R1+0xf50], R126 ;  /* 0x000f507e01007387 */ /* 0x000fe80000100a00 */
        /* <DEDUP_REMOVED lines=11> */
[----:B------:R-:W-:Y:S01]  /*5de0*/  STL [R1+0xf68], R125 ;  /* 0x000f687d01007387 */ /* 0x000fe20000100800 */
[----:B0-----:R-:W-:-:S03]  /*5df0*/  IMAD.WIDE R82, R162, 0x2, R158 ;  /* 0x00000002a2527825 */ /* 0x001fc600078e029e */
[----:B------:R-:W-:Y:S01]  /*5e00*/  STL [R1+0xfc8], R125 ;  /* 0x000fc87d01007387 */ /* 0x000fe20000100800 */
[----:B------:R-:W-:-:S03]  /*5e10*/  IMAD.WIDE R84, R162, 0x2, R160 ;  /* 0x00000002a2547825 */ /* 0x000fc600078e02a0 */
[----:B------:R-:W-:Y:S04]  /*5e20*/  STL [R1+0x1028], R125 ;  /* 0x0010287d01007387 */ /* 0x000fe80000100800 */
[----:B------:R-:W-:Y:S04]  /*5e30*/  STL [R1+0x10a0], R125 ;  /* 0x0010a07d01007387 */ /* 0x000fe80000100800 */
[----:B------:R-:W-:Y:S04]  /*5e40*/  STL [R1+0x1118], R125 ;  /* 0x0011187d01007387 */ /* 0x000fe80000100800 */
[----:B------:R-:W-:Y:S04]  /*5e50*/  STL [R1+0x1198], R125 ;  /* 0x0011987d01007387 */ /* 0x000fe80000100800 */
[----:B------:R-:W-:Y:S04]  /*5e60*/  STL [R1+0x1238], R125 ;  /* 0x0012387d01007387 */ /* 0x000fe80000100800 */
[----:B------:R-:W-:Y:S04]  /*5e70*/  STL [R1+0x130c], R125 ;  /* 0x00130c7d01007387 */ /* 0x000fe80000100800 */
[----:B------:R0:W-:Y:S04]  /*5e80*/  STL [R1+0x34], R78 ;  /* 0x0000344e01007387 */ /* 0x0001e80000100800 */
[----:B------:R-:W-:Y:S04]  /*5e90*/  STL [R1+0x30], R75 ;  /* 0x0000304b01007387 */ /* 0x000fe80000100800 */
[----:B------:R-:W2:Y:S04]  /*5ea0*/  @!P5 LDG.E.U16 R80, desc[UR16][R82.64] ;  /* 0x000000105250d981 */ /* 0x000ea8000c1e1500 */
[----:B------:R-:W-:Y:S01]  /*5eb0*/  STL [R1+0x28], R51 ;  /* 0x0000283301007387 */ /* 0x000fe20000100800 */
[----:B0-----:R-:W-:-:S03]  /*5ec0*/  IMAD.WIDE R78, R0, 0x2, R160 ;  /* 0x00000002004e7825 */ /* 0x001fc600078e02a0 */
[----:B------:R-:W3:Y:S04]  /*5ed0*/  @!P5 LDG.E.U16 R81, desc[UR16][R84.64] ;  /* 0x000000105451d981 */ /* 0x000ee8000c1e1500 */
[----:B------:R0:W-:Y:S04]  /*5ee0*/  STL [R1+0x2c], R74 ;  /* 0x00002c4a01007387 */ /* 0x0001e80000100800 */
[----:B------:R1:W4:Y:S01]  /*5ef0*/  @!P6 LDG.E.U16 R71, desc[UR16][R78.64] ;  /* 0x000000104e47e981 */ /* 0x000322000c1e1500 */
[----:B0-----:R-:W-:-:S05]  /*5f00*/  IMAD.WIDE R74, R0, 0x2, R158 ;  /* 0x00000002004a7825 */ /* 0x001fca00078e029e */
[----:B------:R0:W4:Y:S01]  /*5f10*/  @!P6 LDG.E.U16 R70, desc[UR16][R74.64] ;  /* 0x000000104a46e981 */ /* 0x000122000c1e1500 */
[C---:B------:R-:W-:Y:S02]  /*5f20*/  VIADD R51, R155.reuse, 0xfffffff5 ;  /* 0xfffffff59b337836 */ /* 0x040fe40000000000 */
[----:B------:R-:W-:Y:S01]  /*5f30*/  VIADD R2, R155, 0xffffffed ;  /* 0xffffffed9b027836 */ /* 0x000fe20000000000 */
[----:B------:R-:W-:Y:S02]  /*5f40*/  STL.64 [R1+0x580], R84 ;  /* 0x0005805401007387 */ /* 0x000fe40000100a00 */
[----:B------:R-:W-:Y:S01]  /*5f50*/  ISETP.GE.U32.AND P5, PT, R51, 0x7fffff76, PT ;  /* 0x7fffff763300780c */ /* 0x000fe20003fa6070 */
[----:B------:R-:W-:Y:S01]  /*5f60*/  IMAD R0, R162, 0xa, RZ ;  /* 0x0000000aa2007824 */ /* 0x000fe200078e02ff */
[----:B------:R-:W-:Y:S04]  /*5f70*/  STL.64 [R1+0x578], R82 ;  /* 0x0005785201007387 */ /* 0x000fe80000100a00 */
[----:B------:R1:W-:Y:S01]  /*5f80*/  STL.64 [R1+0x570], R78 ;  /* 0x0005704e01007387 */ /* 0x0003e20000100a00 */
[----:B------:R-:W-:-:S03]  /*5f90*/  ISETP.GE.U32.AND P6, PT, R2, 0x7fffff6e, PT ;  /* 0x7fffff6e0200780c */ /* 0x000fc60003fc6070 */
[----:B------:R0:W-:Y:S01]  /*5fa0*/  STL.64 [R1+0x568], R74 ;  /* 0x0005684a01007387 */ /* 0x0001e20000100a00 */
[----:B------:R-:W-:Y:S02]  /*5fb0*/  IMAD R2, R162, 0x12, RZ ;  /* 0x00000012a2027824 */ /* 0x000fe400078e02ff */
[----:B-1----:R-:W-:-:S05]  /*5fc0*/  IMAD.WIDE R78, R0, 0x2, R158 ;  /* 0x00000002004e7825 */ /* 0x002fca00078e029e */
[----:B------:R-:W4:Y:S01]  /*5fd0*/  @!P5 LDG.E.U16 R76, desc[UR16][R78.64] ;  /* 0x000000104e4cd981 */ /* 0x000f22000c1e1500 */
[----:B0-----:R-:W-:-:S05]  /*5fe0*/  IMAD.WIDE R74, R2, 0x2, R160 ;  /* 0x00000002024a7825 */ /* 0x001fca00078e02a0 */
[----:B------:R-:W4:Y:S04]  /*5ff0*/  @!P6 LDG.E.U16 R67, desc[UR16][R74.64] ;  /* 0x000000104a43e981 */ /* 0x000f28000c1e1500 */
[----:B--2---:R-:W-:Y:S04]  /*6000*/  STL [R1+0x128], R80 ;  /* 0x0001285001007387 */ /* 0x004fe80000100800 */
[----:B---3--:R0:W-:Y:S02]  /*6010*/  STL [R1+0x12c], R81 ;  /* 0x00012c5101007387 */ /* 0x0081e40000100800 */
[----:B0-----:R-:W-:-:S05]  /*6020*/  IMAD.WIDE R80, R0, 0x2, R160 ;  /* 0x0000000200507825 */ /* 0x001fca00078e02a0 */
[----:B------:R-:W-:Y:S04]  /*6030*/  STL.64 [R1+0x4f0], R80 ;  /* 0x0004f05001007387 */ /* 0x000fe80000100a00 */
[----:B----4-:R-:W-:Y:S04]  /*6040*/  STL [R1+0x1a4], R70 ;  /* 0x0001a44601007387 */ /* 0x010fe80000100800 */
[----:B------:R-:W2:Y:S04]  /*6050*/  @!P5 LDG.E.U16 R77, desc[UR16][R80.64] ;  /* 0x00000010504dd981 */ /* 0x000ea8000c1e1500 */
[----:B------:R0:W-:Y:S02]  /*6060*/  STL [R1+0x1a8], R71 ;  /* 0x0001a84701007387 */ /* 0x0001e40000100800 */
[----:B0-----:R-:W-:-:S05]  /*6070*/  IMAD.WIDE R70, R2, 0x2, R158 ;  /* 0x0000000202467825 */ /* 0x001fca00078e029e */
[----:B------:R0:W3:Y:S01]  /*6080*/  @!P6 LDG.E.U16 R66, desc[UR16][R70.64] ;  /* 0x000000104642e981 */ /* 0x0000e2000c1e1500 */
[C---:B------:R-:W-:Y:S02]  /*6090*/  VIADD R0, R155.reuse, 0xffffffdd ;  /* 0xffffffdd9b007836 */ /* 0x040fe40000000000 */
[----:B------:R-:W-:Y:S01]  /*60a0*/  VIADD R51, R155, 0xffffffe5 ;  /* 0xffffffe59b337836 */ /* 0x000fe20000000000 */
[----:B------:R-:W-:Y:S02]  /*60b0*/  STL.64 [R1+0x4e8], R78 ;  /* 0x0004e84e01007387 */ /* 0x000fe40000100a00 */
[----:B------:R-:W-:Y:S01]  /*60c0*/  ISETP.GE.U32.AND P6, PT, R0, 0x7fffff5e, PT ;  /* 0x7fffff5e0000780c */ /* 0x000fe20003fc6070 */
[----:B------:R-:W-:Y:S01]  /*60d0*/  IMAD R0, R162, 0x1a, RZ ;  /* 0x0000001aa2007824 */ /* 0x000fe200078e02ff */
[----:B------:R-:W-:Y:S01]  /*60e0*/  STL.64 [R1+0x470], R74 ;  /* 0x0004704a01007387 */ /* 0x000fe20000100a00 */
[----:B------:R-:W-:-:S03]  /*60f0*/  ISETP.GE.U32.AND P5, PT, R51, 0x7fffff66, PT ;  /* 0x7fffff663300780c */ /* 0x000fc60003fa6070 */
[----:B------:R0:W-:Y:S04]  /*6100*/  STL.64 [R1+0x468], R70 ;  /* 0x0004684601007387 */ /* 0x0001e80000100a00 */
[----:B------:R-:W-:Y:S01]  /*6110*/  STL [R1+0x19c], R76 ;  /* 0x00019c4c01007387 */ /* 0x000fe20000100800 */
[----:B------:R-:W-:-:S04]  /*6120*/  IMAD R2, R162, 0x22, RZ ;  /* 0x00000022a2027824 */ /* 0x000fc800078e02ff */
[----:B0-----:R-:W-:-:S05]  /*6130*/  IMAD.WIDE R70, R2, 0x2, R160 ;  /* 0x0000000202467825 */ /* 0x001fca00078e02a0 */
[----:B------:R-:W4:Y:S04]  /*6140*/  @!P6 LDG.E.U16 R63, desc[UR16][R70.64] ;  /* 0x00000010463fe981 */ /* 0x000f28000c1e1500 */
[----:B--2---:R0:W-:Y:S02]  /*6150*/  STL [R1+0x1a0], R77 ;  /* 0x0001a04d01007387 */ /* 0x0041e40000100800 */
[----:B0-----:R-:W-:-:S05]  /*6160*/  IMAD.WIDE R76, R0, 0x2, R160 ;  /* 0x00000002004c7825 */ /* 0x001fca00078e02a0 */
[----:B------:R-:W-:Y:S04]  /*6170*/  STL.64 [R1+0x3f0], R76 ;  /* 0x0003f04c01007387 */ /* 0x000fe80000100a00 */
[----:B---3--:R-:W-:Y:S04]  /*6180*/  STL [R1+0x134], R66 ;  /* 0x0001344201007387 */ /* 0x008fe80000100800 */
[----:B------:R0:W-:Y:S04]  /*6190*/  STL [R1+0x198], R67 ;  /* 0x0001984301007387 */ /* 0x0001e80000100800 */
[----:B------:R-:W2:Y:S01]  /*61a0*/  @!P5 LDG.E.U16 R4, desc[UR16][R76.64] ;  /* 0x000000104c04d981 */ /* 0x000ea2000c1e1500 */
[----:B0-----:R-:W-:-:S05]  /*61b0*/  IMAD.WIDE R66, R2, 0x2, R158 ;  /* 0x0000000202427825 */ /* 0x001fca00078e029e */
[----:B------:R-:W3:Y:S01]  /*61c0*/  @!P6 LDG.E.U16 R62, desc[UR16][R66.64] ;  /* 0x00000010423ee981 */ /* 0x000ee2000c1e1500 */
[----:B------:R-:W-:-:S04]  /*61d0*/  IMAD.WIDE R74, R0, 0x2, R158 ;  /* 0x00000002004a7825 */ /* 0x000fc800078e029e */
[----:B------:R-:W-:Y:S01]  /*61e0*/  VIADD R0, R155, 0xffffffcd ;  /* 0xffffffcd9b007836 */ /* 0x000fe20000000000 */
[----:B------:R0:W-:Y:S04]  /*61f0*/  STL.64 [R1+0x3e8], R74 ;  /* 0x0003e84a01007387 */ /* 0x0001e80000100a00 */
[----:B------:R-:W-:Y:S01]  /*6200*/  ISETP.GE.U32.AND P6, PT, R0, 0x7fffff4e, PT ;  /* 0x7fffff4e0000780c */ /* 0x000fe20003fc6070 */
[C---:B------:R-:W-:Y:S01]  /*6210*/  IMAD R0, R162.reuse, 0x2a, RZ ;  /* 0x0000002aa2007824 */ /* 0x040fe200078e02ff */
[----:B------:R0:W4:Y:S01]  /*6220*/  @!P5 LDG.E.U16 R73, desc[UR16][R74.64] ;  /* 0x000000104a49d981 */ /* 0x000122000c1e1500 */
[----:B------:R-:W-:Y:S02]  /*6230*/  IMAD R2, R162, 0x32, RZ ;  /* 0x00000032a2027824 */ /* 0x000fe400078e02ff */
[--C-:B0-----:R-:W-:Y:S01]  /*6240*/  IMAD.WIDE R74, R0, 0x2, R160.reuse ;  /* 0x00000002004a7825 */ /* 0x101fe200078e02a0 */
[----:B--2---:R-:W-:Y:S04]  /*6250*/  STL [R1+0x1334], R4 ;  /* 0x0013340401007387 */ /* 0x004fe80000100800 */
[----:B------:R-:W-:Y:S04]  /*6260*/  STL.64 [R1+0x370], R70 ;  /* 0x0003704601007387 */ /* 0x000fe80000100a00 */
[----:B------:R0:W-:Y:S04]  /*6270*/  STL.64 [R1+0x368], R66 ;  /* 0x0003684201007387 */ /* 0x0001e80000100a00 */
[----:B------:R-:W-:Y:S04]  /*6280*/  STL.64 [R1+0x2f0], R74 ;  /* 0x0002f04a01007387 */ /* 0x000fe80000100a00 */
[----:B---3--:R-:W-:Y:S04]  /*6290*/  STL [R1+0x228], R62 ;  /* 0x0002283e01007387 */ /* 0x008fe80000100800 */
[----:B----4-:R1:W-:Y:S01]  /*62a0*/  STL [R1+0x22c], R63 ;  /* 0x00022c3f01007387 */ /* 0x0103e20000100800 */
[----:B0-----:R-:W-:-:S05]  /*62b0*/  IMAD.WIDE R66, R2, 0x2, R160 ;  /* 0x0000000202427825 */ /* 0x001fca00078e02a0 */
[----:B------:R-:W2:Y:S01]  /*62c0*/  @!P6 LDG.E.U16 R61, desc[UR16][R66.64] ;  /* 0x00000010423de981 */ /* 0x000ea2000c1e1500 */
[----:B-1----:R-:W-:-:S05]  /*62d0*/  IMAD.WIDE R62, R2, 0x2, R158 ;  /* 0x00000002023e7825 */ /* 0x002fca00078e029e */
[----:B------:R-:W3:Y:S01]  /*62e0*/  @!P6 LDG.E.U16 R60, desc[UR16][R62.64] ;  /* 0x000000103e3ce981 */ /* 0x000ee2000c1e1500 */
[----:B------:R-:W-:Y:S02]  /*62f0*/  VIADD R51, R155, 0xffffffd5 ;  /* 0xffffffd59b337836 */ /* 0x000fe40000000000 */
[----:B------:R-:W-:-:S03]  /*6300*/  IMAD.WIDE R70, R0, 0x2, R158 ;  /* 0x0000000200467825 */ /* 0x000fc600078e029e */
[----:B------:R-:W-:Y:S01]  /*6310*/  ISETP.GE.U32.AND P5, PT, R51, 0x7fffff56, PT ;  /* 0x7fffff563300780c */ /* 0x000fe20003fa6070 */
[C---:B------:R-:W-:Y:S01]  /*6320*/  VIADD R0, R155.reuse, 0xffffffbd ;  /* 0xffffffbd9b007836 */ /* 0x040fe20000000000 */
[----:B------:R0:W-:Y:S04]  /*6330*/  STL.64 [R1+0x2e8], R70 ;  /* 0x0002e84601007387 */ /* 0x0001e80000100a00 */
[----:B------:R-:W-:Y:S01]  /*6340*/  ISETP.GE.U32.AND P6, PT, R0, 0x7fffff3e, PT ;  /* 0x7fffff3e0000780c */ /* 0x000fe20003fc6070 */
[C---:B------:R-:W-:Y:S01]  /*6350*/  IMAD R0, R162.reuse, 0x3a, RZ ;  /* 0x0000003aa2007824 */ /* 0x040fe200078e02ff */
[----:B------:R-:W-:Y:S01]  /*6360*/  IADD3 R51, PT, PT, R155, -0x3b, RZ ;  /* 0xffffffc59b337810 */ /* 0x000fe20007ffe0ff */
[----:B------:R-:W-:Y:S04]  /*6370*/  STL.64 [R1+0x270], R66 ;  /* 0x0002704201007387 */ /* 0x000fe80000100a00 */
[----:B------:R0:W4:Y:S01]  /*6380*/  @!P5 LDG.E.U16 R69, desc[UR16][R70.64] ;  /* 0x000000104645d981 */ /* 0x000122000c1e1500 */
[----:B------:R-:W-:-:S03]  /*6390*/  IMAD R2, R162, 0x42, RZ ;  /* 0x00000042a2027824 */ /* 0x000fc600078e02ff */
[----:B------:R1:W-:Y:S04]  /*63a0*/  STL.64 [R1+0x268], R62 ;  /* 0x0002683e01007387 */ /* 0x0003e80000100a00 */
[----:B------:R-:W4:Y:S01]  /*63b0*/  @!P5 LDG.E.U16 R72, desc[UR16][R74.64] ;  /* 0x000000104a48d981 */ /* 0x000f22000c1e1500 */
[----:B0-----:R-:W-:-:S03]  /*63c0*/  IMAD.WIDE R70, R0, 0x2, R160 ;  /* 0x0000000200467825 */ /* 0x001fc600078e02a0 */
[----:B------:R-:W-:Y:S01]  /*63d0*/  STL [R1+0x230], R73 ;  /* 0x0002304901007387 */ /* 0x000fe20000100800 */
[----:B------:R-:W-:-:S03]  /*63e0*/  ISETP.GE.U32.AND P5, PT, R51, 0x7fffff46, PT ;  /* 0x7fffff463300780c */ /* 0x000fc60003fa6070 */
[----:B------:R-:W-:Y:S01]  /*63f0*/  STL.64 [R1+0x1f0], R70 ;  /* 0x0001f04601007387 */ /* 0x000fe20000100a00 */
[----:B-1----:R-:W-:-:S04]  /*6400*/  IMAD.WIDE R62, R2, 0x2, R160 ;  /* 0x00000002023e7825 */ /* 0x002fc800078e02a0 */
[----:B------:R-:W-:Y:S01]  /*6410*/  IMAD.WIDE R66, R0, 0x2, R158 ;  /* 0x0000000200427825 */ /* 0x000fe200078e029e */
[----:B------:R-:W4:Y:S03]  /*6420*/  @!P6 LDG.E.U16 R57, desc[UR16][R62.64] ;  /* 0x000000103e39e981 */ /* 0x000f26000c1e1500 */
[C---:B------:R-:W-:Y:S01]  /*6430*/  VIADD R51, R155.reuse, 0xffffffb5 ;  /* 0xffffffb59b337836 */ /* 0x040fe20000000000 */
[----:B------:R-:W4:Y:S01]  /*6440*/  @!P5 LDG.E.U16 R68, desc[UR16][R70.64] ;  /* 0x000000104644d981 */ /* 0x000f22000c1e1500 */
[----:B------:R-:W-:-:S03]  /*6450*/  VIADD R0, R155, 0xffffffad ;  /* 0xffffffad9b007836 */ /* 0x000fc60000000000 */
[----:B------:R0:W4:Y:S01]  /*6460*/  @!P5 LDG.E.U16 R65, desc[UR16][R66.64] ;  /* 0x000000104241d981 */ /* 0x000122000c1e1500 */
[----:B------:R-:W-:-:S03]  /*6470*/  ISETP.GE.U32.AND P5, PT, R51, 0x7fffff36, PT ;  /* 0x7fffff363300780c */ /* 0x000fc60003fa6070 */
[----:B---3--:R-:W-:Y:S04]  /*6480*/  STL [R1+0x418], R60 ;  /* 0x0004183c01007387 */ /* 0x008fe80000100800 */
[----:B--2---:R1:W-:Y:S02]  /*6490*/  STL [R1+0x1b4], R61 ;  /* 0x0001b43d01007387 */ /* 0x0043e40000100800 */
[----:B-1----:R-:W-:-:S05]  /*64a0*/  IMAD.WIDE R60, R2, 0x2, R158 ;  /* 0x00000002023c7825 */ /* 0x002fca00078e029e */
[----:B------:R1:W2:Y:S01]  /*64b0*/  @!P6 LDG.E.U16 R56, desc[UR16][R60.64] ;  /* 0x000000103c38e981 */ /* 0x0002a2000c1e1500 */
[----:B------:R-:W-:Y:S01]  /*64c0*/  ISETP.GE.U32.AND P6, PT, R0, 0x7fffff2e, PT ;  /* 0x7fffff2e0000780c */ /* 0x000fe20003fc6070 */
[----:B------:R-:W-:Y:S02]  /*64d0*/  IMAD R0, R162, 0x4a, RZ ;  /* 0x0000004aa2007824 */ /* 0x000fe400078e02ff */
[----:B------:R0:W-:Y:S02]  /*64e0*/  STL.64 [R1+0x1e8], R66 ;  /* 0x0001e84201007387 */ /* 0x0001e40000100a00 */
[----:B0-----:R-:W-:-:S05]  /*64f0*/  IMAD.WIDE R66, R0, 0x2, R160 ;  /* 0x0000000200427825 */ /* 0x001fca00078e02a0 */
[----:B------:R-:W3:Y:S01]  /*6500*/  @!P5 LDG.E.U16 R64, desc[UR16][R66.64] ;  /* 0x000000104240d981 */ /* 0x000ee2000c1e1500 */
[----:B------:R-:W-:-:S03]  /*6510*/  VIADD R51, R155, 0xffffffa5 ;  /* 0xffffffa59b337836 */ /* 0x000fc60000000000 */
[----:B------:R0:W-:Y:S01]  /*6520*/  STL.64 [R1+0x170], R62 ;  /* 0x0001703e01007387 */ /* 0x0001e20000100a00 */
[----:B------:R-:W-:-:S03]  /*6530*/  IMAD R2, R162, 0x52, RZ ;  /* 0x00000052a2027824 */ /* 0x000fc600078e02ff */
[----:B------:R1:W-:Y:S04]  /*6540*/  STL.64 [R1+0x168], R60 ;  /* 0x0001683c01007387 */ /* 0x0003e80000100a00 */
[----:B----4-:R-:W-:Y:S01]  /*6550*/  STL [R1+0x224], R72 ;  /* 0x0002244801007387 */ /* 0x010fe20000100800 */
[----:B0-----:R-:W-:-:S03]  /*6560*/  IMAD.WIDE R62, R0, 0x2, R158 ;  /* 0x00000002003e7825 */ /* 0x001fc600078e029e */
[----:B------:R-:W-:Y:S04]  /*6570*/  STL [R1+0x220], R69 ;  /* 0x0002204501007387 */ /* 0x000fe80000100800 */
[----:B------:R-:W-:Y:S01]  /*6580*/  STL.64 [R1+0xf0], R66 ;  /* 0x0000f04201007387 */ /* 0x000fe20000100a00 */
[----:B-1----:R-:W-:-:S03]  /*6590*/  IMAD.WIDE R60, R2, 0x2, R160 ;  /* 0x00000002023c7825 */ /* 0x002fc600078e02a0 */
[----:B------:R-:W4:Y:S01]  /*65a0*/  @!P5 LDG.E.U16 R59, desc[UR16][R62.64] ;  /* 0x000000103e3bd981 */ /* 0x000f22000c1e1500 */
[----:B------:R-:W-:Y:S01]  /*65b0*/  ISETP.GE.U32.AND P5, PT, R51, 0x7fffff26, PT ;  /* 0x7fffff263300780c */ /* 0x000fe20003fa6070 */
[----:B------:R-:W-:Y:S02]  /*65c0*/  VIADD R0, R155, 0xffffff9d ;  /* 0xffffff9d9b007836 */ /* 0x000fe40000000000 */
[----:B------:R-:W3:Y:S01]  /*65d0*/  @!P6 LDG.E.U16 R58, desc[UR16][R60.64] ;  /* 0x000000103c3ae981 */ /* 0x000ee2000c1e1500 */
[----:B------:R-:W-:-:S04]  /*65e0*/  IMAD.WIDE R122, R120, 0x2, R160 ;  /* 0x00000002787a7825 */ /* 0x000fc800078e02a0 */
[----:B------:R-:W-:Y:S02]  /*65f0*/  IMAD R116, R162, 0x62, RZ ;  /* 0x00000062a2747824 */ /* 0x000fe400078e02ff */
[----:B------:R-:W-:Y:S01]  /*6600*/  IMAD.WIDE R120, R120, 0x2, R158 ;  /* 0x0000000278787825 */ /* 0x000fe200078e029e */
[----:B------:R-:W-:Y:S02]  /*6610*/  PRMT R51, RZ, 0x7610, R51 ;  /* 0x00007610ff337816 */ /* 0x000fe40000000033 */
[----:B------:R-:W3:Y:S01]  /*6620*/  @!P5 LDG.E.U16 R54, desc[UR16][R122.64] ;  /* 0x000000107a36d981 */ /* 0x000ee2000c1e1500 */
[----:B------:R-:W-:-:S03]  /*6630*/  IMAD.WIDE R118, R116, 0x2, R160 ;  /* 0x0000000274767825 */ /* 0x000fc600078e02a0 */
[----:B------:R-:W3:Y:S01]  /*6640*/  @!P5 LDG.E.U16 R53, desc[UR16][R120.64] ;  /* 0x000000107835d981 */ /* 0x000ee2000c1e1500 */
[----:B------:R-:W-:-:S04]  /*6650*/  IMAD R112, R162, 0x6a, RZ ;  /* 0x0000006aa2707824 */ /* 0x000fc800078e02ff */
[----:B------:R-:W-:-:S04]  /*6660*/  IMAD.WIDE R114, R112, 0x2, R160 ;  /* 0x0000000270727825 */ /* 0x000fc800078e02a0 */
[----:B------:R-:W-:Y:S01]  /*6670*/  IMAD.WIDE R112, R112, 0x2, R158 ;  /* 0x0000000270707825 */ /* 0x000fe200078e029e */
[----:B------:R-:W-:-:S03]  /*6680*/  PRMT R4, RZ, 0x7610, R4 ;  /* 0x00007610ff047816 */ /* 0x000fc60000000004 */
[--C-:B------:R-:W-:Y:S01]  /*6690*/  IMAD.WIDE R116, R116, 0x2, R158.reuse ;  /* 0x0000000274747825 */ /* 0x100fe200078e029e */
[----:B--2---:R-:W-:Y:S04]  /*66a0*/  STL [R1+0x3a0], R56 ;  /* 0x0003a03801007387 */ /* 0x004fe80000100800 */
[----:B------:R0:W-:Y:S04]  /*66b0*/  STL [R1+0x3a4], R57 ;  /* 0x0003a43901007387 */ /* 0x0001e80000100800 */
[----:B------:R-:W-:Y:S01]  /*66c0*/  STL.64 [R1+0xe8], R62 ;  /* 0x0000e83e01007387 */ /* 0x000fe20000100a00 */
[----:B0-----:R-:W-:-:S03]  /*66d0*/  IMAD.WIDE R56, R2, 0x2, R158 ;  /* 0x0000000202387825 */ /* 0x001fc600078e029e */
[----:B------:R-:W-:Y:S04]  /*66e0*/  STL.64 [R1+0x70], R60 ;  /* 0x0000703c01007387 */ /* 0x000fe80000100a00 */
[----:B------:R-:W2:Y:S01]  /*66f0*/  @!P6 LDG.E.U16 R55, desc[UR16][R56.64] ;  /* 0x000000103837e981 */ /* 0x000ea2000c1e1500 */
[----:B------:R-:W-:Y:S01]  /*6700*/  ISETP.GE.U32.AND P6, PT, R0, 0x7fffff1e, PT ;  /* 0x7fffff1e0000780c */ /* 0x000fe20003fc6070 */
[----:B------:R-:W-:Y:S02]  /*6710*/  VIADD R2, R155, 0xffffff95 ;  /* 0xffffff959b027836 */ /* 0x000fe40000000000 */
[----:B------:R-:W-:Y:S04]  /*6720*/  STL.64 [R1+0x68], R56 ;  /* 0x0000683801007387 */ /* 0x000fe80000100a00 */
[----:B------:R-:W-:Y:S04]  /*6730*/  STL [R1+0x3ac], R68 ;  /* 0x0003ac4401007387 */ /* 0x000fe80000100800 */
[----:B------:R-:W-:Y:S01]  /*6740*/  STL [R1+0x3a8], R65 ;  /* 0x0003a84101007387 */ /* 0x000fe20000100800 */
[----:B------:R-:W-:-:S03]  /*6750*/  ISETP.GE.U32.AND P5, PT, R2, 0x7fffff16, PT ;  /* 0x7fffff160200780c */ /* 0x000fc60003fa6070 */
[----:B------:R-:W-:Y:S04]  /*6760*/  STL.64 [R1+0xf70], R122 ;  /* 0x000f707a01007387 */ /* 0x000fe80000100a00 */
[----:B------:R-:W-:Y:S04]  /*6770*/  STL [R1+0x1314], R122 ;  /* 0x0013147a01007387 */ /* 0x000fe80000100800 */
[----:B------:R-:W-:Y:S04]  /*6780*/  STL [R1+0x1310], R123 ;  /* 0x0013107b01007387 */ /* 0x000fe80000100800 */
[----:B------:R-:W-:Y:S04]  /*6790*/  STL.64 [R1+0xf80], R120 ;  /* 0x000f807801007387 */ /* 0x000fe80000100a00 */
[----:B------:R-:W-:Y:S04]  /*67a0*/  STL [R1+0x131c], R120 ;  /* 0x00131c7801007387 */ /* 0x000fe80000100800 */
[----:B------:R-:W-:Y:S04]  /*67b0*/  STL [R1+0x1318], R121 ;  /* 0x0013187901007387 */ /* 0x000fe80000100800 */
[----:B------:R-:W-:Y:S04]  /*67c0*/  STL.64 [R1+0xf88], R118 ;  /* 0x000f887601007387 */ /* 0x000fe80000100a00 */
[----:B------:R0:W-:Y:S04]  /*67d0*/  STL [R1+0x1324], R118 ;  /* 0x0013247601007387 */ /* 0x0001e80000100800 */
[----:B---3--:R-:W-:Y:S04]  /*67e0*/  STL [R1+0x39c], R64 ;  /* 0x00039c4001007387 */ /* 0x008fe80000100800 */
[----:B------:R0:W3:Y:S04]  /*67f0*/  @!P6 LDG.E.U16 R51, desc[UR16][R118.64] ;  /* 0x000000107633e981 */ /* 0x0000e8000c1e1500 */
[----:B------:R1:W-:Y:S04]  /*6800*/  STL [R1+0x1320], R119 ;  /* 0x0013207701007387 */ /* 0x0003e80000100800 */
[----:B------:R-:W3:Y:S01]  /*6810*/  @!P6 LDG.E.U16 R4, desc[UR16][R116.64] ;  /* 0x000000107404e981 */ /* 0x000ee2000c1e1500 */
[----:B0-----:R-:W-:-:S02]  /*6820*/  PRMT R118, RZ, 0x7610, R118 ;  /* 0x00007610ff767816 */ /* 0x001fc40000000076 */
[----:B-1----:R-:W-:-:S04]  /*6830*/  PRMT R119, RZ, 0x7610, R119 ;  /* 0x00007610ff777816 */ /* 0x002fc80000000077 */
[----:B------:R-:W3:Y:S04]  /*6840*/  @!P5 LDG.E.U16 R118, desc[UR16][R114.64] ;  /* 0x000000107276d981 */ /* 0x000ee8000c1e1500 */
[----:B------:R-:W3:Y:S01]  /*6850*/  @!P5 LDG.E.U16 R119, desc[UR16][R112.64] ;  /* 0x000000107077d981 */ /* 0x000ee2000c1e1500 */
[----:B------:R-:W-:Y:S02]  /*6860*/  VIADD R0, R155, 0xffffff8d ;  /* 0xffffff8d9b007836 */ /* 0x000fe40000000000 */
[----:B------:R-:W-:-:S03]  /*6870*/  IMAD R108, R162, 0x72, RZ ;  /* 0x00000072a26c7824 */ /* 0x000fc600078e02ff */
[----:B------:R-:W-:Y:S01]  /*6880*/  ISETP.GE.U32.AND P6, PT, R0, 0x7fffff0e, PT ;  /* 0x7fffff0e0000780c */ /* 0x000fe20003fc6070 */
[C---:B------:R-:W-:Y:S01]  /*6890*/  IMAD.WIDE R110, R108.reuse, 0x2, R160 ;  /* 0x000000026c6e7825 */ /* 0x040fe200078e02a0 */
[----:B------:R-:W-:Y:S02]  /*68a0*/  PRMT R120, RZ, 0x7610, R120 ;  /* 0x00007610ff787816 */ /* 0x000fe40000000078 */
[----:B------:R-:W-:Y:S01]  /*68b0*/  PRMT R121, RZ, 0x7610, R121 ;  /* 0x00007610ff797816 */ /* 0x000fe20000000079 */
[----:B------:R-:W-:Y:S01]  /*68c0*/  IMAD.WIDE R108, R108, 0x2, R158 ;  /* 0x000000026c6c7825 */ /* 0x000fe200078e029e */
[----:B----4-:R-:W-:Y:S03]  /*68d0*/  STL [R1+0x398], R59 ;  /* 0x0003983b01007387 */ /* 0x010fe60000100800 */
[C---:B------:R-:W-:Y:S01]  /*68e0*/  VIADD R0, R155.reuse, 0xfffffffc ;  /* 0xfffffffc9b007836 */ /* 0x040fe20000000000 */
[----:B------:R-:W-:Y:S01]  /*68f0*/  STL.64 [R1+0xf90], R116 ;  /* 0x000f907401007387 */ /* 0x000fe20000100a00 */
[----:B------:R-:W-:-:S03]  /*6900*/  VIADD R2, R155, 0xffffff85 ;  /* 0xffffff859b027836 */ /* 0x000fc60000000000 */
[----:B------:R-:W-:Y:S04]  /*6910*/  STL [R1+0x1338], R116 ;  /* 0x0013387401007387 */ /* 0x000fe80000100800 */
[----:B------:R-:W-:Y:S01]  /*6920*/  STL [R1+0x334], R58 ;  /* 0x0003343a01007387 */ /* 0x000fe20000100800 */
[----:B------:R-:W-:-:S03]  /*6930*/  ISETP.GE.U32.AND P5, PT, R2, 0x7fffff06, PT ;  /* 0x7fffff060200780c */ /* 0x000fc60003fa6070 */
[----:B------:R-:W4:Y:S04]  /*6940*/  @!P6 LDG.E.U16 R120, desc[UR16][R110.64] ;  /* 0x000000106e78e981 */ /* 0x000f28000c1e1500 */
[----:B------:R-:W4:Y:S01]  /*6950*/  @!P6 LDG.E.U16 R121, desc[UR16][R108.64] ;  /* 0x000000106c79e981 */ /* 0x000f22000c1e1500 */
[----:B------:R-:W-:Y:S01]  /*6960*/  ISETP.GE.U32.AND P6, PT, R0, 0x7fffff7d, PT ;  /* 0x7fffff7d0000780c */ /* 0x000fe20003fc6070 */
[C---:B------:R-:W-:Y:S02]  /*6970*/  IMAD R104, R162.reuse, 0x7a, RZ ;  /* 0x0000007aa2687824 */ /* 0x040fe400078e02ff */
[----:B------:R-:W-:Y:S01]  /*6980*/  IMAD R0, R162, 0x3, RZ ;  /* 0x00000003a2007824 */ /* 0x000fe200078e02ff */
[----:B------:R-:W-:Y:S01]  /*6990*/  PRMT R125, RZ, 0x7610, R125 ;  /* 0x00007610ff7d7816 */ /* 0x000fe2000000007d */
[----:B------:R-:W-:Y:S01]  /*69a0*/  IMAD.WIDE R106, R104, 0x2, R160 ;  /* 0x00000002686a7825 */ /* 0x000fe200078e02a0 */
[----:B------:R-:W-:-:S02]  /*69b0*/  PRMT R124, RZ, 0x7610, R124 ;  /* 0x00007610ff7c7816 */ /* 0x000fc4000000007c */
[----:B------:R-:W-:Y:S01]  /*69c0*/  PRMT R122, RZ, 0x7610, R122 ;  /* 0x00007610ff7a7816 */ /* 0x000fe2000000007a */
[----:B------:R-:W-:Y:S01]  /*69d0*/  IMAD.WIDE R56, R0, 0x2, R160 ;  /* 0x0000000200387825 */ /* 0x000fe200078e02a0 */
[----:B------:R-:W-:-:S03]  /*69e0*/  PRMT R123, RZ, 0x7610, R123 ;  /* 0x00007610ff7b7816 */ /* 0x000fc6000000007b */
[----:B------:R-:W-:Y:S01]  /*69f0*/  IMAD.WIDE R104, R104, 0x2, R158 ;  /* 0x0000000268687825 */ /* 0x000fe200078e029e */
[----:B------:R0:W4:Y:S03]  /*6a00*/  @!P6 LDG.E.U16 R125, desc[UR16][R56.64] ;  /* 0x00000010387de981 */ /* 0x000126000c1e1500 */
[----:B------:R-:W-:Y:S01]  /*6a10*/  VIADD R2, R155, 0xffffffec ;  /* 0xffffffec9b027836 */ /* 0x000fe20000000000 */
[----:B------:R-:W4:Y:S04]  /*6a20*/  @!P5 LDG.E.U16 R122, desc[UR16][R106.64] ;  /* 0x000000106a7ad981 */ /* 0x000f28000c1e1500 */
[----:B------:R-:W4:Y:S01]  /*6a30*/  @!P5 LDG.E.U16 R123, desc[UR16][R104.64] ;  /* 0x00000010687bd981 */ /* 0x000f22000c1e1500 */
        /* <DEDUP_REMOVED lines=19> */
[----:B------:R-:W-:Y:S01]  /*6b70*/  PRMT R143, RZ, 0x7610, R143 ;  /* 0x00007610ff8f7816 */ /* 0x000fe2000000008f */
[C---:B------:R-:W-:Y:S02]  /*6b80*/  IMAD R96, R162.reuse, 0x63, RZ ;  /* 0x00000063a2607824 */ /* 0x040fe400078e02ff */
[----:B------:R-:W-:Y:S01]  /*6b90*/  IMAD R100, R162, 0x5b, RZ ;  /* 0x0000005ba2647824 */ /* 0x000fe200078e02ff */
[----:B------:R-:W-:Y:S01]  /*6ba0*/  PRMT R165, RZ, 0x7610, R165 ;  /* 0x00007610ffa57816 */ /* 0x000fe200000000a5 */
[----:B------:R-:W-:Y:S01]  /*6bb0*/  IMAD.WIDE R98, R96, 0x2, R160 ;  /* 0x0000000260627825 */ /* 0x000fe200078e02a0 */
[----:B------:R-:W-:Y:S02]  /*6bc0*/  PRMT R23, RZ, 0x7610, R23 ;  /* 0x00007610ff177816 */ /* 0x000fe40000000017 */
[----:B------:R-:W-:Y:S01]  /*6bd0*/  PRMT R163, RZ, 0x7610, R163 ;  /* 0x00007610ffa37816 */ /* 0x000fe200000000a3 */
[----:B------:R-:W-:Y:S01]  /*6be0*/  IMAD.WIDE R102, R100, 0x2, R160 ;  /* 0x0000000264667825 */ /* 0x000fe200078e02a0 */
[----:B------:R-:W-:-:S03]  /*6bf0*/  PRMT R164, RZ, 0x7610, R164 ;  /* 0x00007610ffa47816 */ /* 0x000fc600000000a4 */
[----:B------:R-:W-:-:S04]  /*6c00*/  IMAD.WIDE R96, R96, 0x2, R158 ;  /* 0x0000000260607825 */ /* 0x000fc800078e029e */
[----:B------:R-:W-:-:S04]  /*6c10*/  IMAD.WIDE R100, R100, 0x2, R158 ;  /* 0x0000000264647825 */ /* 0x000fc800078e029e */
[C---:B------:R-:W-:Y:S02]  /*6c20*/  IMAD R88, R162.reuse, 0x73, RZ ;  /* 0x00000073a2587824 */ /* 0x040fe400078e02ff */
[----:B------:R-:W-:Y:S01]  /*6c30*/  IMAD R92, R162, 0x6b, RZ ;  /* 0x0000006ba25c7824 */ /* 0x000fe200078e02ff */
[----:B------:R-:W-:Y:S01]  /*6c40*/  PRMT R20, RZ, 0x7610, R20 ;  /* 0x00007610ff147816 */ /* 0x000fe20000000014 */
[----:B------:R-:W-:Y:S01]  /*6c50*/  IMAD.WIDE R90, R88, 0x2, R160 ;  /* 0x00000002585a7825 */ /* 0x000fe200078e02a0 */
[----:B------:R-:W-:Y:S01]  /*6c60*/  PRMT R19, RZ, 0x7610, R19 ;  /* 0x00007610ff137816 */ /* 0x000fe20000000013 */
[----:B--2---:R-:W-:Y:S04]  /*6c70*/  STL [R1+0x330], R55 ;  /* 0x0003303701007387 */ /* 0x004fe80000100800 */
[----:B------:R-:W-:Y:S04]  /*6c80*/  STL.64 [R1+0xfa0], R114 ;  /* 0x000fa07201007387 */ /* 0x000fe80000100a00 */
[----:B------:R-:W-:Y:S04]  /*6c90*/  STL [R1+0x1340], R114 ;  /* 0x0013407201007387 */ /* 0x000fe80000100800 */
[----:B------:R1:W-:Y:S04]  /*6ca0*/  STL [R1+0x32c], R54 ;  /* 0x00032c3601007387 */ /* 0x0003e80000100800 */
[----:B------:R-:W-:Y:S01]  /*6cb0*/  STL [R1+0x133c], R115 ;  /* 0x00133c7301007387 */ /* 0x000fe20000100800 */
[----:B-1----:R-:W-:-:S05]  /*6cc0*/  IMAD.WIDE R54, R0, 0x2, R158 ;  /* 0x0000000200367825 */ /* 0x002fca00078e029e */
[----:B------:R1:W2:Y:S01]  /*6cd0*/  @!P6 LDG.E.U16 R124, desc[UR16][R54.64] ;  /* 0x00000010367ce981 */ /* 0x0002a2000c1e1500 */
[----:B------:R-:W-:Y:S01]  /*6ce0*/  ISETP.GE.U32.AND P6, PT, R2, 0x7fffff6d, PT ;  /* 0x7fffff6d0200780c */ /* 0x000fe20003fc6070 */
[C---:B------:R-:W-:Y:S02]  /*6cf0*/  IMAD R0, R162.reuse, 0xb, RZ ;  /* 0x0000000ba2007824 */ /* 0x040fe400078e02ff */
[----:B------:R-:W-:Y:S02]  /*6d00*/  IMAD R2, R162, 0x13, RZ ;  /* 0x00000013a2027824 */ /* 0x000fe400078e02ff */
[----:B------:R-:W-:-:S04]  /*6d10*/  IMAD.WIDE R60, R0, 0x2, R160 ;  /* 0x00000002003c7825 */ /* 0x000fc800078e02a0 */
[----:B------:R-:W-:-:S04]  /*6d20*/  IMAD.WIDE R58, R0, 0x2, R158 ;  /* 0x00000002003a7825 */ /* 0x000fc800078e029e */
[C---:B------:R-:W-:Y:S01]  /*6d30*/  VIADD R0, R155.reuse, 0xffffffdc ;  /* 0xffffffdc9b007836 */ /* 0x040fe20000000000 */
[----:B---3--:R-:W-:Y:S04]  /*6d40*/  STL.64 [R1+0x1328], R118 ;  /* 0x0013287601007387 */ /* 0x008fe80000100a00 */
[----:B------:R-:W-:Y:S04]  /*6d50*/  STL.64 [R1+0xfb0], R112 ;  /* 0x000fb07001007387 */ /* 0x000fe80000100a00 */
[----:B------:R-:W-:Y:S04]  /*6d60*/  STL [R1+0x328], R53 ;  /* 0x0003283501007387 */ /* 0x000fe80000100800 */
[----:B------:R-:W-:Y:S04]  /*6d70*/  STL.64 [R1+0xfc0], R110 ;  /* 0x000fc06e01007387 */ /* 0x000fe80000100a00 */
[----:B------:R-:W-:Y:S04]  /*6d80*/  STL.64 [R1+0xfd0], R108 ;  /* 0x000fd06c01007387 */ /* 0x000fe80000100a00 */
[----:B------:R3:W-:Y:S02]  /*6d90*/  STL [R1+0x324], R51 ;  /* 0x0003243301007387 */ /* 0x0007e40000100800 */
[----:B---3--:R-:W-:-:S02]  /*6da0*/  VIADD R51, R155, 0xfffffff4 ;  /* 0xfffffff49b337836 */ /* 0x008fc40000000000 */
[----:B------:R-:W-:Y:S03]  /*6db0*/  STL [R1+0x638], R4 ;  /* 0x0006380401007387 */ /* 0x000fe60000100800 */
[----:B------:R-:W-:Y:S01]  /*6dc0*/  ISETP.GE.U32.AND P5, PT, R51, 0x7fffff75, PT ;  /* 0x7fffff753300780c */ /* 0x000fe20003fa6070 */
[----:B------:R-:W-:Y:S04]  /*6dd0*/  STL [R1+0xfd8], R107 ;  /* 0x000fd86b01007387 */ /* 0x000fe80000100800 */
[----:B------:R0:W-:Y:S04]  /*6de0*/  STL.64 [R1+0x560], R56 ;  /* 0x0005603801007387 */ /* 0x0001e80000100a00 */
[----:B------:R-:W-:Y:S01]  /*6df0*/  STL.64 [R1+0x1030], R106 ;  /* 0x0010306a01007387 */ /* 0x000fe20000100a00 */
[----:B------:R-:W-:-:S03]  /*6e00*/  VIADD R51, R155, 0xffffffe4 ;  /* 0xffffffe49b337836 */ /* 0x000fc60000000000 */
[----:B------:R1:W-:Y:S01]  /*6e10*/  STL.64 [R1+0x558], R54 ;  /* 0x0005583601007387 */ /* 0x0003e20000100a00 */
[----:B0-----:R-:W-:-:S03]  /*6e20*/  IMAD.WIDE R56, R2, 0x2, R160 ;  /* 0x0000000202387825 */ /* 0x001fc600078e02a0 */
[----:B------:R0:W3:Y:S04]  /*6e30*/  @!P5 LDG.E.U16 R126, desc[UR16][R60.64] ;  /* 0x000000103c7ed981 */ /* 0x0000e8000c1e1500 */
[----:B------:R-:W2:Y:S01]  /*6e40*/  @!P6 LDG.E.U16 R128, desc[UR16][R56.64] ;  /* 0x000000103880e981 */ /* 0x000ea2000c1e1500 */
[----:B-1----:R-:W-:-:S03]  /*6e50*/  IMAD.WIDE R54, R2, 0x2, R158 ;  /* 0x0000000202367825 */ /* 0x002fc600078e029e */
[----:B------:R1:W2:Y:S01]  /*6e60*/  @!P5 LDG.E.U16 R127, desc[UR16][R58.64] ;  /* 0x000000103a7fd981 */ /* 0x0002a2000c1e1500 */
[----:B------:R-:W-:-:S03]  /*6e70*/  ISETP.GE.U32.AND P5, PT, R51, 0x7fffff65, PT ;  /* 0x7fffff653300780c */ /* 0x000fc60003fa6070 */
[----:B------:R0:W2:Y:S01]  /*6e80*/  @!P6 LDG.E.U16 R129, desc[UR16][R54.64] ;  /* 0x000000103681e981 */ /* 0x0000a2000c1e1500 */
[----:B------:R-:W-:Y:S01]  /*6e90*/  ISETP.GE.U32.AND P6, PT, R0, 0x7fffff5d, PT ;  /* 0x7fffff5d0000780c */ /* 0x000fe20003fc6070 */
[C---:B------:R-:W-:Y:S02]  /*6ea0*/  IMAD R0, R162.reuse, 0x1b, RZ ;  /* 0x0000001ba2007824 */ /* 0x040fe400078e02ff */
[----:B------:R-:W-:Y:S01]  /*6eb0*/  STL.64 [R1+0xfe0], R104 ;  /* 0x000fe06801007387 */ /* 0x000fe20000100a00 */
[----:B------:R-:W-:-:S03]  /*6ec0*/  IMAD R2, R162, 0x23, RZ ;  /* 0x00000023a2027824 */ /* 0x000fc600078e02ff */
[----:B------:R0:W-:Y:S04]  /*6ed0*/  STL.64 [R1+0x4e0], R60 ;  /* 0x0004e03c01007387 */ /* 0x0001e80000100a00 */
[----:B------:R1:W-:Y:S04]  /*6ee0*/  STL.64 [R1+0x4d8], R58 ;  /* 0x0004d83a01007387 */ /* 0x0003e80000100a00 */
[----:B------:R4:W-:Y:S01]  /*6ef0*/  STL.64 [R1+0x460], R56 ;  /* 0x0004603801007387 */ /* 0x0009e20000100a00 */
[----:B------:R-:W-:-:S03]  /*6f00*/  VIADD R51, R155, 0xffffffd4 ;  /* 0xffffffd49b337836 */ /* 0x000fc60000000000 */
[----:B------:R4:W-:Y:S01]  /*6f10*/  STL.64 [R1+0x458], R54 ;  /* 0x0004583601007387 */ /* 0x0009e20000100a00 */
[----:B0-----:R-:W-:-:S04]  /*6f20*/  IMAD.WIDE R60, R0, 0x2, R160 ;  /* 0x00000002003c7825 */ /* 0x001fc800078e02a0 */
[----:B-1----:R-:W-:Y:S01]  /*6f30*/  IMAD.WIDE R58, R0, 0x2, R158 ;  /* 0x00000002003a7825 */ /* 0x002fe200078e029e */
[----:B------:R0:W2:Y:S03]  /*6f40*/  @!P5 LDG.E.U16 R130, desc[UR16][R60.64] ;  /* 0x000000103c82d981 */ /* 0x0000a6000c1e1500 */
[C---:B----4-:R-:W-:Y:S01]  /*6f50*/  IMAD.WIDE R56, R2.reuse, 0x2, R160 ;  /* 0x0000000202387825 */ /* 0x050fe200078e02a0 */
[----:B------:R1:W4:Y:S03]  /*6f60*/  @!P5 LDG.E.U16 R131, desc[UR16][R58.64] ;  /* 0x000000103a83d981 */ /* 0x000326000c1e1500 */
[----:B------:R-:W-:Y:S01]  /*6f70*/  IMAD.WIDE R54, R2, 0x2, R158 ;  /* 0x0000000202367825 */ /* 0x000fe200078e029e */
[----:B------:R0:W2:Y:S03]  /*6f80*/  @!P6 LDG.E.U16 R132, desc[UR16][R56.64] ;  /* 0x000000103884e981 */ /* 0x0000a6000c1e1500 */
[----:B------:R-:W-:Y:S01]  /*6f90*/  VIADD R0, R155, 0xffffffcc ;  /* 0xffffffcc9b007836 */ /* 0x000fe20000000000 */
[----:B------:R0:W2:Y:S01]  /*6fa0*/  @!P6 LDG.E.U16 R133, desc[UR16][R54.64] ;  /* 0x000000103685e981 */ /* 0x0000a2000c1e1500 */
[----:B------:R-:W-:-:S03]  /*6fb0*/  ISETP.GE.U32.AND P5, PT, R51, 0x7fffff55, PT ;  /* 0x7fffff553300780c */ /* 0x000fc60003fa6070 */
[----:B------:R-:W-:Y:S01]  /*6fc0*/  ISETP.GE.U32.AND P6, PT, R0, 0x7fffff4d, PT ;  /* 0x7fffff4d0000780c */ /* 0x000fe20003fc6070 */
[----:B------:R0:W-:Y:S01]  /*6fd0*/  STL.64 [R1+0x3e0], R60 ;  /* 0x0003e03c01007387 */ /* 0x0001e20000100a00 */
[C---:B------:R-:W-:Y:S02]  /*6fe0*/  IMAD R0, R162.reuse, 0x2b, RZ ;  /* 0x0000002ba2007824 */ /* 0x040fe400078e02ff */
[----:B------:R-:W-:Y:S01]  /*6ff0*/  IMAD R2, R162, 0x33, RZ ;  /* 0x00000033a2027824 */ /* 0x000fe200078e02ff */
[----:B------:R1:W-:Y:S04]  /*7000*/  STL.64 [R1+0x3d8], R58 ;  /* 0x0003d83a01007387 */ /* 0x0003e80000100a00 */
[----:B------:R1:W-:Y:S01]  /*7010*/  STL.64 [R1+0x360], R56 ;  /* 0x0003603801007387 */ /* 0x0003e20000100a00 */
[----:B------:R-:W-:-:S03]  /*7020*/  VIADD R51, R155, 0xffffffc4 ;  /* 0xffffffc49b337836 */ /* 0x000fc60000000000 */
[----:B------:R1:W-:Y:S01]  /*7030*/  STL.64 [R1+0x358], R54 ;  /* 0x0003583601007387 */ /* 0x0003e20000100a00 */
[----:B0-----:R-:W-:-:S04]  /*7040*/  IMAD.WIDE R60, R0, 0x2, R160 ;  /* 0x00000002003c7825 */ /* 0x001fc800078e02a0 */
[----:B-1----:R-:W-:Y:S01]  /*7050*/  IMAD.WIDE R58, R0, 0x2, R158 ;  /* 0x00000002003a7825 */ /* 0x002fe200078e029e */
[----:B------:R0:W2:Y:S03]  /*7060*/  @!P5 LDG.E.U16 R134, desc[UR16][R60.64] ;  /* 0x000000103c86d981 */ /* 0x0000a6000c1e1500 */
[C---:B------:R-:W-:Y:S01]  /*7070*/  IMAD.WIDE R56, R2.reuse, 0x2, R160 ;  /* 0x0000000202387825 */ /* 0x040fe200078e02a0 */
[----:B------:R1:W2:Y:S03]  /*7080*/  @!P5 LDG.E.U16 R135, desc[UR16][R58.64] ;  /* 0x000000103a87d981 */ /* 0x0002a6000c1e1500 */
        /* <DEDUP_REMOVED lines=28> */
[----:B------:R1:W-:Y:S04]  /*7250*/  STL.64 [R1+0x160], R56 ;  /* 0x0001603801007387 */ /* 0x0003e80000100a00 */
[----:B------:R1:W-:Y:S01]  /*7260*/  STL.64 [R1+0x158], R54 ;  /* 0x0001583601007387 */ /* 0x0003e20000100a00 */
[----:B0-----:R-:W-:Y:S01]  /*7270*/  IMAD.WIDE R60, R0, 0x2, R160 ;  /* 0x00000002003c7825 */ /* 0x001fe200078e02a0 */
[----:B------:R-:W-:-:S03]  /*7280*/  IADD3 R51, PT, PT, R155, -0x5c, RZ ;  /* 0xffffffa49b337810 */ /* 0x000fc60007ffe0ff */
[----:B-1----:R-:W-:Y:S01]  /*7290*/  IMAD.WIDE R58, R0, 0x2, R158 ;  /* 0x00000002003a7825 */ /* 0x002fe200078e029e */
[----:B------:R-:W2:Y:S03]  /*72a0*/  @!P5 LDG.E.U16 R142, desc[UR16][R60.64] ;  /* 0x000000103c8ed981 */ /* 0x000ea6000c1e1500 */
[C---:B------:R-:W-:Y:S01]  /*72b0*/  IMAD.WIDE R56, R2.reuse, 0x2, R160 ;  /* 0x0000000202387825 */ /* 0x040fe200078e02a0 */
[----:B------:R-:W2:Y:S03]  /*72c0*/  @!P5 LDG.E.U16 R143, desc[UR16][R58.64] ;  /* 0x000000103a8fd981 */ /* 0x000ea6000c1e1500 */
[----:B------:R-:W-:Y:S01]  /*72d0*/  IMAD.WIDE R54, R2, 0x2, R158 ;  /* 0x0000000202367825 */ /* 0x000fe200078e029e */
[----:B------:R0:W2:Y:S03]  /*72e0*/  @!P6 LDG.E.U16 R157, desc[UR16][R56.64] ;  /* 0x00000010389de981 */ /* 0x0000a6000c1e1500 */
[----:B------:R-:W-:Y:S01]  /*72f0*/  VIADD R0, R155, 0xffffff9c ;  /* 0xffffff9c9b007836 */ /* 0x000fe20000000000 */
[----:B------:R1:W2:Y:S01]  /*7300*/  @!P6 LDG.E.U16 R156, desc[UR16][R54.64] ;  /* 0x00000010369ce981 */ /* 0x0002a2000c1e1500 */
[----:B------:R-:W-:-:S03]  /*7310*/  ISETP.GE.U32.AND P5, PT, R51, 0x7fffff25, PT ;  /* 0x7fffff253300780c */ /* 0x000fc60003fa6070 */
[----:B------:R-:W-:Y:S01]  /*7320*/  ISETP.GE.U32.AND P6, PT, R0, 0x7fffff1d, PT ;  /* 0x7fffff1d0000780c */ /* 0x000fe20003fc6070 */
[C---:B------:R-:W-:Y:S02]  /*7330*/  VIADD R0, R155.reuse, 0xffffff8c ;  /* 0xffffff8c9b007836 */ /* 0x040fe40000000000 */
[----:B------:R-:W-:-:S07]  /*7340*/  VIADD R2, R155, 0xffffff94 ;  /* 0xffffff949b027836 */ /* 0x000fce0000000000 */
[----:B------:R-:W2:Y:S04]  /*7350*/  @!P5 LDG.E.U16 R163, desc[UR16][R102.64] ;  /* 0x0000001066a3d981 */ /* 0x000ea8000c1e1500 */
[----:B------:R-:W2:Y:S04]  /*7360*/  @!P6 LDG.E.U16 R165, desc[UR16][R98.64] ;  /* 0x0000001062a5e981 */ /* 0x000ea8000c1e1500 */
[----:B------:R-:W2:Y:S01]  /*7370*/  @!P6 LDG.E.U16 R23, desc[UR16][R96.64] ;  /* 0x000000106017e981 */ /* 0x000ea2000c1e1500 */
[----:B------:R-:W-:-:S03]  /*7380*/  ISETP.GE.U32.AND P6, PT, R0, 0x7fffff0d, PT ;  /* 0x7fffff0d0000780c */ /* 0x000fc60003fc6070 */
[----:B------:R-:W2:Y:S01]  /*7390*/  @!P5 LDG.E.U16 R164, desc[UR16][R100.64] ;  /* 0x0000001064a4d981 */ /* 0x000ea2000c1e1500 */
[----:B------:R-:W-:Y:S01]  /*73a0*/  ISETP.GE.U32.AND P5, PT, R2, 0x7fffff15, PT ;  /* 0x7fffff150200780c */ /* 0x000fe20003fa6070 */
[----:B------:R-:W-:Y:S01]  /*73b0*/  IMAD.WIDE R94, R92, 0x2, R160 ;  /* 0x000000025c5e7825 */ /* 0x000fe200078e02a0 */
[----:B------:R-:W-:Y:S02]  /*73c0*/  PRMT R22, RZ, 0x7610, R22 ;  /* 0x00007610ff167816 */ /* 0x000fe40000000016 */
[----:B------:R-:W-:Y:S01]  /*73d0*/  PRMT R21, RZ, 0x7610, R21 ;  /* 0x00007610ff157816 */ /* 0x000fe20000000015 */
[----:B------:R-:W-:-:S04]  /*73e0*/  IMAD.WIDE R88, R88, 0x2, R158 ;  /* 0x0000000258587825 */ /* 0x000fc800078e029e */
[----:B------:R-:W-:Y:S01]  /*73f0*/  IMAD.WIDE R92, R92, 0x2, R158 ;  /* 0x000000025c5c7825 */ /* 0x000fe200078e029e */
[----:B------:R-:W2:Y:S03]  /*7400*/  @!P6 LDG.E.U16 R20, desc[UR16][R90.64] ;  /* 0x000000105a14e981 */ /* 0x000ea6000c1e1500 */
[C---:B------:R-:W-:Y:S01]  /*7410*/  VIADD R0, R155.reuse, 0xfffffffb ;  /* 0xfffffffb9b007836 */ /* 0x040fe20000000000 */
[----:B------:R-:W2:Y:S01]  /*7420*/  @!P6 LDG.E.U16 R19, desc[UR16][R88.64] ;  /* 0x000000105813e981 */ /* 0x000ea2000c1e1500 */
[----:B------:R-:W-:-:S03]  /*7430*/  VIADD R2, R155, 0xffffff84 ;  /* 0xffffff849b027836 */ /* 0x000fc60000000000 */
[----:B------:R-:W-:Y:S01]  /*7440*/  STL.64 [R1+0xe0], R60 ;  /* 0x0000e03c01007387 */ /* 0x000fe20000100a00 */
[----:B------:R-:W-:-:S03]  /*7450*/  ISETP.GE.U32.AND P6, PT, R0, 0x7fffff7c, PT ;  /* 0x7fffff7c0000780c */ /* 0x000fc60003fc6070 */
[----:B------:R-:W2:Y:S04]  /*7460*/  @!P5 LDG.E.U16 R22, desc[UR16][R94.64] ;  /* 0x000000105e16d981 */ /* 0x000ea8000c1e1500 */
[----:B------:R-:W2:Y:S01]  /*7470*/  @!P5 LDG.E.U16 R21, desc[UR16][R92.64] ;  /* 0x000000105c15d981 */ /* 0x000ea2000c1e1500 */
[----:B------:R-:W-:-:S03]  /*7480*/  ISETP.GE.U32.AND P5, PT, R2, 0x7fffff05, PT ;  /* 0x7fffff050200780c */ /* 0x000fc60003fa6070 */
[----:B------:R-:W-:Y:S01]  /*7490*/  STL.64 [R1+0xd8], R58 ;  /* 0x0000d83a01007387 */ /* 0x000fe20000100a00 */
[----:B------:R-:W-:-:S03]  /*74a0*/  IMAD R84, R162, 0x7b, RZ ;  /* 0x0000007ba2547824 */ /* 0x000fc600078e02ff */
[----:B------:R0:W-:Y:S01]  /*74b0*/  STL.64 [R1+0x60], R56 ;  /* 0x0000603801007387 */ /* 0x0001e20000100a00 */
[----:B------:R-:W-:-:S03]  /*74c0*/  IMAD.SHL.U32 R0, R162, 0x4, RZ ;  /* 0x00000004a2007824 */ /* 0x000fc600078e00ff */
[----:B------:R1:W-:Y:S01]  /*74d0*/  STL.64 [R1+0x58], R54 ;  /* 0x0000583601007387 */ /* 0x0003e20000100a00 */
[----:B------:R-:W-:-:S03]  /*74e0*/  PRMT R16, RZ, 0x7610, R16 ;  /* 0x00007610ff107816 */ /* 0x000fc60000000010 */
[----:B------:R-:W-:Y:S01]  /*74f0*/  STL.64 [R1+0xfe8], R102 ;  /* 0x000fe86601007387 */ /* 0x000fe20000100a00 */
[----:B------:R-:W-:-:S03]  /*7500*/  PRMT R15, RZ, 0x7610, R15 ;  /* 0x00007610ff0f7816 */ /* 0x000fc6000000000f */
[----:B------:R-:W-:Y:S01]  /*7510*/  STL.64 [R1+0xff0], R100 ;  /* 0x000ff06401007387 */ /* 0x000fe20000100a00 */
[----:B------:R-:W-:Y:S01]  /*7520*/  PRMT R18, RZ, 0x7610, R18 ;  /* 0x00007610ff127816 */ /* 0x000fe20000000012 */
[----:B------:R-:W-:Y:S02]  /*7530*/  IMAD.WIDE R86, R84, 0x2, R160 ;  /* 0x0000000254567825 */ /* 0x000fe400078e02a0 */
[----:B------:R-:W-:Y:S01]  /*7540*/  STL.64 [R1+0x1000], R98 ;  /* 0x0010006201007387 */ /* 0x000fe20000100a00 */
[----:B------:R-:W-:Y:S01]  /*7550*/  PRMT R17, RZ, 0x7610, R17 ;  /* 0x00007610ff117816 */ /* 0x000fe20000000011 */
[C---:B0-----:R-:W-:Y:S02]  /*7560*/  IMAD.WIDE R56, R0.reuse, 0x2, R160 ;  /* 0x0000000200387825 */ /* 0x041fe400078e02a0 */
[----:B------:R-:W-:Y:S02]  /*7570*/  STL.64 [R1+0x1010], R96 ;  /* 0x0010106001007387 */ /* 0x000fe40000100a00 */
[----:B-1----:R-:W-:-:S02]  /*7580*/  IMAD.WIDE R54, R0, 0x2, R158 ;  /* 0x0000000200367825 */ /* 0x002fc400078e029e */
[----:B------:R-:W-:Y:S02]  /*7590*/  STL.64 [R1+0x1020], R94 ;  /* 0x0010205e01007387 */ /* 0x000fe40000100a00 */
[----:B------:R-:W-:Y:S02]  /*75a0*/  IMAD.WIDE R84, R84, 0x2, R158 ;  /* 0x0000000254547825 */ /* 0x000fe400078e029e */
[----:B------:R-:W-:Y:S02]  /*75b0*/  STL [R1+0x1048], R92 ;  /* 0x0010485c01007387 */ /* 0x000fe40000100800 */
[C---:B------:R-:W-:Y:S02]  /*75c0*/  VIADD R2, R155.reuse, 0xffffffeb ;  /* 0xffffffeb9b027836 */ /* 0x040fe40000000000 */
[----:B------:R-:W-:Y:S01]  /*75d0*/  STL [R1+0x10b0], R92 ;  /* 0x0010b05c01007387 */ /* 0x000fe20000100800 */
[----:B------:R-:W-:-:S03]  /*75e0*/  VIADD R51, R155, 0xfffffff3 ;  /* 0xfffffff39b337836 */ /* 0x000fc60000000000 */
[----:B------:R-:W-:Y:S04]  /*75f0*/  STL [R1+0x1128], R92 ;  /* 0x0011285c01007387 */ /* 0x000fe80000100800 */
[----:B------:R-:W-:Y:S04]  /*7600*/  STL [R1+0x11a8], R92 ;  /* 0x0011a85c01007387 */ /* 0x000fe80000100800 */
[----:B------:R-:W-:Y:S04]  /*7610*/  STL [R1+0x1038], R93 ;  /* 0x0010385d01007387 */ /* 0x000fe80000100800 */
[----:B------:R0:W2:Y:S04]  /*7620*/  @!P6 LDG.E.U16 R16, desc[UR16][R56.64] ;  /* 0x000000103810e981 */ /* 0x0000a8000c1e1500 */
[----:B------:R1:W2:Y:S01]  /*7630*/  @!P6 LDG.E.U16 R15, desc[UR16][R54.64] ;  /* 0x00000010360fe981 */ /* 0x0002a2000c1e1500 */
[----:B------:R-:W-:-:S03]  /*7640*/  ISETP.GE.U32.AND P6, PT, R2, 0x7fffff6c, PT ;  /* 0x7fffff6c0200780c */ /* 0x000fc60003fc6070 */
[----:B------:R-:W-:Y:S04]  /*7650*/  STL [R1+0x10c0], R93 ;  /* 0x0010c05d01007387 */ /* 0x000fe80000100800 */
[----:B------:R-:W2:Y:S04]  /*7660*/  @!P5 LDG.E.U16 R18, desc[UR16][R86.64] ;  /* 0x000000105612d981 */ /* 0x000ea8000c1e1500 */
[----:B------:R-:W2:Y:S01]  /*7670*/  @!P5 LDG.E.U16 R17, desc[UR16][R84.64] ;  /* 0x000000105411d981 */ /* 0x000ea2000c1e1500 */
[----:B------:R-:W-:-:S03]  /*7680*/  ISETP.GE.U32.AND P5, PT, R51, 0x7fffff74, PT ;  /* 0x7fffff743300780c */ /* 0x000fc60003fa6070 */
[----:B------:R-:W-:Y:S01]  /*7690*/  STL [R1+0x1138], R93 ;  /* 0x0011385d01007387 */ /* 0x000fe20000100800 */
[----:B------:R-:W-:-:S03]  /*76a0*/  IMAD R0, R162, 0xc, RZ ;  /* 0x0000000ca2007824 */ /* 0x000fc600078e02ff */
[----:B------:R-:W-:Y:S01]  /*76b0*/  STL [R1+0x11b8], R93 ;  /* 0x0011b85d01007387 */ /* 0x000fe20000100800 */
[----:B------:R-:W-:-:S03]  /*76c0*/  IMAD R2, R162, 0x14, RZ ;  /* 0x00000014a2027824 */ /* 0x000fc600078e02ff */
[----:B------:R-:W-:Y:S01]  /*76d0*/  STL.64 [R1+0x1040], R90 ;  /* 0x0010405a01007387 */ /* 0x000fe20000100a00 */
[----:B------:R-:W-:-:S03]  /*76e0*/  PRMT R12, RZ, 0x7610, R12 ;  /* 0x00007610ff0c7816 */ /* 0x000fc6000000000c */
[----:B------:R-:W-:Y:S01]  /*76f0*/  STL.64 [R1+0x1050], R88 ;  /* 0x0010505801007387 */ /* 0x000fe20000100a00 */
[----:B------:R-:W-:-:S03]  /*7700*/  PRMT R11, RZ, 0x7610, R11 ;  /* 0x00007610ff0b7816 */ /* 0x000fc6000000000b */
[----:B------:R-:W-:Y:S01]  /*7710*/  STL.64 [R1+0x1058], R86 ;  /* 0x0010585601007387 */ /* 0x000fe20000100a00 */
[----:B------:R-:W-:Y:S01]  /*7720*/  PRMT R14, RZ, 0x7610, R14 ;  /* 0x00007610ff0e7816 */ /* 0x000fe2000000000e */
[C---:B------:R-:W-:Y:S02]  /*7730*/  IMAD.WIDE R60, R0.reuse, 0x2, R160 ;  /* 0x00000002003c7825 */ /* 0x040fe400078e02a0 */
[----:B------:R0:W-:Y:S01]  /*7740*/  STL.64 [R1+0x550], R56 ;  /* 0x0005503801007387 */ /* 0x0001e20000100a00 */
[----:B------:R-:W-:Y:S01]  /*7750*/  PRMT R13, RZ, 0x7610, R13 ;  /* 0x00007610ff0d7816 */ /* 0x000fe2000000000d */
[----:B------:R-:W-:Y:S02]  /*7760*/  IMAD.WIDE R58, R0, 0x2, R158 ;  /* 0x00000002003a7825 */ /* 0x000fe400078e029e */
[----:B------:R1:W-:Y:S02]  /*7770*/  STL.64 [R1+0x548], R54 ;  /* 0x0005483601007387 */ /* 0x0003e40000100a00 */
[----:B------:R-:W-:-:S02]  /*7780*/  VIADD R0, R155, 0xffffffdb ;  /* 0xffffffdb9b007836 */ /* 0x000fc40000000000 */
[----:B------:R-:W-:Y:S01]  /*7790*/  VIADD R51, R155, 0xffffffe3 ;  /* 0xffffffe39b337836 */ /* 0x000fe20000000000 */
[----:B------:R3:W2:Y:S01]  /*77a0*/  @!P5 LDG.E.U16 R14, desc[UR16][R60.64] ;  /* 0x000000103c0ed981 */ /* 0x0006a2000c1e1500 */
[----:B0-----:R-:W-:-:S03]  /*77b0*/  IMAD.WIDE R56, R2, 0x2, R160 ;  /* 0x0000000202387825 */ /* 0x001fc600078e02a0 */
[----:B------:R0:W2:Y:S01]  /*77c0*/  @!P5 LDG.E.U16 R13, desc[UR16][R58.64] ;  /* 0x000000103a0dd981 */ /* 0x0000a2000c1e1500 */
        /* <DEDUP_REMOVED lines=8> */
[----:B------:R3:W-:Y:S01]  /*7850*/  STL.64 [R1+0x4d0], R60 ;  /* 0x0004d03c01007387 */ /* 0x0007e20000100a00 */
[----:B------:R-:W-:-:S03]  /*7860*/  PRMT R8, RZ, 0x7610, R8 ;  /* 0x00007610ff087816 */ /* 0x000fc60000000008 */
[----:B------:R0:W-:Y:S01]  /*7870*/  STL.64 [R1+0x4c8], R58 ;  /* 0x0004c83a01007387 */ /* 0x0001e20000100a00 */
[----:B------:R-:W-:-:S03]  /*7880*/  PRMT R7, RZ, 0x7610, R7 ;  /* 0x00007610ff077816 */ /* 0x000fc60000000007 */
[----:B------:R1:W-:Y:S01]  /*7890*/  STL.64 [R1+0x450], R56 ;  /* 0x0004503801007387 */ /* 0x0003e20000100a00 */
[----:B------:R-:W-:Y:S02]  /*78a0*/  PRMT R10, RZ, 0x7610, R10 ;  /* 0x00007610ff0a7816 */ /* 0x000fe4000000000a */
[----:B------:R-:W-:Y:S01]  /*78b0*/  PRMT R9, RZ, 0x7610, R9 ;  /* 0x00007610ff097816 */ /* 0x000fe20000000009 */
[----:B------:R4:W-:Y:S01]  /*78c0*/  STL.64 [R1+0x448], R54 ;  /* 0x0004483601007387 */ /* 0x0009e20000100a00 */
[----:B---3--:R-:W-:-:S04]  /*78d0*/  IMAD.WIDE R60, R0, 0x2, R160 ;  /* 0x00000002003c7825 */ /* 0x008fc800078e02a0 */
[----:B0-----:R-:W-:Y:S01]  /*78e0*/  IMAD.WIDE R58, R0, 0x2, R158 ;  /* 0x00000002003a7825 */ /* 0x001fe200078e029e */
[----:B------:R0:W3:Y:S03]  /*78f0*/  @!P5 LDG.E.U16 R10, desc[UR16][R60.64] ;  /* 0x000000103c0ad981 */ /* 0x0000e6000c1e1500 */
[C---:B-1----:R-:W-:Y:S01]  /*7900*/  IMAD.WIDE R56, R2.reuse, 0x2, R160 ;  /* 0x0000000202387825 */ /* 0x042fe200078e02a0 */
[----:B------:R1:W2:Y:S03]  /*7910*/  @!P5 LDG.E.U16 R9, desc[UR16][R58.64] ;  /* 0x000000103a09d981 */ /* 0x0002a6000c1e1500 */
[----:B----4-:R-:W-:Y:S01]  /*7920*/  IMAD.WIDE R54, R2, 0x2, R158 ;  /* 0x0000000202367825 */ /* 0x010fe200078e029e */
[----:B------:R4:W2:Y:S03]  /*7930*/  @!P6 LDG.E.U16 R8, desc[UR16][R56.64] ;  /* 0x000000103808e981 */ /* 0x0008a6000c1e1500 */
[C---:B------:R-:W-:Y:S01]  /*7940*/  VIADD R0, R155.reuse, 0xffffffcb ;  /* 0xffffffcb9b007836 */ /* 0x040fe20000000000 */
[----:B------:R0:W2:Y:S01]  /*7950*/  @!P6 LDG.E.U16 R7, desc[UR16][R54.64] ;  /* 0x000000103607e981 */ /* 0x0000a2000c1e1500 */
[----:B------:R-:W-:-:S03]  /*7960*/  VIADD R51, R155, 0xffffffd3 ;  /* 0xffffffd39b337836 */ /* 0x000fc60000000000 */
[----:B------:R-:W-:Y:S02]  /*7970*/  ISETP.GE.U32.AND P6, PT, R0, 0x7fffff4c, PT ;  /* 0x7fffff4c0000780c */ /* 0x000fe40003fc6070 */
[----:B------:R-:W-:Y:S01]  /*7980*/  ISETP.GE.U32.AND P5, PT, R51, 0x7fffff54, PT ;  /* 0x7fffff543300780c */ /* 0x000fe20003fa6070 */
[----:B------:R0:W-:Y:S01]  /*7990*/  STL.64 [R1+0x3d0], R60 ;  /* 0x0003d03c01007387 */ /* 0x0001e20000100a00 */
[C---:B------:R-:W-:Y:S02]  /*79a0*/  IMAD R0, R162.reuse, 0x2c, RZ ;  /* 0x0000002ca2007824 */ /* 0x040fe400078e02ff */
[----:B------:R-:W-:Y:S01]  /*79b0*/  IMAD R2, R162, 0x34, RZ ;  /* 0x00000034a2027824 */ /* 0x000fe200078e02ff */
[----:B------:R1:W-:Y:S01]  /*79c0*/  STL.64 [R1+0x3c8], R58 ;  /* 0x0003c83a01007387 */ /* 0x0003e20000100a00 */
[----:B------:R-:W-:Y:S02]  /*79d0*/  PRMT R154, RZ, 0x7610, R154 ;  /* 0x00007610ff9a7816 */ /* 0x000fe4000000009a */
[----:B------:R-:W-:Y:S01]  /*79e0*/  PRMT R153, RZ, 0x7610, R153 ;  /* 0x00007610ff997816 */ /* 0x000fe20000000099 */
[----:B------:R4:W-:Y:S01]  /*79f0*/  STL.64 [R1+0x350], R56 ;  /* 0x0003503801007387 */ /* 0x0009e20000100a00 */
[----:B------:R-:W-:-:S02]  /*7a00*/  PRMT R6, RZ, 0x7610, R6 ;  /* 0x00007610ff067816 */ /* 0x000fc40000000006 */
[----:B------:R-:W-:Y:S01]  /*7a10*/  PRMT R3, RZ, 0x7610, R3 ;  /* 0x00007610ff037816 */ /* 0x000fe20000000003 */
        /* <DEDUP_REMOVED lines=47> */
[----:B------:R-:W2:Y:S03]  /*7d10*/  @!P5 LDG.E.U16 R148, desc[UR16][R60.64] ;  /* 0x000000103c94d981 */ /* 0x000ea6000c1e1500 */
[C---:B------:R-:W-:Y:S01]  /*7d20*/  IMAD.WIDE R56, R2.reuse, 0x2, R160 ;  /* 0x0000000202387825 */ /* 0x040fe200078e02a0 */
[----:B------:R-:W2:Y:S03]  /*7d30*/  @!P5 LDG.E.U16 R147, desc[UR16][R58.64] ;  /* 0x000000103a93d981 */ /* 0x000ea6000c1e1500 */
[----:B------:R-:W-:Y:S01]  /*7d40*/  IMAD.WIDE R54, R2, 0x2, R158 ;  /* 0x0000000202367825 */ /* 0x000fe200078e029e */
[----:B------:R0:W2:Y:S03]  /*7d50*/  @!P6 LDG.E.U16 R146, desc[UR16][R56.64] ;  /* 0x000000103892e981 */ /* 0x0000a6000c1e1500 */
[C---:B------:R-:W-:Y:S01]  /*7d60*/  VIADD R0, R155.reuse, 0xffffff9b ;  /* 0xffffff9b9b007836 */ /* 0x040fe20000000000 */
[----:B------:R1:W2:Y:S01]  /*7d70*/  @!P6 LDG.E.U16 R145, desc[UR16][R54.64] ;  /* 0x000000103691e981 */ /* 0x0002a2000c1e1500 */
[----:B------:R-:W-:-:S03]  /*7d80*/  VIADD R51, R155, 0xffffffa3 ;  /* 0xffffffa39b337836 */ /* 0x000fc60000000000 */
[----:B------:R-:W-:Y:S02]  /*7d90*/  ISETP.GE.U32.AND P6, PT, R0, 0x7fffff1c, PT ;  /* 0x7fffff1c0000780c */ /* 0x000fe40003fc6070 */
[----:B------:R-:W-:Y:S01]  /*7da0*/  ISETP.GE.U32.AND P5, PT, R51, 0x7fffff24, PT ;  /* 0x7fffff243300780c */ /* 0x000fe20003fa6070 */
[C---:B------:R-:W-:Y:S02]  /*7db0*/  IMAD R76, R162.reuse, 0x64, RZ ;  /* 0x00000064a24c7824 */ /* 0x040fe400078e02ff */
[----:B------:R-:W-:Y:S01]  /*7dc0*/  IMAD R80, R162, 0x5c, RZ ;  /* 0x0000005ca2507824 */ /* 0x000fe200078e02ff */
[----:B------:R-:W-:Y:S01]  /*7dd0*/  PRMT R95, RZ, 0x7610, R95 ;  /* 0x00007610ff5f7816 */ /* 0x000fe2000000005f */
[----:B------:R-:W-:Y:S01]  /*7de0*/  IMAD.WIDE R78, R76, 0x2, R160 ;  /* 0x000000024c4e7825 */ /* 0x000fe200078e02a0 */
[----:B------:R-:W-:Y:S02]  /*7df0*/  PRMT R94, RZ, 0x7610, R94 ;  /* 0x00007610ff5e7816 */ /* 0x000fe4000000005e */
[----:B------:R-:W-:Y:S01]  /*7e00*/  PRMT R144, RZ, 0x7610, R144 ;  /* 0x00007610ff907816 */ /* 0x000fe20000000090 */
[----:B------:R-:W-:Y:S01]  /*7e10*/  IMAD.WIDE R82, R80, 0x2, R160 ;  /* 0x0000000250527825 */ /* 0x000fe200078e02a0 */
[----:B------:R-:W-:Y:S01]  /*7e20*/  PRMT R117, RZ, 0x7610, R117 ;  /* 0x00007610ff757816 */ /* 0x000fe20000000075 */
[----:B------:R-:W2:Y:S02]  /*7e30*/  @!P6 LDG.E.U16 R95, desc[UR16][R78.64] ;  /* 0x000000104e5fe981 */ /* 0x000ea4000c1e1500 */
[--C-:B------:R-:W-:Y:S01]  /*7e40*/  IMAD.WIDE R76, R76, 0x2, R158.reuse ;  /* 0x000000024c4c7825 */ /* 0x100fe200078e029e */
[----:B------:R-:W-:Y:S01]  /*7e50*/  IADD3 R0, PT, PT, R155, -0x75, RZ ;  /* 0xffffff8b9b007810 */ /* 0x000fe20007ffe0ff */
[----:B------:R-:W2:Y:S02]  /*7e60*/  @!P5 LDG.E.U16 R144, desc[UR16][R82.64] ;  /* 0x000000105290d981 */ /* 0x000ea4000c1e1500 */
[----:B------:R-:W-:-:S02]  /*7e70*/  IMAD.WIDE R80, R80, 0x2, R158 ;  /* 0x0000000250507825 */ /* 0x000fc400078e029e */
[----:B------:R-:W2:Y:S02]  /*7e80*/  @!P6 LDG.E.U16 R94, desc[UR16][R76.64] ;  /* 0x000000104c5ee981 */ /* 0x000ea4000c1e1500 */
[----:B------:R-:W-:Y:S01]  /*7e90*/  VIADD R2, R155, 0xffffff93 ;  /* 0xffffff939b027836 */ /* 0x000fe20000000000 */
[----:B------:R-:W-:Y:S01]  /*7ea0*/  ISETP.GE.U32.AND P6, PT, R0, 0x7fffff0c, PT ;  /* 0x7fffff0c0000780c */ /* 0x000fe20003fc6070 */
[----:B------:R0:W2:Y:S01]  /*7eb0*/  @!P5 LDG.E.U16 R117, desc[UR16][R80.64] ;  /* 0x000000105075d981 */ /* 0x0000a2000c1e1500 */
[----:B------:R-:W-:Y:S02]  /*7ec0*/  IMAD R68, R162, 0x74, RZ ;  /* 0x00000074a2447824 */ /* 0x000fe400078e02ff */
[----:B------:R-:W-:Y:S01]  /*7ed0*/  ISETP.GE.U32.AND P5, PT, R2, 0x7fffff14, PT ;  /* 0x7fffff140200780c */ /* 0x000fe20003fa6070 */
[----:B------:R-:W-:Y:S01]  /*7ee0*/  IMAD R72, R162, 0x6c, RZ ;  /* 0x0000006ca2487824 */ /* 0x000fe200078e02ff */
[----:B------:R-:W-:Y:S01]  /*7ef0*/  PRMT R89, RZ, 0x7610, R89 ;  /* 0x00007610ff597816 */ /* 0x000fe20000000059 */
[----:B------:R-:W-:Y:S01]  /*7f00*/  IMAD.WIDE R70, R68, 0x2, R160 ;  /* 0x0000000244467825 */ /* 0x000fe200078e02a0 */
[----:B------:R-:W-:-:S02]  /*7f10*/  PRMT R88, RZ, 0x7610, R88 ;  /* 0x00007610ff587816 */ /* 0x000fc40000000058 */
[----:B------:R-:W-:Y:S01]  /*7f20*/  PRMT R91, RZ, 0x7610, R91 ;  /* 0x00007610ff5b7816 */ /* 0x000fe2000000005b */
[----:B------:R-:W-:Y:S01]  /*7f30*/  IMAD.WIDE R74, R72, 0x2, R160 ;  /* 0x00000002484a7825 */ /* 0x000fe200078e02a0 */
[----:B------:R-:W-:Y:S01]  /*7f40*/  PRMT R90, RZ, 0x7610, R90 ;  /* 0x00007610ff5a7816 */ /* 0x000fe2000000005a */
[----:B------:R-:W2:Y:S02]  /*7f50*/  @!P6 LDG.E.U16 R89, desc[UR16][R70.64] ;  /* 0x000000104659e981 */ /* 0x000ea4000c1e1500 */
[--C-:B------:R-:W-:Y:S02]  /*7f60*/  IMAD.WIDE R68, R68, 0x2, R158.reuse ;  /* 0x0000000244447825 */ /* 0x100fe400078e029e */
[----:B------:R-:W2:Y:S02]  /*7f70*/  @!P5 LDG.E.U16 R91, desc[UR16][R74.64] ;  /* 0x000000104a5bd981 */ /* 0x000ea4000c1e1500 */
[----:B------:R-:W-:Y:S02]  /*7f80*/  IMAD.WIDE R72, R72, 0x2, R158 ;  /* 0x0000000248487825 */ /* 0x000fe400078e029e */
[----:B------:R-:W2:Y:S02]  /*7f90*/  @!P6 LDG.E.U16 R88, desc[UR16][R68.64] ;  /* 0x000000104458e981 */ /* 0x000ea4000c1e1500 */
[----:B------:R-:W-:-:S02]  /*7fa0*/  VIADD R0, R155, 0xfffffffa ;  /* 0xfffffffa9b007836 */ /* 0x000fc40000000000 */
[C---:B------:R-:W-:Y:S01]  /*7fb0*/  VIADD R2, R155.reuse, 0xffffff83 ;  /* 0xffffff839b027836 */ /* 0x040fe20000000000 */
[----:B------:R-:W2:Y:S02]  /*7fc0*/  @!P5 LDG.E.U16 R90, desc[UR16][R72.64] ;  /* 0x00000010485ad981 */ /* 0x000ea4000c1e1500 */
[----:B------:R-:W-:Y:S02]  /*7fd0*/  ISETP.GE.U32.AND P6, PT, R0, 0x7fffff7b, PT ;  /* 0x7fffff7b0000780c */ /* 0x000fe40003fc6070 */
[----:B------:R-:W-:Y:S01]  /*7fe0*/  ISETP.GE.U32.AND P5, PT, R2, 0x7fffff04, PT ;  /* 0x7fffff040200780c */ /* 0x000fe20003fa6070 */
[----:B------:R-:W-:Y:S01]  /*7ff0*/  STL.64 [R1+0xd0], R60 ;  /* 0x0000d03c01007387 */ /* 0x000fe20000100a00 */
[C---:B------:R-:W-:Y:S02]  /*8000*/  IMAD R64, R162.reuse, 0x7c, RZ ;  /* 0x0000007ca2407824 */ /* 0x040fe400078e02ff */
[----:B------:R-:W-:Y:S01]  /*8010*/  IMAD R0, R162, 0x5, RZ ;  /* 0x00000005a2007824 */ /* 0x000fe200078e02ff */
[----:B------:R-:W-:Y:S01]  /*8020*/  STL.64 [R1+0xc8], R58 ;  /* 0x0000c83a01007387 */ /* 0x000fe20000100a00 */
[----:B------:R-:W-:Y:S01]  /*8030*/  PRMT R85, RZ, 0x7610, R85 ;  /* 0x00007610ff557816 */ /* 0x000fe20000000055 */
[C---:B------:R-:W-:Y:S01]  /*8040*/  IMAD.WIDE R66, R64.reuse, 0x2, R160 ;  /* 0x0000000240427825 */ /* 0x040fe200078e02a0 */
[----:B------:R-:W-:Y:S01]  /*8050*/  PRMT R84, RZ, 0x7610, R84 ;  /* 0x00007610ff547816 */ /* 0x000fe20000000054 */
[----:B------:R0:W-:Y:S01]  /*8060*/  STL.64 [R1+0x50], R56 ;  /* 0x0000503801007387 */ /* 0x0001e20000100a00 */
[----:B------:R-:W-:Y:S01]  /*8070*/  PRMT R87, RZ, 0x7610, R87 ;  /* 0x00007610ff577816 */ /* 0x000fe20000000057 */
[----:B------:R-:W-:Y:S01]  /*8080*/  IMAD.WIDE R64, R64, 0x2, R158 ;  /* 0x0000000240407825 */ /* 0x000fe200078e029e */
[----:B------:R-:W-:Y:S01]  /*8090*/  PRMT R86, RZ, 0x7610, R86 ;  /* 0x00007610ff567816 */ /* 0x000fe20000000056 */
[----:B------:R1:W-:Y:S02]  /*80a0*/  STL.64 [R1+0x48], R54 ;  /* 0x0000483601007387 */ /* 0x0003e40000100a00 */
[----:B------:R-:W-:-:S02]  /*80b0*/  VIADD R2, R155, 0xffffffea ;  /* 0xffffffea9b027836 */ /* 0x000fc40000000000 */
[----:B------:R-:W-:Y:S01]  /*80c0*/  VIADD R51, R155, 0xfffffff2 ;  /* 0xfffffff29b337836 */ /* 0x000fe20000000000 */
[----:B------:R-:W-:Y:S01]  /*80d0*/  STL.64 [R1+0x1078], R82 ;  /* 0x0010785201007387 */ /* 0x000fe20000100a00 */
[----:B0-----:R-:W-:-:S03]  /*80e0*/  IMAD.WIDE R56, R0, 0x2, R160 ;  /* 0x0000000200387825 */ /* 0x001fc600078e02a0 */
[----:B------:R-:W2:Y:S01]  /*80f0*/  @!P5 LDG.E.U16 R87, desc[UR16][R66.64] ;  /* 0x000000104257d981 */ /* 0x000ea2000c1e1500 */
[----:B-1----:R-:W-:-:S03]  /*8100*/  IMAD.WIDE R54, R0, 0x2, R158 ;  /* 0x0000000200367825 */ /* 0x002fc600078e029e */
[----:B------:R0:W-:Y:S04]  /*8110*/  STL.64 [R1+0x1088], R80 ;  /* 0x0010885001007387 */ /* 0x0001e80000100a00 */
[----:B------:R1:W-:Y:S04]  /*8120*/  STL.64 [R1+0x1098], R78 ;  /* 0x0010984e01007387 */ /* 0x0003e80000100a00 */
[----:B------:R0:W2:Y:S04]  /*8130*/  @!P6 LDG.E.U16 R85, desc[UR16][R56.64] ;  /* 0x000000103855e981 */ /* 0x0000a8000c1e1500 */
[----:B------:R0:W2:Y:S01]  /*8140*/  @!P6 LDG.E.U16 R84, desc[UR16][R54.64] ;  /* 0x000000103654e981 */ /* 0x0000a2000c1e1500 */
[----:B------:R-:W-:-:S03]  /*8150*/  ISETP.GE.U32.AND P6, PT, R2, 0x7fffff6b, PT ;  /* 0x7fffff6b0200780c */ /* 0x000fc60003fc6070 */
[----:B------:R-:W-:Y:S04]  /*8160*/  STL.64 [R1+0x10a8], R76 ;  /* 0x0010a84c01007387 */ /* 0x000fe80000100a00 */
[----:B------:R-:W2:Y:S01]  /*8170*/  @!P5 LDG.E.U16 R86, desc[UR16][R64.64] ;  /* 0x000000104056d981 */ /* 0x000ea2000c1e1500 */
[----:B------:R-:W-:-:S03]  /*8180*/  ISETP.GE.U32.AND P5, PT, R51, 0x7fffff73, PT ;  /* 0x7fffff733300780c */ /* 0x000fc60003fa6070 */
[----:B------:R-:W-:Y:S01]  /*8190*/  STL.64 [R1+0x10b8], R74 ;  /* 0x0010b84a01007387 */ /* 0x000fe20000100a00 */
[----:B------:R-:W-:-:S03]  /*81a0*/  IMAD R0, R162, 0xd, RZ ;  /* 0x0000000da2007824 */ /* 0x000fc600078e02ff */
[----:B------:R-:W-:Y:S01]  /*81b0*/  STL.64 [R1+0x10c8], R72 ;  /* 0x0010c84801007387 */ /* 0x000fe20000100a00 */
[----:B------:R-:W-:-:S03]  /*81c0*/  IMAD R2, R162, 0x15, RZ ;  /* 0x00000015a2027824 */ /* 0x000fc600078e02ff */
[----:B------:R-:W-:Y:S01]  /*81d0*/  STL.64 [R1+0x10d0], R70 ;  /* 0x0010d04601007387 */ /* 0x000fe20000100a00 */
[----:B0-----:R-:W-:-:S03]  /*81e0*/  PRMT R80, RZ, 0x7610, R80 ;  /* 0x00007610ff507816 */ /* 0x001fc60000000050 */
[----:B------:R-:W-:Y:S01]  /*81f0*/  STL.64 [R1+0x10e0], R68 ;  /* 0x0010e04401007387 */ /* 0x000fe20000100a00 */
[----:B-1----:R-:W-:-:S03]  /*8200*/  PRMT R79, RZ, 0x7610, R79 ;  /* 0x00007610ff4f7816 */ /* 0x002fc6000000004f */
        /* <DEDUP_REMOVED lines=28> */
[----:B0-----:R-:W-:-:S04]  /*83d0*/  IMAD.WIDE R60, R0, 0x2, R160 ;  /* 0x00000002003c7825 */ /* 0x001fc800078e02a0 */
[----:B-1----:R-:W-:Y:S01]  /*83e0*/  IMAD.WIDE R58, R0, 0x2, R158 ;  /* 0x00000002003a7825 */ /* 0x002fe200078e029e */
[----:B------:R0:W2:Y:S03]  /*83f0*/  @!P5 LDG.E.U16 R78, desc[UR16][R60.64] ;  /* 0x000000103c4ed981 */ /* 0x0000a6000c1e1500 */
[C---:B---3--:R-:W-:Y:S01]  /*8400*/  IMAD.WIDE R56, R2.reuse, 0x2, R160 ;  /* 0x0000000202387825 */ /* 0x048fe200078e02a0 */
[----:B------:R1:W3:Y:S03]  /*8410*/  @!P5 LDG.E.U16 R77, desc[UR16][R58.64] ;  /* 0x000000103a4dd981 */ /* 0x0002e6000c1e1500 */
        /* <DEDUP_REMOVED lines=19> */
[----:B------:R-:W-:-:S04]  /*8550*/  @!UP1 UIADD3 UR10, UPT, UPT, -UR10, 0x100000, URZ ;  /* 0x001000000a0a9890 */ /* 0x000fc8000fffe1ff */
[----:B------:R-:W-:Y:S02]  /*8560*/  @!UP1 USHF.L.U32 UR11, UR10, 0xb, URZ ;  /* 0x0000000b0a0b9899 */ /* 0x000fe400080006ff */
[----:B------:R-:W-:Y:S01]  /*8570*/  @!UP1 USHF.L.U32 UR10, UR10, 0x1, URZ ;  /* 0x000000010a0a9899 */ /* 0x000fe200080006ff */
[----:B------:R-:W2:Y:S01]  /*8580*/  @!P5 LDG.E.U16 R74, desc[UR16][R60.64] ;  /* 0x000000103c4ad981 */ /* 0x000ea2000c1e1500 */
[----:B----4-:R-:W-:Y:S01]  /*8590*/  IMAD.WIDE R56, R2, 0x2, R160 ;  /* 0x0000000202387825 */ /* 0x010fe200078e02a0 */
[----:B------:R-:W-:Y:S02]  /*85a0*/  LOP3.LUT R64, R52, 0x40, RZ, 0xc0, !PT ;  /* 0x0000004034407812 */ /* 0x000fe400078ec0ff */
[----:B------:R-:W4:Y:S01]  /*85b0*/  @!P5 LDG.E.U16 R73, desc[UR16][R58.64] ;  /* 0x000000103a49d981 */ /* 0x000f22000c1e1500 */
[----:B------:R-:W-:-:S03]  /*85c0*/  IMAD.WIDE R54, R2, 0x2, R158 ;  /* 0x0000000202367825 */ /* 0x000fc600078e029e */
[----:B------:R0:W2:Y:S01]  /*85d0*/  @!P6 LDG.E.U16 R72, desc[UR16][R56.64] ;  /* 0x000000103848e981 */ /* 0x0000a2000c1e1500 */
[C---:B------:R-:W-:Y:S02]  /*85e0*/  VIADD R0, R155.reuse, 0xffffffba ;  /* 0xffffffba9b007836 */ /* 0x040fe40000000000 */
[----:B------:R-:W-:Y:S01]  /*85f0*/  VIADD R51, R155, 0xffffffc2 ;  /* 0xffffffc29b337836 */ /* 0x000fe20000000000 */
[----:B------:R1:W2:Y:S01]  /*8600*/  @!P6 LDG.E.U16 R71, desc[UR16][R54.64] ;  /* 0x000000103647e981 */ /* 0x0002a2000c1e1500 */
[----:B------:R-:W-:Y:S01]  /*8610*/  IMAD.SHL.U32 R2, R52, 0x2, RZ ;  /* 0x0000000234027824 */ /* 0x000fe200078e00ff */
[----:B------:R-:W-:Y:S01]  /*8620*/  ISETP.GE.U32.AND P6, PT, R0, 0x7fffff3b, PT ;  /* 0x7fffff3b0000780c */ /* 0x000fe20003fc6070 */
[----:B------:R-:W-:Y:S01]  /*8630*/  IMAD R0, R162, 0x3d, RZ ;  /* 0x0000003da2007824 */ /* 0x000fe200078e02ff */
[----:B------:R-:W-:Y:S01]  /*8640*/  STL.64 [R1+0x2c0], R60 ;  /* 0x0002c03c01007387 */ /* 0x000fe20000100a00 */
[----:B------:R-:W-:Y:S02]  /*8650*/  ISETP.GE.U32.AND P5, PT, R51, 0x7fffff43, PT ;  /* 0x7fffff433300780c */ /* 0x000fe40003fa6070 */
[----:B------:R-:W-:Y:S01]  /*8660*/  LOP3.LUT R2, R2, 0x7e, RZ, 0xc0, !PT ;  /* 0x0000007e02027812 */ /* 0x000fe200078ec0ff */
[----:B------:R-:W-:Y:S01]  /*8670*/  STL.64 [R1+0x2b8], R58 ;  /* 0x0002b83a01007387 */ /* 0x000fe20000100a00 */
[----:B------:R-:W-:-:S03]  /*8680*/  VOTEU.ALL UP1, P2 ;  /* 0x0000000000ff7886 */ /* 0x000fc60001020000 */
[----:B------:R0:W-:Y:S01]  /*8690*/  STL.64 [R1+0x240], R56 ;  /* 0x0002403801007387 */ /* 0x0001e20000100a00 */
[----:B------:R-:W-:Y:S02]  /*86a0*/  PRMT R70, RZ, 0x7610, R70 ;  /* 0x00007610ff467816 */ /* 0x000fe40000000046 */
[----:B------:R-:W-:Y:S01]  /*86b0*/  PRMT R69, RZ, 0x7610, R69 ;  /* 0x00007610ff457816 */ /* 0x000fe20000000045 */
[----:B------:R1:W-:Y:S01]  /*86c0*/  STL.64 [R1+0x238], R54 ;  /* 0x0002383601007387 */ /* 0x0003e20000100a00 */
[----:B------:R-:W-:Y:S01]  /*86d0*/  VIADD R51, R155, 0xffffffb2 ;  /* 0xffffffb29b337836 */ /* 0x000fe20000000000 */
[----:B------:R0:W2:Y:S02]  /*86e0*/  @!UP1 SYNCS.EXCH.64 URZ, [UR5+0x28008], UR10 ;  /* 0x0280080a05ff95b2 */ /* 0x0000a40008000100 */
[----:B0-----:R-:W-:-:S04]  /*86f0*/  IMAD.WIDE R56, R0, 0x2, R160 ;  /* 0x0000000200387825 */ /* 0x001fc800078e02a0 */
[----:B-1----:R-:W-:Y:S01]  /*8700*/  IMAD.WIDE R54, R0, 0x2, R158 ;  /* 0x0000000200367825 */ /* 0x002fe200078e029e */
[----:B------:R0:W2:Y:S01]  /*8710*/  @!P5 LDG.E.U16 R70, desc[UR16][R56.64] ;  /* 0x000000103846d981 */ /* 0x0000a2000c1e1500 */
[----:B------:R-:W-:Y:S01]  /*8720*/  PRMT R68, RZ, 0x7610, R68 ;  /* 0x00007610ff447816 */ /* 0x000fe20000000044 */
[----:B------:R-:W1:Y:S01]  /*8730*/  LDCU UR10, c[0x0][0x3b0] ;  /* 0x00007600ff0a77ac */ /* 0x000e620008000800 */
[----:B------:R-:W-:Y:S01]  /*8740*/  IMAD R0, R64, 0x100, R2 ;  /* 0x0000010040007824 */ /* 0x000fe200078e0202 */
[----:B------:R0:W2:Y:S01]  /*8750*/  @!P5 LDG.E.U16 R69, desc[UR16][R54.64] ;  /* 0x000000103645d981 */ /* 0x0000a2000c1e1500 */
[----:B------:R-:W-:Y:S02]  /*8760*/  PRMT R67, RZ, 0x7610, R67 ;  /* 0x00007610ff437816 */ /* 0x000fe40000000043 */
[----:B------:R-:W-:Y:S01]  /*8770*/  PRMT R66, RZ, 0x7610, R66 ;  /* 0x00007610ff427816 */ /* 0x000fe20000000042 */
[----:B------:R0:W-:Y:S01]  /*8780*/  STS.U16 [R0+UR5+0x9400], R24 ;  /* 0x0094001800007988 */ /* 0x0001e20008000405 */
[----:B------:R-:W-:-:S02]  /*8790*/  ISETP.GE.U32.AND P5, PT, R51, 0x7fffff33, PT ;  /* 0x7fffff333300780c */ /* 0x000fc40003fa6070 */
[----:B------:R-:W-:Y:S01]  /*87a0*/  PRMT R65, RZ, 0x7610, R65 ;  /* 0x00007610ff417816 */ /* 0x000fe20000000041 */
[----:B------:R1:W-:Y:S01]  /*87b0*/  STL.64 [R1+0x1c0], R56 ;  /* 0x0001c03801007387 */ /* 0x0003e20000100a00 */
[C---:B------:R-:W-:Y:S01]  /*87c0*/  IMAD R60, R162.reuse, 0x5d, RZ ;  /* 0x0000005da23c7824 */ /* 0x040fe200078e02ff */
[----:B------:R-:W-:Y:S01]  /*87d0*/  PRMT R113, RZ, 0x7610, R113 ;  /* 0x00007610ff717816 */ /* 0x000fe20000000071 */
[----:B------:R-:W2:Y:S01]  /*87e0*/  LDCU UR11, c[0x0][0x3b0] ;  /* 0x00007600ff0b77ac */ /* 0x000ea20008000800 */
[----:B0-----:R-:W-:Y:S01]  /*87f0*/  IMAD R24, R162, 0x45, RZ ;  /* 0x00000045a2187824 */ /* 0x001fe200078e02ff */
[----:B------:R0:W-:Y:S03]  /*8800*/  STS.U16 [R0+UR5+0x1400], R25 ;  /* 0x0014001900007988 */ /* 0x0001e60008000405 */
[----:B------:R-:W-:-:S04]  /*8810*/  IMAD.WIDE R52, R24, 0x2, R158 ;  /* 0x0000000218347825 */ /* 0x000fc800078e029e */
[--C-:B-1----:R-:W-:Y:S01]  /*8820*/  IMAD.WIDE R56, R24, 0x2, R160.reuse ;  /* 0x0000000218387825 */ /* 0x102fe200078e02a0 */
[----:B------:R1:W-:Y:S03]  /*8830*/  STL.64 [R1+0x1b8], R54 ;  /* 0x0001b83601007387 */ /* 0x0003e60000100a00 */
[----:B------:R-:W-:Y:S02]  /*8840*/  VIADD R24, R155, 0xffffffaa ;  /* 0xffffffaa9b187836 */ /* 0x000fe40000000000 */
[----:B0-----:R-:W-:Y:S01]  /*8850*/  IMAD R25, R162, 0x4d, RZ ;  /* 0x0000004da2197824 */ /* 0x001fe200078e02ff */
[----:B------:R-:W-:Y:S04]  /*8860*/  STL.64 [R1+0x140], R56 ;  /* 0x0001403801007387 */ /* 0x000fe80000100a00 */
[----:B------:R0:W-:Y:S01]  /*8870*/  STL.64 [R1+0x138], R52 ;  /* 0x0001383401007387 */ /* 0x0001e20000100a00 */
[----:B-1----:R-:W-:-:S03]  /*8880*/  IMAD.WIDE R54, R25, 0x2, R160 ;  /* 0x0000000219367825 */ /* 0x002fc600078e02a0 */
[----:B------:R-:W2:Y:S04]  /*8890*/  @!P6 LDG.E.U16 R68, desc[UR16][R56.64] ;  /* 0x000000103844e981 */ /* 0x000ea8000c1e1500 */
[----:B------:R0:W2:Y:S01]  /*88a0*/  @!P6 LDG.E.U16 R67, desc[UR16][R52.64] ;  /* 0x000000103443e981 */ /* 0x0000a2000c1e1500 */
[----:B------:R-:W-:Y:S01]  /*88b0*/  ISETP.GE.U32.AND P6, PT, R24, 0x7fffff2b, PT ;  /* 0x7fffff2b1800780c */ /* 0x000fe20003fc6070 */
[----:B------:R-:W-:Y:S02]  /*88c0*/  VIADD R24, R155, 0xffffffa2 ;  /* 0xffffffa29b187836 */ /* 0x000fe40000000000 */
[----:B------:R1:W2:Y:S01]  /*88d0*/  @!P5 LDG.E.U16 R66, desc[UR16][R54.64] ;  /* 0x000000103642d981 */ /* 0x0002a2000c1e1500 */
[----:B0-----:R-:W-:-:S03]  /*88e0*/  IMAD.WIDE R52, R25, 0x2, R158 ;  /* 0x0000000219347825 */ /* 0x001fc600078e029e */
[----:B------:R1:W-:Y:S04]  /*88f0*/  STL.64 [R1+0xc0], R54 ;  /* 0x0000c03601007387 */ /* 0x0003e80000100a00 */
[----:B------:R0:W2:Y:S01]  /*8900*/  @!P5 LDG.E.U16 R65, desc[UR16][R52.64] ;  /* 0x000000103441d981 */ /* 0x0000a2000c1e1500 */
[----:B------:R-:W-:Y:S01]  /*8910*/  ISETP.GE.U32.AND P5, PT, R24, 0x7fffff23, PT ;  /* 0x7fffff231800780c */ /* 0x000fe20003fa6070 */
[----:B------:R-:W-:Y:S02]  /*8920*/  IMAD R24, R162, 0x55, RZ ;  /* 0x00000055a2187824 */ /* 0x000fe400078e02ff */
[----:B------:R0:W-:Y:S04]  /*8930*/  STS.U16 [R0+UR5+0x2800], R39 ;  /* 0x0028002700007988 */ /* 0x0001e80008000405 */
[----:B------:R0:W-:Y:S01]  /*8940*/  STS.U16 [R0+UR5+0xa800], R38 ;  /* 0x00a8002600007988 */ /* 0x0001e20008000405 */
[----:B-1----:R-:W-:-:S03]  /*8950*/  IMAD.WIDE R54, R24, 0x2, R160 ;  /* 0x0000000218367825 */ /* 0x002fc600078e02a0 */
[----:B------:R1:W-:Y:S01]  /*8960*/  STL.64 [R1+0xb8], R52 ;  /* 0x0000b83401007387 */ /* 0x0003e20000100a00 */
[----:B0-----:R-:W-:Y:S02]  /*8970*/  PRMT R39, RZ, 0x7610, R39 ;  /* 0x00007610ff277816 */ /* 0x001fe40000000027 */
[----:B------:R-:W-:Y:S01]  /*8980*/  PRMT R38, RZ, 0x7610, R38 ;  /* 0x00007610ff267816 */ /* 0x000fe20000000026 */
[----:B------:R0:W-:Y:S01]  /*8990*/  STS.U16 [R0+UR5+0x2c00], R37 ;  /* 0x002c002500007988 */ /* 0x0001e20008000405 */
[----:B------:R-:W-:-:S03]  /*89a0*/  IMAD.WIDE R62, R60, 0x2, R160 ;  /* 0x000000023c3e7825 */ /* 0x000fc600078e02a0 */
[----:B------:R-:W2:Y:S01]  /*89b0*/  @!P6 LDG.E.U16 R39, desc[UR16][R54.64] ;  /* 0x000000103627e981 */ /* 0x000ea2000c1e1500 */
[----:B-1----:R-:W-:-:S04]  /*89c0*/  IMAD.WIDE R52, R24, 0x2, R158 ;  /* 0x0000000218347825 */ /* 0x002fc800078e029e */
[C---:B------:R-:W-:Y:S01]  /*89d0*/  VIADD R24, R155.reuse, 0xffffff9a ;  /* 0xffffff9a9b187836 */ /* 0x040fe20000000000 */
[----:B------:R1:W2:Y:S01]  /*89e0*/  @!P6 LDG.E.U16 R38, desc[UR16][R52.64] ;  /* 0x000000103426e981 */ /* 0x0002a2000c1e1500 */
[----:B0-----:R-:W-:Y:S01]  /*89f0*/  PRMT R37, RZ, 0x7610, R37 ;  /* 0x00007610ff257816 */ /* 0x001fe20000000025 */
[----:B------:R-:W-:Y:S02]  /*8a00*/  IMAD.WIDE R60, R60, 0x2, R158 ;  /* 0x000000023c3c7825 */ /* 0x000fe400078e029e */
[----:B------:R0:W-:Y:S01]  /*8a10*/  STS.U16 [R0+UR5+0xac00], R36 ;  /* 0x00ac002400007988 */ /* 0x0001e20008000405 */
[----:B------:R-:W-:Y:S01]  /*8a20*/  ISETP.GE.U32.AND P6, PT, R24, 0x7fffff1b, PT ;  /* 0x7fffff1b1800780c */ /* 0x000fe20003fc6070 */
[----:B------:R-:W-:Y:S02]  /*8a30*/  VIADD R24, R155, 0xffffff92 ;  /* 0xffffff929b187836 */ /* 0x000fe40000000000 */
[----:B------:R-:W-:Y:S01]  /*8a40*/  IMAD R56, R162, 0x65, RZ ;  /* 0x00000065a2387824 */ /* 0x000fe200078e02ff */
[----:B------:R1:W-:Y:S04]  /*8a50*/  STS.U16 [R0+UR5+0x1000], R27 ;  /* 0x0010001b00007988 */ /* 0x0003e80008000405 */
[----:B------:R1:W-:Y:S01]  /*8a60*/  STS.U16 [R0+UR5+0x9000], R26 ;  /* 0x0090001a00007988 */ /* 0x0003e20008000405 */
[----:B0-----:R-:W-:Y:S01]  /*8a70*/  PRMT R36, RZ, 0x7610, R36 ;  /* 0x00007610ff247816 */ /* 0x001fe20000000024 */
[----:B------:R-:W-:-:S02]  /*8a80*/  IMAD.WIDE R58, R56, 0x2, R160 ;  /* 0x00000002383a7825 */ /* 0x000fc400078e02a0 */
[----:B------:R-:W2:Y:S01]  /*8a90*/  @!P5 LDG.E.U16 R37, desc[UR16][R62.64] ;  /* 0x000000103e25d981 */ /* 0x000ea2000c1e1500 */
[----:B-1----:R-:W-:Y:S01]  /*8aa0*/  PRMT R27, RZ, 0x7610, R27 ;  /* 0x00007610ff1b7816 */ /* 0x002fe2000000001b */
[----:B------:R-:W-:Y:S02]  /*8ab0*/  IMAD.WIDE R56, R56, 0x2, R158 ;  /* 0x0000000238387825 */ /* 0x000fe400078e029e */
[----:B------:R-:W2:Y:S01]  /*8ac0*/  @!P5 LDG.E.U16 R36, desc[UR16][R60.64] ;  /* 0x000000103c24d981 */ /* 0x000ea2000c1e1500 */
[----:B------:R-:W-:Y:S02]  /*8ad0*/  ISETP.GE.U32.AND P5, PT, R24, 0x7fffff13, PT ;  /* 0x7fffff131800780c */ /* 0x000fe40003fa6070 */
[----:B------:R-:W-:Y:S01]  /*8ae0*/  PRMT R26, RZ, 0x7610, R26 ;  /* 0x00007610ff1a7816 */ /* 0x000fe2000000001a */
[----:B------:R-:W-:Y:S01]  /*8af0*/  STL.64 [R1+0x40], R54 ;  /* 0x0000403601007387 */ /* 0x000fe20000100a00 */
[----:B------:R-:W-:-:S03]  /*8b00*/  VIADD R24, R155, 0xffffff8a ;  /* 0xffffff8a9b187836 */ /* 0x000fc60000000000 */
[----:B------:R0:W-:Y:S01]  /*8b10*/  STL.64 [R1+0x38], R52 ;  /* 0x0000383401007387 */ /* 0x0001e20000100a00 */
[----:B------:R-:W-:-:S03]  /*8b20*/  PRMT R25, RZ, 0x7610, R25 ;  /* 0x00007610ff197816 */ /* 0x000fc60000000019 */
[----:B------:R-:W2:Y:S04]  /*8b30*/  @!P6 LDG.E.U16 R27, desc[UR16][R58.64] ;  /* 0x000000103a1be981 */ /* 0x000ea8000c1e1500 */
[----:B------:R-:W2:Y:S01]  /*8b40*/  @!P6 LDG.E.U16 R26, desc[UR16][R56.64] ;  /* 0x00000010381ae981 */ /* 0x000ea2000c1e1500 */
[----:B------:R-:W-:Y:S01]  /*8b50*/  ISETP.GE.U32.AND P6, PT, R24, 0x7fffff0b, PT ;  /* 0x7fffff0b1800780c */ /* 0x000fe20003fc6070 */
[----:B0-----:R-:W-:Y:S01]  /*8b60*/  IMAD R52, R162, 0x6d, RZ ;  /* 0x0000006da2347824 */ /* 0x001fe200078e02ff */
[----:B------:R-:W-:Y:S01]  /*8b70*/  PRMT R24, RZ, 0x7610, R24 ;  /* 0x00007610ff187816 */ /* 0x000fe20000000018 */
[----:B------:R0:W-:Y:S02]  /*8b80*/  STS.U16 [R0+UR5+0x8c00], R28 ;  /* 0x008c001c00007988 */ /* 0x0001e40008000405 */
[----:B------:R-:W-:-:S02]  /*8b90*/  IMAD.WIDE R54, R52, 0x2, R160 ;  /* 0x0000000234367825 */ /* 0x000fc400078e02a0 */
[----:B------:R1:W-:Y:S02]  /*8ba0*/  STS.U16 [R0+UR5+0x3400], R48 ;  /* 0x0034003000007988 */ /* 0x0003e40008000405 */
[----:B------:R-:W-:Y:S02]  /*8bb0*/  IMAD.WIDE R52, R52, 0x2, R158 ;  /* 0x0000000234347825 */ /* 0x000fe400078e029e */
[----:B------:R1:W-:Y:S02]  /*8bc0*/  STS.U16 [R0+UR5+0x800], R31 ;  /* 0x0008001f00007988 */ /* 0x0003e40008000405 */
[----:B0-----:R-:W-:Y:S02]  /*8bd0*/  VIADD R28, R155, 0xffffff82 ;  /* 0xffffff829b1c7836 */ /* 0x001fe40000000000 */
[----:B------:R0:W-:Y:S01]  /*8be0*/  STS.U16 [R0+UR5+0x8800], R30 ;  /* 0x0088001e00007988 */ /* 0x0001e20008000405 */
[----:B-1----:R-:W-:-:S03]  /*8bf0*/  IMAD R48, R162, 0x75, RZ ;  /* 0x00000075a2307824 */ /* 0x002fc600078e02ff */
[----:B------:R1:W-:Y:S01]  /*8c00*/  STS.U16 [R0+UR5+0x3000], R50 ;  /* 0x0030003200007988 */ /* 0x0003e20008000405 */
[----:B------:R-:W-:-:S03]  /*8c10*/  PRMT R31, RZ, 0x7610, R31 ;  /* 0x00007610ff1f7816 */ /* 0x000fc6000000001f */
[----:B------:R1:W-:Y:S01]  /*8c20*/  STS.U16 [R0+UR5+0xb000], R49 ;  /* 0x00b0003100007988 */ /* 0x0003e20008000405 */
[----:B0-----:R-:W-:-:S03]  /*8c30*/  PRMT R30, RZ, 0x7610, R30 ;  /* 0x00007610ff1e7816 */ /* 0x001fc6000000001e */
[----:B------:R-:W2:Y:S01]  /*8c40*/  @!P5 LDG.E.U16 R25, desc[UR16][R54.64] ;  /* 0x000000103619d981 */ /* 0x000ea2000c1e1500 */
[----:B-1----:R-:W-:-:S03]  /*8c50*/  IMAD.WIDE R50, R48, 0x2, R160 ;  /* 0x0000000230327825 */ /* 0x002fc600078e02a0 */
[----:B------:R-:W2:Y:S01]  /*8c60*/  @!P5 LDG.E.U16 R24, desc[UR16][R52.64] ;  /* 0x000000103418d981 */ /* 0x000ea2000c1e1500 */
[----:B------:R-:W-:Y:S01]  /*8c70*/  ISETP.GE.U32.AND P5, PT, R28, 0x7fffff03, PT ;  /* 0x7fffff031c00780c */ /* 0x000fe20003fa6070 */
[----:B------:R-:W-:Y:S01]  /*8c80*/  IMAD.WIDE R48, R48, 0x2, R158 ;  /* 0x0000000230307825 */ /* 0x000fe200078e029e */
[----:B------:R-:W-:Y:S01]  /*8c90*/  IADD3 R28, PT, PT, R155, -0x7, RZ ;  /* 0xfffffff99b1c7810 */ /* 0x000fe20007ffe0ff */
[----:B------:R0:W-:Y:S04]  /*8ca0*/  STS.U16 [R0+UR5+0x9c00], R44 ;  /* 0x009c002c00007988 */ /* 0x0001e80008000405 */
[----:B------:R-:W2:Y:S04]  /*8cb0*/  @!P6 LDG.E.U16 R31, desc[UR16][R50.64] ;  /* 0x00000010321fe981 */ /* 0x000ea8000c1e1500 */
[----:B------:R-:W2:Y:S01]  /*8cc0*/  @!P6 LDG.E.U16 R30, desc[UR16][R48.64] ;  /* 0x00000010301ee981 */ /* 0x000ea2000c1e1500 */
[----:B0-----:R-:W-:Y:S01]  /*8cd0*/  IMAD R44, R162, 0x7d, RZ ;  /* 0x0000007da22c7824 */ /* 0x001fe200078e02ff */
[----:B------:R-:W-:-:S02]  /*8ce0*/  ISETP.GE.U32.AND P6, PT, R28, 0x7fffff7a, PT ;  /* 0x7fffff7a1c00780c */ /* 0x000fc40003fc6070 */
[----:B------:R0:W-:Y:S01]  /*8cf0*/  STS.U16 [R0+UR5+0xc00], R29 ;  /* 0x000c001d00007988 */ /* 0x0001e20008000405 */
[----:B------:R-:W-:-:S03]  /*8d00*/  PRMT R28, RZ, 0x7610, R28 ;  /* 0x00007610ff1c7816 */ /* 0x000fc6000000001c */
[----:B------:R-:W-:Y:S04]  /*8d10*/  STS.U16 [R0+UR5+0x1800], R47 ;  /* 0x0018002f00007988 */ /* 0x000fe80008000405 */
[----:B------:R1:W-:Y:S01]  /*8d20*/  STS.U16 [R0+UR5+0x9800], R46 ;  /* 0x0098002e00007988 */ /* 0x0003e20008000405 */
[----:B0-----:R-:W-:-:S03]  /*8d30*/  PRMT R29, RZ, 0x7610, R29 ;  /* 0x00007610ff1d7816 */ /* 0x001fc6000000001d */
[----:B------:R0:W-:Y:S04]  /*8d40*/  STS.U16 [R0+UR5+0x1c00], R45 ;  /* 0x001c002d00007988 */ /* 0x0001e80008000405 */
[----:B------:R0:W-:Y:S01]  /*8d50*/  STS.U16 [R0+UR5+0x8400], R32 ;  /* 0x0084002000007988 */ /* 0x0001e20008000405 */
[----:B-1----:R-:W-:-:S04]  /*8d60*/  IMAD.WIDE R46, R44, 0x2, R160 ;  /* 0x000000022c2e7825 */ /* 0x002fc800078e02a0 */
[----:B0-----:R-:W-:Y:S01]  /*8d70*/  IMAD.WIDE R44, R44, 0x2, R158 ;  /* 0x000000022c2c7825 */ /* 0x001fe200078e029e */
[----:B------:R-:W-:Y:S03]  /*8d80*/  STL.64 [R1+0x1110], R62 ;  /* 0x0011103e01007387 */ /* 0x000fe60000100a00 */
[----:B------:R-:W-:Y:S01]  /*8d90*/  VIADD R32, R155, 0xfffffff1 ;  /* 0xfffffff19b207836 */ /* 0x000fe20000000000 */
[----:B------:R-:W-:Y:S04]  /*8da0*/  STL.64 [R1+0x1120], R60 ;  /* 0x0011203c01007387 */ /* 0x000fe80000100a00 */
[----:B------:R-:W-:Y:S04]  /*8db0*/  STL.64 [R1+0x1130], R58 ;  /* 0x0011303a01007387 */ /* 0x000fe80000100a00 */
[----:B------:R0:W2:Y:S04]  /*8dc0*/  @!P5 LDG.E.U16 R29, desc[UR16][R46.64] ;  /* 0x000000102e1dd981 */ /* 0x0000a8000c1e1500 */
[----:B------:R1:W2:Y:S01]  /*8dd0*/  @!P5 LDG.E.U16 R28, desc[UR16][R44.64] ;  /* 0x000000102c1cd981 */ /* 0x0002a2000c1e1500 */
[----:B------:R-:W-:Y:S01]  /*8de0*/  ISETP.GE.U32.AND P5, PT, R32, 0x7fffff72, PT ;  /* 0x7fffff722000780c */ /* 0x000fe20003fa6070 */
[----:B------:R-:W-:-:S02]  /*8df0*/  IMAD R32, R162, 0x6, RZ ;  /* 0x00000006a2207824 */ /* 0x000fc400078e02ff */
[----:B------:R-:W-:Y:S04]  /*8e00*/  STL.64 [R1+0x1140], R56 ;  /* 0x0011403801007387 */ /* 0x000fe80000100a00 */
[----:B------:R-:W-:Y:S01]  /*8e10*/  STL [R1+0x1158], R54 ;  /* 0x0011583601007387 */ /* 0x000fe20000100800 */
[----:B------:R-:W-:-:S03]  /*8e20*/  IMAD.WIDE R118, R32, 0x2, R160 ;  /* 0x0000000220767825 */ /* 0x000fc600078e02a0 */
[----:B------:R-:W-:Y:S01]  /*8e30*/  STL [R1+0x11e8], R54 ;  /* 0x0011e83601007387 */ /* 0x000fe20000100800 */
[----:B------:R-:W-:-:S03]  /*8e40*/  IMAD.WIDE R114, R32, 0x2, R158 ;  /* 0x0000000220727825 */ /* 0x000fc600078e029e */
[----:B------:R-:W-:Y:S01]  /*8e50*/  STL [R1+0x1148], R55 ;  /* 0x0011483701007387 */ /* 0x000fe20000100800 */
[----:B------:R-:W-:-:S03]  /*8e60*/  VIADD R32, R155, 0xffffffe9 ;  /* 0xffffffe99b207836 */ /* 0x000fc60000000000 */
[----:B------:R0:W-:Y:S04]  /*8e70*/  STS.U16 [R0+UR5], R35 ;  /* 0x0000002300007988 */ /* 0x0001e80008000405 */
[----:B------:R1:W-:Y:S04]  /*8e80*/  STS.U16 [R0+UR5+0x8000], R34 ;  /* 0x0080002200007988 */ /* 0x0003e80008000405 */
[----:B------:R-:W-:Y:S01]  /*8e90*/  STL [R1+0x11d8], R55 ;  /* 0x0011d83701007387 */ /* 0x000fe20000100800 */
[----:B0-----:R-:W-:-:S03]  /*8ea0*/  PRMT R35, RZ, 0x7610, R35 ;  /* 0x00007610ff237816 */ /* 0x001fc60000000023 */
[----:B------:R-:W-:Y:S01]  /*8eb0*/  STL.64 [R1+0x1150], R52 ;  /* 0x0011503401007387 */ /* 0x000fe20000100a00 */
[----:B-1----:R-:W-:-:S03]  /*8ec0*/  PRMT R34, RZ, 0x7610, R34 ;  /* 0x00007610ff227816 */ /* 0x002fc60000000022 */
[----:B------:R-:W-:Y:S04]  /*8ed0*/  STL.64 [R1+0x1160], R50 ;  /* 0x0011603201007387 */ /* 0x000fe80000100a00 */
[----:B------:R-:W-:Y:S04]  /*8ee0*/  STL.64 [R1+0x1170], R48 ;  /* 0x0011703001007387 */ /* 0x000fe80000100a00 */
[----:B------:R0:W-:Y:S04]  /*8ef0*/  STS.U16 [R0+UR5+0xa400], R40 ;  /* 0x00a4002800007988 */ /* 0x0001e80008000405 */
[----:B------:R1:W-:Y:S04]  /*8f00*/  STL.64 [R1+0x1178], R46 ;  /* 0x0011782e01007387 */ /* 0x0003e80000100a00 */
[----:B------:R3:W-:Y:S01]  /*8f10*/  STL.64 [R1+0x1190], R44 ;  /* 0x0011902c01007387 */ /* 0x0007e20000100a00 */
[----:B0-----:R-:W-:-:S03]  /*8f20*/  IMAD R40, R162, 0xe, RZ ;  /* 0x0000000ea2287824 */ /* 0x001fc600078e02ff */
[----:B------:R-:W-:Y:S04]  /*8f30*/  STL.64 [R1+0x530], R118 ;  /* 0x0005307601007387 */ /* 0x000fe80000100a00 */
[----:B------:R-:W2:Y:S01]  /*8f40*/  @!P6 LDG.E.U16 R35, desc[UR16][R118.64] ;  /* 0x000000107623e981 */ /* 0x000ea2000c1e1500 */
[----:B-1----:R-:W-:-:S03]  /*8f50*/  IMAD.WIDE R46, R40, 0x2, R160 ;  /* 0x00000002282e7825 */ /* 0x002fc600078e02a0 */
[----:B------:R0:W-:Y:S01]  /*8f60*/  STL.64 [R1+0x528], R114 ;  /* 0x0005287201007387 */ /* 0x0001e20000100a00 */
[----:B---3--:R-:W-:-:S03]  /*8f70*/  IMAD.WIDE R44, R40, 0x2, R158 ;  /* 0x00000002282c7825 */ /* 0x008fc600078e029e */
[----:B------:R-:W3:Y:S01]  /*8f80*/  @!P6 LDG.E.U16 R34, desc[UR16][R114.64] ;  /* 0x000000107222e981 */ /* 0x000ee2000c1e1500 */
[----:B------:R-:W-:Y:S02]  /*8f90*/  ISETP.GE.U32.AND P6, PT, R32, 0x7fffff6a, PT ;  /* 0x7fffff6a2000780c */ /* 0x000fe40003fc6070 */
[----:B------:R-:W-:Y:S01]  /*8fa0*/  PRMT R32, RZ, 0x7610, R32 ;  /* 0x00007610ff207816 */ /* 0x000fe20000000020 */
[----:B------:R-:W2:Y:S04]  /*8fb0*/  LDL.LU R60, [R1+0x49c] ;  /* 0x00049c00013c7983 */ /* 0x000ea80000300800 */
[----:B------:R-:W3:Y:S04]  /*8fc0*/  LDL.LU R61, [R1+0x320] ;  /* 0x00032000013d7983 */ /* 0x000ee80000300800 */
[----:B------:R-:W4:Y:S04]  /*8fd0*/  LDL.LU R62, [R1+0x31c] ;  /* 0x00031c00013e7983 */ /* 0x000f280000300800 */
[----:B------:R1:W-:Y:S04]  /*8fe0*/  STS.U16 [R0+UR5+0x2000], R43 ;  /* 0x0020002b00007988 */ /* 0x0003e80008000405 */
[----:B------:R-:W4:Y:S04]  /*8ff0*/  LDL.LU R63, [R1+0x318] ;  /* 0x00031800013f7983 */ /* 0x000f280000300800 */
[----:B0-----:R-:W4:Y:S01]  /*9000*/  LDL.LU R115, [R1+0x2a4] ;  /* 0x0002a40001737983 */ /* 0x001f220000300800 */
[----:B-1----:R-:W-:-:S03]  /*9010*/  IMAD R43, R162, 0x16, RZ ;  /* 0x00000016a22b7824 */ /* 0x002fc600078e02ff */
[----:B------:R-:W4:Y:S04]  /*9020*/  LDL.LU R114, [R1+0x4a4] ;  /* 0x0004a40001727983 */ /* 0x000f280000300800 */
[----:B------:R-:W-:Y:S04]  /*9030*/  STL.64 [R1+0x4b0], R46 ;  /* 0x0004b02e01007387 */ /* 0x000fe80000100a00 */
[----:B------:R0:W-:Y:S04]  /*9040*/  STL.64 [R1+0x4a8], R44 ;  /* 0x0004a82c01007387 */ /* 0x0001e80000100a00 */
[----:B------:R0:W4:Y:S02]  /*9050*/  @!P5 LDG.E.U16 R32, desc[UR16][R44.64] ;  /* 0x000000102c20d981 */ /* 0x000124000c1e1500 */
[----:B0-----:R-:W-:-:S05]  /*9060*/  IMAD.WIDE R44, R43, 0x2, R160 ;  /* 0x000000022b2c7825 */ /* 0x001fca00078e02a0 */
[----:B------:R-:W-:Y:S04]  /*9070*/  STL.64 [R1+0x430], R44 ;  /* 0x0004302c01007387 */ /* 0x000fe80000100a00 */
[----:B------:R-:W4:Y:S04]  /*9080*/  LDL.LU R2, [R1+0x4a0] ;  /* 0x0004a00001027983 */ /* 0x000f280000300800 */
[----:B------:R-:W4:Y:S04]  /*9090*/  LDL.LU R83, [R1+0x498] ;  /* 0x0004980001537983 */ /* 0x000f280000300800 */
[----:B------:R-:W4:Y:S04]  /*90a0*/  LDL.LU R118, [R1+0x424] ;  /* 0x0004240001767983 */ /* 0x000f280000300800 */
[----:B------:R-:W4:Y:S04]  /*90b0*/  LDL.LU R119, [R1+0x420] ;  /* 0x0004200001777983 */ /* 0x000f280000300800 */
[----:B------:R-:W4:Y:S04]  /*90c0*/  LDL.LU R116, [R1+0x41c] ;  /* 0x00041c0001747983 */ /* 0x000f280000300800 */
[----:B------:R-:W4:Y:S01]  /*90d0*/  LDL.LU R4, [R1+0x2a0] ;  /* 0x0002a00001047983 */ /* 0x000f220000300800 */
[----:B------:R-:W0:Y:S03]  /*90e0*/  S2R R59, SR_TID.X ;  /* 0x00000000003b7919 */ /* 0x000e260000002100 */
[----:B------:R1:W-:Y:S01]  /*90f0*/  STS.U16 [R0+UR5+0xa000], R42 ;  /* 0x00a0002a00007988 */ /* 0x0003e20008000405 */
[----:B------:R-:W-:-:S03]  /*9100*/  IMAD.WIDE R48, R43, 0x2, R158 ;  /* 0x000000022b307825 */ /* 0x000fc600078e029e */
[----:B------:R1:W-:Y:S02]  /*9110*/  STS.U16 [R0+UR5+0x2400], R41 ;  /* 0x0024002900007988 */ /* 0x0003e40008000405 */
[----:B-1----:R-:W-:Y:S02]  /*9120*/  PRMT R42, RZ, 0x7610, R42 ;  /* 0x00007610ff2a7816 */ /* 0x002fe4000000002a */
[----:B------:R1:W-:Y:S01]  /*9130*/  STS.U16 [R0+UR5+0x400], R33 ;  /* 0x0004002100007988 */ /* 0x0003e20008000405 */
[----:B------:R-:W-:-:S03]  /*9140*/  PRMT R41, RZ, 0x7610, R41 ;  /* 0x00007610ff297816 */ /* 0x000fc60000000029 */
[----:B------:R0:W4:Y:S04]  /*9150*/  @!P6 LDG.E.U16 R42, desc[UR16][R44.64] ;  /* 0x000000102c2ae981 */ /* 0x000128000c1e1500 */
[----:B------:R0:W-:Y:S01]  /*9160*/  STL.64 [R1+0x428], R48 ;  /* 0x0004283001007387 */ /* 0x0001e20000100a00 */
[----:B-1----:R-:W-:-:S03]  /*9170*/  PRMT R33, RZ, 0x7610, R33 ;  /* 0x00007610ff217816 */ /* 0x002fc60000000021 */
[----:B------:R1:W4:Y:S01]  /*9180*/  @!P6 LDG.E.U16 R41, desc[UR16][R48.64] ;  /* 0x000000103029e981 */ /* 0x000322000c1e1500 */
[----:B0-----:R-:W-:-:S03]  /*9190*/  IMAD R44, R162, 0x1e, RZ ;  /* 0x0000001ea22c7824 */ /* 0x001fc600078e02ff */
[----:B------:R0:W4:Y:S01]  /*91a0*/  @!P5 LDG.E.U16 R33, desc[UR16][R46.64] ;  /* 0x000000102e21d981 */ /* 0x000122000c1e1500 */
[----:B------:R-:W-:Y:S01]  /*91b0*/  SHF.R.U32.HI R59, RZ, 0x5, R59 ;  /* 0x00000005ff3b7819 */ /* 0x000fe2000001163b */
[----:B-1----:R-:W-:Y:S01]  /*91c0*/  IMAD.MOV.U32 R49, RZ, RZ, R5 ;  /* 0x000000ffff317224 */ /* 0x002fe200078e0005 */
[----:B------:R-:W-:Y:S01]  /*91d0*/  LOP3.LUT R5, R0, 0x10, RZ, 0x3c, !PT ;  /* 0x0000001000057812 */ /* 0x000fe200078e3cff */
[----:B0-----:R-:W-:-:S05]  /*91e0*/  IMAD.WIDE R46, R44, 0x2, R160 ;  /* 0x000000022c2e7825 */ /* 0x001fca00078e02a0 */
[----:B------:R-:W-:Y:S01]  /*91f0*/  STL.64 [R1+0x3b0], R46 ;  /* 0x0003b02e01007387 */ /* 0x000fe20000100a00 */
[----:B------:R-:W-:Y:S01]  /*9200*/  @!P1 IMAD.MOV R49, RZ, RZ, -R49 ;  /* 0x000000ffff319224 */ /* 0x000fe200078e0a31 */
[----:B------:R-:W-:Y:S02]  /*9210*/  ISETP.NE.U32.AND P1, PT, R59, RZ, PT ;  /* 0x000000ff3b00720c */ /* 0x000fe40003f25070 */
[----:B--2---:R-:W-:Y:S04]  /*9220*/  STS.U16 [R0+UR5+0xb400], R60 ;  /* 0x00b4003c00007988 */ /* 0x004fe80008000405 */
[----:B---3--:R-:W-:Y:S04]  /*9230*/  STS.U16 [R0+UR5+0x3800], R61 ;  /* 0x0038003d00007988 */ /* 0x008fe80008000405 */
[----:B----4-:R-:W-:Y:S04]  /*9240*/  STS.U16 [R0+UR5+0xb800], R62 ;  /* 0x00b8003e00007988 */ /* 0x010fe80008000405 */
[----:B------:R-:W-:Y:S04]  /*9250*/  STS.U16 [R0+UR5+0x3c00], R63 ;  /* 0x003c003f00007988 */ /* 0x000fe80008000405 */
[----:B------:R-:W-:Y:S04]  /*9260*/  STS.U16 [R0+UR5+0xbc00], R115 ;  /* 0x00bc007300007988 */ /* 0x000fe80008000405 */
[----:B------:R0:W-:Y:S04]  /*9270*/  STS.U16 [R5+UR5+0x480], R114 ;  /* 0x0004807205007988 */ /* 0x0001e80008000405 */
[----:B0-----:R-:W2:Y:S04]  /*9280*/  LDL.LU R114, [R1+0x29c] ;  /* 0x00029c0001727983 */ /* 0x001ea80000300800 */
[----:B------:R-:W3:Y:S04]  /*9290*/  LDL.LU R115, [R1+0x298] ;  /* 0x0002980001737983 */ /* 0x000ee80000300800 */
[----:B------:R-:W4:Y:S04]  /*92a0*/  LDL.LU R58, [R1+0x234] ;  /* 0x00023400013a7983 */ /* 0x000f280000300800 */
[----:B------:R-:W4:Y:S04]  /*92b0*/  LDL.LU R59, [R1+0x21c] ;  /* 0x00021c00013b7983 */ /* 0x000f280000300800 */
[----:B------:R-:W4:Y:S04]  /*92c0*/  LDL.LU R60, [R1+0x218] ;  /* 0x00021800013c7983 */ /* 0x000f280000300800 */
[----:B------:R-:W4:Y:S04]  /*92d0*/  LDL.LU R61, [R1+0x1b0] ;  /* 0x0001b000013d7983 */ /* 0x000f280000300800 */
[----:B------:R-:W-:Y:S04]  /*92e0*/  STS.U16 [R5+UR5+0x8480], R2 ;  /* 0x0084800205007988 */ /* 0x000fe80008000405 */
[----:B------:R-:W-:Y:S04]  /*92f0*/  STS.U16 [R5+UR5+0x880], R83 ;  /* 0x0008805305007988 */ /* 0x000fe80008000405 */
[----:B------:R-:W-:Y:S04]  /*9300*/  STS.U16 [R5+UR5+0x8880], R118 ;  /* 0x0088807605007988 */ /* 0x000fe80008000405 */
[----:B------:R-:W4:Y:S04]  /*9310*/  LDL.LU R62, [R1+0x1ac] ;  /* 0x0001ac00013e7983 */ /* 0x000f280000300800 */
[----:B------:R-:W-:Y:S04]  /*9320*/  STS.U16 [R5+UR5+0xc80], R119 ;  /* 0x000c807705007988 */ /* 0x000fe80008000405 */
[----:B------:R-:W4:Y:S04]  /*9330*/  LDL.LU R63, [R1+0x124] ;  /* 0x00012400013f7983 */ /* 0x000f280000300800 */
[----:B------:R0:W-:Y:S04]  /*9340*/  STS.U16 [R5+UR5+0x8c80], R116 ;  /* 0x008c807405007988 */ /* 0x0001e80008000405 */
[----:B------:R1:W-:Y:S04]  /*9350*/  STS.U16 [R5+UR5+0x1080], R4 ;  /* 0x0010800405007988 */ /* 0x0003e80008000405 */
[----:B0-----:R-:W4:Y:S04]  /*9360*/  LDL.LU R116, [R1+0x120] ;  /* 0x0001200001747983 */ /* 0x001f280000300800 */
[----:B-1----:R-:W4:Y:S01]  /*9370*/  LDL.LU R4, [R1+0x11c] ;  /* 0x00011c0001047983 */ /* 0x002f220000300800 */
[----:B------:R-:W-:-:S03]  /*9380*/  VIADD R40, R155, 0xffffffe1 ;  /* 0xffffffe19b287836 */ /* 0x000fc60000000000 */
[----:B------:R-:W4:Y:S02]  /*9390*/  LDL.LU R2, [R1+0x118] ;  /* 0x0001180001027983 */ /* 0x000f240000300800 */
[----:B------:R-:W-:Y:S02]  /*93a0*/  ISETP.GE.U32.AND P5, PT, R40, 0x7fffff62, PT ;  /* 0x7fffff622800780c */ /* 0x000fe40003fa6070 */
[----:B------:R-:W-:Y:S01]  /*93b0*/  PRMT R40, RZ, 0x7610, R40 ;  /* 0x00007610ff287816 */ /* 0x000fe20000000028 */
[----:B------:R-:W4:Y:S04]  /*93c0*/  LDL.LU R43, [R1+0xb4] ;  /* 0x0000b400012b7983 */ /* 0x000f280000300800 */
[----:B------:R-:W4:Y:S06]  /*93d0*/  LDL.LU R45, [R1+0xb0] ;  /* 0x0000b000012d7983 */ /* 0x000f2c0000300800 */
[----:B------:R0:W4:Y:S04]  /*93e0*/  @!P5 LDG.E.U16 R40, desc[UR16][R46.64] ;  /* 0x000000102e28d981 */ /* 0x000128000c1e1500 */
[----:B------:R-:W4:Y:S04]  /*93f0*/  LDL.LU R46, [R1+0xac] ;  /* 0x0000ac00012e7983 */ /* 0x000f280000300800 */
        /* <DEDUP_REMOVED lines=11> */
[----:B--2---:R1:W-:Y:S04]  /*94b0*/  STS.U16 [R5+UR5+0x9080], R114 ;  /* 0x0090807205007988 */ /* 0x0043e80008000405 */
[----:B---3--:R2:W-:Y:S04]  /*94c0*/  STS.U16 [R5+UR5+0x1480], R115 ;  /* 0x0014807305007988 */ /* 0x0085e80008000405 */
[----:B----4-:R3:W-:Y:S04]  /*94d0*/  STS.U16 [R5+UR5+0x9480], R58 ;  /* 0x0094803a05007988 */ /* 0x0107e80008000405 */
[----:B-1----:R-:W4:Y:S04]  /*94e0*/  LDL.LU R114, [R1+0x1340] ;  /* 0x0013400001727983 */ /* 0x002f280000300800 */
[----:B--2---:R-:W2:Y:S04]  /*94f0*/  LDL.LU R115, [R1+0x133c] ;  /* 0x00133c0001737983 */ /* 0x004ea80000300800 */
[----:B------:R1:W-:Y:S04]  /*9500*/  STS.U16 [R5+UR5+0x1880], R59 ;  /* 0x0018803b05007988 */ /* 0x0003e80008000405 */
[----:B---3--:R-:W3:Y:S04]  /*9510*/  LDL.LU R58, [R1+0x1a8] ;  /* 0x0001a800013a7983 */ /* 0x008ee80000300800 */
[----:B------:R0:W-:Y:S04]  /*9520*/  STS.U16 [R5+UR5+0x9880], R60 ;  /* 0x0098803c05007988 */ /* 0x0001e80008000405 */
[----:B-1----:R-:W2:Y:S04]  /*9530*/  LDL.LU R59, [R1+0x1a4] ;  /* 0x0001a400013b7983 */ /* 0x002ea80000300800 */
[----:B------:R1:W-:Y:S04]  /*9540*/  STS.U16 [R5+UR5+0x1c80], R61 ;  /* 0x001c803d05007988 */ /* 0x0003e80008000405 */
[----:B0-----:R-:W4:Y:S04]  /*9550*/  LDL.LU R60, [R1+0x1a0] ;  /* 0x0001a000013c7983 */ /* 0x001f280000300800 */
[----:B------:R0:W-:Y:S04]  /*9560*/  STS.U16 [R5+UR5+0x9c80], R62 ;  /* 0x009c803e05007988 */ /* 0x0001e80008000405 */
[----:B-1----:R-:W4:Y:S04]  /*9570*/  LDL.LU R61, [R1+0x19c] ;  /* 0x00019c00013d7983 */ /* 0x002f280000300800 */
[----:B------:R1:W-:Y:S04]  /*9580*/  STS.U16 [R5+UR5+0x2080], R63 ;  /* 0x0020803f05007988 */ /* 0x0003e80008000405 */
[----:B0-----:R-:W4:Y:S04]  /*9590*/  LDL.LU R62, [R1+0x198] ;  /* 0x00019800013e7983 */ /* 0x001f280000300800 */
[----:B------:R0:W-:Y:S04]  /*95a0*/  STS.U16 [R5+UR5+0xa080], R116 ;  /* 0x00a0807405007988 */ /* 0x0001e80008000405 */
[----:B-1----:R-:W4:Y:S04]  /*95b0*/  LDL.LU R63, [R1+0x134] ;  /* 0x00013400013f7983 */ /* 0x002f280000300800 */
[----:B------:R1:W-:Y:S04]  /*95c0*/  STS.U16 [R5+UR5+0x2480], R4 ;  /* 0x0024800405007988 */ /* 0x0003e80008000405 */
[----:B0-----:R-:W4:Y:S04]  /*95d0*/  LDL.LU R116, [R1+0x1338] ;  /* 0x0013380001747983 */ /* 0x001f280000300800 */
[----:B-1----:R-:W4:Y:S04]  /*95e0*/  LDL.LU R4, [R1+0x1334] ;  /* 0x0013340001047983 */ /* 0x002f280000300800 */
[----:B------:R-:W-:Y:S04]  /*95f0*/  STS.U16 [R5+UR5+0xa480], R2 ;  /* 0x00a4800205007988 */ /* 0x000fe80008000405 */
[----:B------:R0:W-:Y:S04]  /*9600*/  STS.U16 [R5+UR5+0x2880], R43 ;  /* 0x0028802b05007988 */ /* 0x0001e80008000405 */
[----:B------:R1:W-:Y:S04]  /*9610*/  STS.U16 [R5+UR5+0xa880], R45 ;  /* 0x00a8802d05007988 */ /* 0x0003e80008000405 */
[----:B------:R0:W-:Y:S04]  /*9620*/  STS.U16 [R5+UR5+0x2c80], R46 ;  /* 0x002c802e05007988 */ /* 0x0001e80008000405 */
[----:B------:R1:W-:Y:S04]  /*9630*/  STS.U16 [R5+UR5+0xac80], R47 ;  /* 0x00ac802f05007988 */ /* 0x0003e80008000405 */
[----:B------:R-:W-:Y:S04]  /*9640*/  STS.U16 [R5+UR5+0x3080], R48 ;  /* 0x0030803005007988 */ /* 0x000fe80008000405 */
[----:B------:R-:W-:Y:S01]  /*9650*/  STS.U16 [R5+UR5+0xb080], R50 ;  /* 0x00b0803205007988 */ /* 0x000fe20008000405 */
[----:B0-----:R-:W-:-:S03]  /*9660*/  LOP3.LUT R43, R0, 0x20, RZ, 0x3c, !PT ;  /* 0x00000020002b7812 */ /* 0x001fc600078e3cff */
[----:B------:R-:W-:Y:S04]  /*9670*/  STS.U16 [R5+UR5+0x3480], R51 ;  /* 0x0034803305007988 */ /* 0x000fe80008000405 */
[----:B------:R-:W-:Y:S04]  /*9680*/  STS.U16 [R5+UR5+0xb480], R52 ;  /* 0x00b4803405007988 */ /* 0x000fe80008000405 */
[----:B------:R-:W-:Y:S04]  /*9690*/  STS.U16 [R5+UR5+0x3880], R53 ;  /* 0x0038803505007988 */ /* 0x000fe80008000405 */
[----:B------:R-:W-:Y:S04]  /*96a0*/  STS.U16 [R5+UR5+0xb880], R56 ;  /* 0x00b8803805007988 */ /* 0x000fe80008000405 */
[----:B------:R-:W-:Y:S04]  /*96b0*/  STS.U16 [R5+UR5+0x3c80], R57 ;  /* 0x003c803905007988 */ /* 0x000fe80008000405 */
[----:B------:R0:W-:Y:S04]  /*96c0*/  STS.U16 [R5+UR5+0xbc80], R83 ;  /* 0x00bc805305007988 */ /* 0x0001e80008000405 */
[----:B------:R0:W-:Y:S04]  /*96d0*/  STS.U16 [R5+UR5+0x80], R118 ;  /* 0x0000807605007988 */ /* 0x0001e80008000405 */
[----:B------:R0:W-:Y:S04]  /*96e0*/  STS.U16 [R5+UR5+0x8080], R119 ;  /* 0x0080807705007988 */ /* 0x0001e80008000405 */
[----:B-1----:R-:W4:Y:S04]  /*96f0*/  LDL.LU R45, [R1+0x230] ;  /* 0x00023000012d7983 */ /* 0x002f280000300800 */
[----:B------:R-:W4:Y:S04]  /*9700*/  LDL.LU R46, [R1+0x22c] ;  /* 0x00022c00012e7983 */ /* 0x000f280000300800 */
[----:B------:R-:W4:Y:S04]  /*9710*/  LDL.LU R47, [R1+0x228] ;  /* 0x00022800012f7983 */ /* 0x000f280000300800 */
[----:B0-----:R-:W4:Y:S04]  /*9720*/  LDL.LU R83, [R1+0x224] ;  /* 0x0002240001537983 */ /* 0x001f280000300800 */
[----:B------:R-:W4:Y:S04]  /*9730*/  LDL.LU R118, [R1+0x220] ;  /* 0x0002200001767983 */ /* 0x000f280000300800 */
[----:B------:R-:W4:Y:S04]  /*9740*/  LDL.LU R119, [R1+0x1b4] ;  /* 0x0001b40001777983 */ /* 0x000f280000300800 */
[----:B---3--:R-:W-:Y:S04]  /*9750*/  STS.U16 [R43+UR5+0x100], R58 ;  /* 0x0001003a2b007988 */ /* 0x008fe80008000405 */
[----:B--2---:R-:W-:Y:S04]  /*9760*/  STS.U16 [R43+UR5+0x8100], R59 ;  /* 0x0081003b2b007988 */ /* 0x004fe80008000405 */
[----:B----4-:R-:W-:Y:S04]  /*9770*/  STS.U16 [R43+UR5+0x500], R60 ;  /* 0x0005003c2b007988 */ /* 0x010fe80008000405 */
[----:B------:R-:W-:Y:S04]  /*9780*/  STS.U16 [R43+UR5+0x8500], R61 ;  /* 0x0085003d2b007988 */ /* 0x000fe80008000405 */
[----:B------:R-:W-:Y:S04]  /*9790*/  STS.U16 [R43+UR5+0x900], R62 ;  /* 0x0009003e2b007988 */ /* 0x000fe80008000405 */
[----:B------:R-:W-:Y:S04]  /*97a0*/  STS.U16 [R43+UR5+0x8900], R63 ;  /* 0x0089003f2b007988 */ /* 0x000fe80008000405 */
[----:B------:R0:W-:Y:S04]  /*97b0*/  STS.U16 [R43+UR5+0xd00], R4 ;  /* 0x000d00042b007988 */ /* 0x0001e80008000405 */
[----:B0-----:R-:W2:Y:S04]  /*97c0*/  LDL.LU R4, [R1+0x1330] ;  /* 0x0013300001047983 */ /* 0x001ea80000300800 */
[----:B------:R-:W3:Y:S04]  /*97d0*/  LDL.LU R50, [R1+0x418] ;  /* 0x0004180001327983 */ /* 0x000ee80000300800 */
[----:B------:R-:W4:Y:S04]  /*97e0*/  LDL.LU R51, [R1+0x3ac] ;  /* 0x0003ac0001337983 */ /* 0x000f280000300800 */
[----:B------:R-:W3:Y:S04]  /*97f0*/  LDL.LU R52, [R1+0x3a8] ;  /* 0x0003a80001347983 */ /* 0x000ee80000300800 */
[----:B------:R-:W3:Y:S01]  /*9800*/  LDL.LU R53, [R1+0x3a4] ;  /* 0x0003a40001357983 */ /* 0x000ee20000300800 */
[----:B------:R-:W-:-:S03]  /*9810*/  PRMT R115, RZ, 0x7610, R115 ;  /* 0x00007610ff737816 */ /* 0x000fc60000000073 */
[----:B------:R-:W3:Y:S04]  /*9820*/  LDL.LU R56, [R1+0x3a0] ;  /* 0x0003a00001387983 */ /* 0x000ee80000300800 */
[----:B------:R-:W3:Y:S04]  /*9830*/  LDL.LU R57, [R1+0x39c] ;  /* 0x00039c0001397983 */ /* 0x000ee80000300800 */
[----:B------:R-:W3:Y:S04]  /*9840*/  LDL.LU R58, [R1+0x398] ;  /* 0x00039800013a7983 */ /* 0x000ee80000300800 */
[----:B------:R-:W3:Y:S04]  /*9850*/  LDL.LU R59, [R1+0x334] ;  /* 0x00033400013b7983 */ /* 0x000ee80000300800 */
[----:B------:R-:W3:Y:S04]  /*9860*/  LDL.LU R60, [R1+0x330] ;  /* 0x00033000013c7983 */ /* 0x000ee80000300800 */
[----:B------:R-:W3:Y:S04]  /*9870*/  LDL.LU R61, [R1+0x32c] ;  /* 0x00032c00013d7983 */ /* 0x000ee80000300800 */
[----:B------:R-:W3:Y:S04]  /*9880*/  LDL.LU R62, [R1+0x328] ;  /* 0x00032800013e7983 */ /* 0x000ee80000300800 */
[----:B------:R-:W3:Y:S04]  /*9890*/  LDL.LU R63, [R1+0x324] ;  /* 0x00032400013f7983 */ /* 0x000ee80000300800 */
[----:B------:R-:W-:Y:S04]  /*98a0*/  STS.U16 [R43+UR5+0x8d00], R45 ;  /* 0x008d002d2b007988 */ /* 0x000fe80008000405 */
[----:B------:R-:W-:Y:S04]  /*98b0*/  STS.U16 [R43+UR5+0x1100], R46 ;  /* 0x0011002e2b007988 */ /* 0x000fe80008000405 */
[----:B------:R-:W-:Y:S04]  /*98c0*/  STS.U16 [R43+UR5+0x9100], R47 ;  /* 0x0091002f2b007988 */ /* 0x000fe80008000405 */
[----:B------:R-:W-:Y:S04]  /*98d0*/  STS.U16 [R43+UR5+0x1500], R83 ;  /* 0x001500532b007988 */ /* 0x000fe80008000405 */
[----:B------:R-:W-:Y:S04]  /*98e0*/  STS.U16 [R43+UR5+0x9500], R118 ;  /* 0x009500762b007988 */ /* 0x000fe80008000405 */
[----:B------:R0:W-:Y:S01]  /*98f0*/  STS.U16 [R43+UR5+0x1900], R119 ;  /* 0x001900772b007988 */ /* 0x0001e20008000405 */
[----:B--2---:R-:W-:-:S02]  /*9900*/  IMAD.MOV.U32 R48, RZ, RZ, R4 ;  /* 0x000000ffff307224 */ /* 0x004fc400078e0004 */
[----:B------:R-:W-:Y:S02]  /*9910*/  VIADD R4, R155, 0xfffffff8 ;  /* 0xfffffff89b047836 */ /* 0x000fe40000000000 */
[----:B------:R-:W-:-:S03]  /*9920*/  @!P0 IMAD.MOV R48, RZ, RZ, -R48 ;  /* 0x000000ffff308224 */ /* 0x000fc600078e0a30 */
[----:B------:R-:W-:Y:S01]  /*9930*/  ISETP.GE.U32.AND P0, PT, R4, 0x7fffff79, PT ;  /* 0x7fffff790400780c */ /* 0x000fe20003f06070 */
[----:B------:R-:W-:-:S04]  /*9940*/  IMAD R4, R162, 0x7, RZ ;  /* 0x00000007a2047824 */ /* 0x000fc800078e02ff */
[----:B0-----:R-:W-:-:S04]  /*9950*/  IMAD.WIDE R118, R4, 0x2, R160 ;  /* 0x0000000204767825 */ /* 0x001fc800078e02a0 */
[----:B------:R-:W-:Y:S01]  /*9960*/  IMAD.WIDE R46, R4, 0x2, R158 ;  /* 0x00000002042e7825 */ /* 0x000fe200078e029e */
[----:B------:R0:W-:Y:S04]  /*9970*/  STL.64 [R1+0x520], R118 ;  /* 0x0005207601007387 */ /* 0x0001e80000100a00 */
[----:B------:R-:W2:Y:S04]  /*9980*/  @!P0 LDG.E.U16 R115, desc[UR16][R118.64] ;  /* 0x0000001076738981 */ /* 0x000ea8000c1e1500 */
[----:B0-----:R-:W2:Y:S04]  /*9990*/  LDL.LU.64 R118, [R1+0x1328] ;  /* 0x0013280001767983 */ /* 0x001ea80000300a00 */
[----:B------:R0:W-:Y:S04]  /*99a0*/  STL.64 [R1+0x518], R46 ;  /* 0x0005182e01007387 */ /* 0x0001e80000100a00 */
[----:B------:R-:W2:Y:S01]  /*99b0*/  LDL.LU R83, [R1+0x638] ;  /* 0x0006380001537983 */ /* 0x000ea20000300800 */
[C---:B------:R-:W-:Y:S01]  /*99c0*/  VIADD R5, R155.reuse, 0xfffffff0 ;  /* 0xfffffff09b057836 */ /* 0x040fe20000000000 */
[----:B------:R-:W-:Y:S01]  /*99d0*/  PRMT R114, RZ, 0x7610, R114 ;  /* 0x00007610ff727816 */ /* 0x000fe20000000072 */
[----:B------:R-:W-:-:S03]  /*99e0*/  VIADD R4, R155, 0xffffffe8 ;  /* 0xffffffe89b047836 */ /* 0x000fc60000000000 */
[----:B------:R-:W-:Y:S02]  /*99f0*/  ISETP.GE.U32.AND P6, PT, R5, 0x7fffff71, PT ;  /* 0x7fffff710500780c */ /* 0x000fe40003fc6070 */
[----:B------:R0:W2:Y:S01]  /*9a00*/  @!P0 LDG.E.U16 R114, desc[UR16][R46.64] ;  /* 0x000000102e728981 */ /* 0x0000a2000c1e1500 */
[----:B------:R-:W-:Y:S01]  /*9a10*/  ISETP.GE.U32.AND P0, PT, R4, 0x7fffff69, PT ;  /* 0x7fffff690400780c */ /* 0x000fe20003f06070 */
[----:B------:R-:W-:Y:S02]  /*9a20*/  IMAD R4, R162, 0xf, RZ ;  /* 0x0000000fa2047824 */ /* 0x000fe400078e02ff */
[----:B---3--:R-:W-:Y:S01]  /*9a30*/  STS.U16 [R43+UR5+0x9900], R50 ;  /* 0x009900322b007988 */ /* 0x008fe20008000405 */
[----:B------:R-:W-:-:S03]  /*9a40*/  PRMT R112, RZ, 0x7610, R112 ;  /* 0x00007610ff707816 */ /* 0x000fc60000000070 */
[----:B----4-:R-:W-:Y:S04]  /*9a50*/  STS.U16 [R43+UR5+0x1d00], R51 ;  /* 0x001d00332b007988 */ /* 0x010fe80008000405 */
[----:B------:R-:W-:Y:S01]  /*9a60*/  STS.U16 [R43+UR5+0x9d00], R52 ;  /* 0x009d00342b007988 */ /* 0x000fe20008000405 */
[----:B0-----:R-:W-:-:S03]  /*9a70*/  IMAD.WIDE R46, R4, 0x2, R158 ;  /* 0x00000002042e7825 */ /* 0x001fc600078e029e */
[----:B------:R0:W-:Y:S01]  /*9a80*/  STS.U16 [R43+UR5+0x2100], R53 ;  /* 0x002100352b007988 */ /* 0x0001e20008000405 */
[----:B------:R-:W-:Y:S01]  /*9a90*/  IMAD R5, R162, 0x17, RZ ;  /* 0x00000017a2057824 */ /* 0x000fe200078e02ff */
[----:B------:R-:W-:Y:S02]  /*9aa0*/  PRMT R111, RZ, 0x7610, R111 ;  /* 0x00007610ff6f7816 */ /* 0x000fe4000000006f */
[----:B------:R-:W-:Y:S01]  /*9ab0*/  STS.U16 [R43+UR5+0xa100], R56 ;  /* 0x00a100382b007988 */ /* 0x000fe20008000405 */
[----:B------:R-:W-:-:S03]  /*9ac0*/  PRMT R110, RZ, 0x7610, R110 ;  /* 0x00007610ff6e7816 */ /* 0x000fc6000000006e */
[----:B------:R1:W3:Y:S01]  /*9ad0*/  @!P6 LDG.E.U16 R112, desc[UR16][R46.64] ;  /* 0x000000102e70e981 */ /* 0x0002e2000c1e1500 */
[----:B0-----:R-:W-:-:S04]  /*9ae0*/  IMAD.WIDE R52, R4, 0x2, R160 ;  /* 0x0000000204347825 */ /* 0x001fc800078e02a0 */
[----:B------:R-:W-:Y:S01]  /*9af0*/  VIADD R4, R155, 0xffffffe0 ;  /* 0xffffffe09b047836 */ /* 0x000fe20000000000 */
[----:B------:R-:W-:Y:S01]  /*9b00*/  STS.U16 [R43+UR5+0x2500], R57 ;  /* 0x002500392b007988 */ /* 0x000fe20008000405 */
[----:B------:R-:W-:-:S03]  /*9b10*/  IMAD.WIDE R50, R5, 0x2, R160 ;  /* 0x0000000205327825 */ /* 0x000fc600078e02a0 */
[----:B------:R-:W-:Y:S04]  /*9b20*/  STL.64 [R1+0x4a0], R52 ;  /* 0x0004a03401007387 */ /* 0x000fe80000100a00 */
[----:B------:R-:W-:Y:S04]  /*9b30*/  STS.U16 [R43+UR5+0xa500], R58 ;  /* 0x00a5003a2b007988 */ /* 0x000fe80008000405 */
[----:B------:R1:W-:Y:S04]  /*9b40*/  STL.64 [R1+0x498], R46 ;  /* 0x0004982e01007387 */ /* 0x0003e80000100a00 */
[----:B------:R-:W4:Y:S01]  /*9b50*/  @!P6 LDG.E.U16 R113, desc[UR16][R52.64] ;  /* 0x000000103471e981 */ /* 0x000f22000c1e1500 */
[----:B------:R-:W-:Y:S01]  /*9b60*/  ISETP.GE.U32.AND P6, PT, R4, 0x7fffff61, PT ;  /* 0x7fffff610400780c */ /* 0x000fe20003fc6070 */
[----:B------:R-:W-:-:S02]  /*9b70*/  VIADD R4, R155, 0xffffffd9 ;  /* 0xffffffd99b047836 */ /* 0x000fc40000000000 */
[----:B------:R-:W-:Y:S01]  /*9b80*/  STS.U16 [R43+UR5+0x2900], R59 ;  /* 0x0029003b2b007988 */ /* 0x000fe20008000405 */
[----:B-1----:R-:W-:-:S03]  /*9b90*/  IMAD.WIDE R46, R5, 0x2, R158 ;  /* 0x00000002052e7825 */ /* 0x002fc600078e029e */
[----:B------:R-:W-:Y:S04]  /*9ba0*/  STS.U16 [R43+UR5+0xa900], R60 ;  /* 0x00a9003c2b007988 */ /* 0x000fe80008000405 */
[----:B------:R-:W-:Y:S04]  /*9bb0*/  STS.U16 [R43+UR5+0x2d00], R61 ;  /* 0x002d003d2b007988 */ /* 0x000fe80008000405 */
[----:B------:R-:W-:Y:S04]  /*9bc0*/  STS.U16 [R43+UR5+0xad00], R62 ;  /* 0x00ad003e2b007988 */ /* 0x000fe80008000405 */
[----:B------:R-:W-:Y:S04]  /*9bd0*/  STS.U16 [R43+UR5+0x3100], R63 ;  /* 0x0031003f2b007988 */ /* 0x000fe80008000405 */
[----:B------:R-:W-:Y:S04]  /*9be0*/  STL.64 [R1+0x420], R50 ;  /* 0x0004203201007387 */ /* 0x000fe80000100a00 */
[----:B------:R-:W3:Y:S04]  /*9bf0*/  @!P0 LDG.E.U16 R111, desc[UR16][R50.64] ;  /* 0x00000010326f8981 */ /* 0x000ee8000c1e1500 */
[----:B------:R-:W3:Y:S01]  /*9c00*/  @!P0 LDG.E.U16 R110, desc[UR16][R46.64] ;  /* 0x000000102e6e8981 */ /* 0x000ee2000c1e1500 */
[----:B------:R-:W-:-:S02]  /*9c10*/  ISETP.GE.U32.AND P0, PT, R4, 0x7fffff5a, PT ;  /* 0x7fffff5a0400780c */ /* 0x000fc40003f06070 */
[C---:B------:R-:W-:Y:S01]  /*9c20*/  LOP3.LUT R4, R0.reuse, 0x30, RZ, 0x3c, !PT ;  /* 0x0000003000047812 */ /* 0x040fe200078e3cff */
[----:B------:R-:W-:Y:S04]  /*9c30*/  STL.64 [R1+0x418], R46 ;  /* 0x0004182e01007387 */ /* 0x000fe80000100a00 */
[----:B--2---:R-:W-:Y:S04]  /*9c40*/  STS.U16 [R43+UR5+0xb100], R83 ;  /* 0x00b100532b007988 */ /* 0x004fe80008000405 */
[----:B------:R0:W-:Y:S04]  /*9c50*/  STS.U16 [R43+UR5+0x3500], R118 ;  /* 0x003500762b007988 */ /* 0x0001e80008000405 */
[----:B------:R1:W-:Y:S04]  /*9c60*/  STS.U16 [R43+UR5+0xb500], R119 ;  /* 0x00b500772b007988 */ /* 0x0003e80008000405 */
[----:B------:R2:W-:Y:S04]  /*9c70*/  STS.U16 [R43+UR5+0x3900], R120 ;  /* 0x003900782b007988 */ /* 0x0005e80008000405 */
[----:B0-----:R-:W3:Y:S04]  /*9c80*/  LDL.LU R118, [R1+0x1324] ;  /* 0x0013240001767983 */ /* 0x001ee80000300800 */
[----:B-1----:R-:W3:Y:S04]  /*9c90*/  LDL.LU R119, [R1+0x1320] ;  /* 0x0013200001777983 */ /* 0x002ee80000300800 */
[----:B--2---:R-:W2:Y:S04]  /*9ca0*/  LDL.LU R120, [R1+0x131c] ;  /* 0x00131c0001787983 */ /* 0x004ea80000300800 */
[----:B------:R0:W-:Y:S04]  /*9cb0*/  STS.U16 [R43+UR5+0xb900], R121 ;  /* 0x00b900792b007988 */ /* 0x0001e80008000405 */
[----:B------:R1:W-:Y:S04]  /*9cc0*/  STS.U16 [R43+UR5+0x3d00], R122 ;  /* 0x003d007a2b007988 */ /* 0x0003e80008000405 */
[----:B------:R1:W-:Y:S04]  /*9cd0*/  STS.U16 [R43+UR5+0xbd00], R123 ;  /* 0x00bd007b2b007988 */ /* 0x0003e80008000405 */
[----:B0-----:R-:W2:Y:S04]  /*9ce0*/  LDL.LU R121, [R1+0x1318] ;  /* 0x0013180001797983 */ /* 0x001ea80000300800 */
[----:B-1----:R-:W2:Y:S04]  /*9cf0*/  LDL.LU R122, [R1+0x1314] ;  /* 0x00131400017a7983 */ /* 0x002ea80000300800 */
[----:B------:R-:W2:Y:S04]  /*9d00*/  LDL.LU R123, [R1+0x1310] ;  /* 0x00131000017b7983 */ /* 0x000ea80000300800 */
[----:B------:R0:W-:Y:S04]  /*9d10*/  STS.U16 [R4+UR5+0x180], R125 ;  /* 0x0001807d04007988 */ /* 0x0001e80008000405 */
[----:B------:R1:W-:Y:S04]  /*9d20*/  STS.U16 [R4+UR5+0x8180], R124 ;  /* 0x0081807c04007988 */ /* 0x0003e80008000405 */
[----:B------:R4:W-:Y:S04]  /*9d30*/  STS.U16 [R4+UR5+0x580], R126 ;  /* 0x0005807e04007988 */ /* 0x0009e80008000405 */
[----:B0-----:R-:W2:Y:S04]  /*9d40*/  LDL.LU R125, [R1+0x130c] ;  /* 0x00130c00017d7983 */ /* 0x001ea80000300800 */
[----:B-1----:R-:W2:Y:S04]  /*9d50*/  LDL.LU R124, [R1+0x1308] ;  /* 0x00130800017c7983 */ /* 0x002ea80000300800 */
[----:B----4-:R-:W4:Y:S04]  /*9d60*/  LDL.LU R126, [R1+0x1304] ;  /* 0x00130400017e7983 */ /* 0x010f280000300800 */
        /* <DEDUP_REMOVED lines=32> */
[----:B0-----:R-:W2:Y:S04]  /*9f70*/  LDL.LU R142, [R1+0x12c4] ;  /* 0x0012c400018e7983 */ /* 0x001ea80000300800 */
[----:B-1----:R-:W2:Y:S04]  /*9f80*/  LDL.LU R143, [R1+0x12c0] ;  /* 0x0012c000018f7983 */ /* 0x002ea80000300800 */
[----:B------:R-:W-:Y:S04]  /*9f90*/  STS.U16 [R4+UR5+0x2980], R157 ;  /* 0x0029809d04007988 */ /* 0x000fe80008000405 */
[----:B------:R-:W-:Y:S04]  /*9fa0*/  STS.U16 [R4+UR5+0xa980], R156 ;  /* 0x00a9809c04007988 */ /* 0x000fe80008000405 */
[----:B------:R-:W-:Y:S04]  /*9fb0*/  STS.U16 [R4+UR5+0x2d80], R163 ;  /* 0x002d80a304007988 */ /* 0x000fe80008000405 */
[----:B------:R-:W-:Y:S01]  /*9fc0*/  STS.U16 [R4+UR5+0xad80], R164 ;  /* 0x00ad80a404007988 */ /* 0x000fe20008000405 */
[----:B------:R-:W-:-:S03]  /*9fd0*/  LOP3.LUT R5, R0, 0x40, RZ, 0x3c, !PT ;  /* 0x0000004000057812 */ /* 0x000fc600078e3cff */
[----:B------:R-:W-:Y:S04]  /*9fe0*/  STS.U16 [R4+UR5+0x3180], R165 ;  /* 0x003180a504007988 */ /* 0x000fe80008000405 */
[----:B------:R-:W-:Y:S04]  /*9ff0*/  STS.U16 [R4+UR5+0xb180], R23 ;  /* 0x00b1801704007988 */ /* 0x000fe80008000405 */
[----:B------:R-:W-:Y:S04]  /*a000*/  STS.U16 [R4+UR5+0x3580], R22 ;  /* 0x0035801604007988 */ /* 0x000fe80008000405 */
[----:B------:R-:W-:Y:S04]  /*a010*/  STS.U16 [R4+UR5+0xb580], R21 ;  /* 0x00b5801504007988 */ /* 0x000fe80008000405 */
[----:B------:R-:W-:Y:S04]  /*a020*/  STS.U16 [R4+UR5+0x3980], R20 ;  /* 0x0039801404007988 */ /* 0x000fe80008000405 */
[----:B------:R-:W-:Y:S04]  /*a030*/  STS.U16 [R4+UR5+0xb980], R19 ;  /* 0x00b9801304007988 */ /* 0x000fe80008000405 */
[----:B------:R-:W-:Y:S04]  /*a040*/  STS.U16 [R4+UR5+0x3d80], R18 ;  /* 0x003d801204007988 */ /* 0x000fe80008000405 */
[----:B------:R0:W-:Y:S04]  /*a050*/  STS.U16 [R4+UR5+0xbd80], R17 ;  /* 0x00bd801104007988 */ /* 0x0001e80008000405 */
[----:B------:R-:W-:Y:S04]  /*a060*/  STS.U16 [R5+UR5+0x200], R16 ;  /* 0x0002001005007988 */ /* 0x000fe80008000405 */
        /* <DEDUP_REMOVED lines=50> */
[----:B------:R-:W3:Y:S04]  /*a390*/  LDL.LU R157, [R1+0x12bc] ;  /* 0x0012bc00019d7983 */ /* 0x000ee80000300800 */
        /* <DEDUP_REMOVED lines=16> */
[----:B------:R-:W-:Y:S01]  /*a4a0*/  STS.U16 [R4+UR5+0x3680], R25 ;  /* 0x0036801904007988 */ /* 0x000fe20008000405 */
[----:B--2---:R-:W-:-:S03]  /*a4b0*/  PRMT R143, RZ, 0x7610, R143 ;  /* 0x00007610ff8f7816 */ /* 0x004fc6000000008f */
[----:B------:R-:W2:Y:S04]  /*a4c0*/  LDL.LU R19, [R1+0x1298] ;  /* 0x0012980001137983 */ /* 0x000ea80000300800 */
[----:B------:R0:W-:Y:S04]  /*a4d0*/  STS.U16 [R4+UR5+0xb680], R24 ;  /* 0x00b6801804007988 */ /* 0x0001e80008000405 */
[----:B------:R-:W2:Y:S04]  /*a4e0*/  LDL.LU R18, [R1+0x1294] ;  /* 0x0012940001127983 */ /* 0x000ea80000300800 */
[----:B------:R-:W-:Y:S01]  /*a4f0*/  STS.U16 [R4+UR5+0x3a80], R31 ;  /* 0x003a801f04007988 */ /* 0x000fe20008000405 */
[----:B0-----:R-:W-:-:S03]  /*a500*/  IMAD.WIDE R24, R44, 0x2, R158 ;  /* 0x000000022c187825 */ /* 0x001fc600078e029e */
[----:B------:R-:W2:Y:S04]  /*a510*/  LDL.LU R17, [R1+0x1290] ;  /* 0x0012900001117983 */ /* 0x000ea80000300800 */
[----:B------:R-:W-:Y:S01]  /*a520*/  STS.U16 [R4+UR5+0xba80], R30 ;  /* 0x00ba801e04007988 */ /* 0x000fe20008000405 */
[----:B------:R-:W-:-:S03]  /*a530*/  LOP3.LUT R117, R0, 0x60, RZ, 0x3c, !PT ;  /* 0x0000006000757812 */ /* 0x000fc600078e3cff */
[----:B------:R-:W2:Y:S04]  /*a540*/  LDL.LU R16, [R1+0x128c] ;  /* 0x00128c0001107983 */ /* 0x000ea80000300800 */
[----:B------:R-:W-:Y:S04]  /*a550*/  STS.U16 [R4+UR5+0x3e80], R29 ;  /* 0x003e801d04007988 */ /* 0x000fe80008000405 */
[----:B------:R-:W2:Y:S04]  /*a560*/  LDL.LU R15, [R1+0x1288] ;  /* 0x00128800010f7983 */ /* 0x000ea80000300800 */
[----:B------:R0:W-:Y:S04]  /*a570*/  STS.U16 [R4+UR5+0xbe80], R28 ;  /* 0x00be801c04007988 */ /* 0x0001e80008000405 */
[----:B------:R-:W2:Y:S04]  /*a580*/  LDL.LU R14, [R1+0x1284] ;  /* 0x00128400010e7983 */ /* 0x000ea80000300800 */
[----:B------:R-:W2:Y:S01]  /*a590*/  LDL.LU R13, [R1+0x1280] ;  /* 0x00128000010d7983 */ /* 0x000ea20000300800 */
[----:B0-----:R-:W-:-:S03]  /*a5a0*/  VIADD R4, R155, 0xffffffd8 ;  /* 0xffffffd89b047836 */ /* 0x001fc60000000000 */
[----:B------:R-:W2:Y:S04]  /*a5b0*/  LDL.LU R12, [R1+0x127c] ;  /* 0x00127c00010c7983 */ /* 0x000ea80000300800 */
[----:B------:R-:W2:Y:S04]  /*a5c0*/  LDL.LU R11, [R1+0x1278] ;  /* 0x00127800010b7983 */ /* 0x000ea80000300800 */
[----:B------:R-:W2:Y:S04]  /*a5d0*/  LDL.LU R10, [R1+0x1274] ;  /* 0x00127400010a7983 */ /* 0x000ea80000300800 */
[----:B------:R0:W2:Y:S01]  /*a5e0*/  @!P5 LDG.E.U16 R143, desc[UR16][R24.64] ;  /* 0x00000010188fd981 */ /* 0x0000a2000c1e1500 */
[----:B------:R-:W-:Y:S01]  /*a5f0*/  ISETP.GE.U32.AND P5, PT, R4, 0x7fffff59, PT ;  /* 0x7fffff590400780c */ /* 0x000fe20003fa6070 */
[----:B------:R-:W-:-:S02]  /*a600*/  IMAD R4, R162, 0x1f, RZ ;  /* 0x0000001fa2047824 */ /* 0x000fc400078e02ff */
[----:B------:R-:W2:Y:S01]  /*a610*/  LDL.LU R9, [R1+0x1270] ;  /* 0x0012700001097983 */ /* 0x000ea20000300800 */
[----:B------:R-:W-:-:S03]  /*a620*/  PRMT R109, RZ, 0x7610, R109 ;  /* 0x00007610ff6d7816 */ /* 0x000fc6000000006d */
[----:B------:R-:W2:Y:S01]  /*a630*/  LDL.LU R8, [R1+0x126c] ;  /* 0x00126c0001087983 */ /* 0x000ea20000300800 */
[----:B------:R-:W-:-:S03]  /*a640*/  PRMT R108, RZ, 0x7610, R108 ;  /* 0x00007610ff6c7816 */ /* 0x000fc6000000006c */
[----:B------:R-:W-:Y:S01]  /*a650*/  STS.U16 [R117+UR5+0x300], R35 ;  /* 0x0003002375007988 */ /* 0x000fe20008000405 */
[----:B------:R-:W-:-:S03]  /*a660*/  IMAD R5, R162, 0x26, RZ ;  /* 0x00000026a2057824 */ /* 0x000fc600078e02ff */
[----:B------:R-:W2:Y:S01]  /*a670*/  LDL.LU R7, [R1+0x1268] ;  /* 0x0012680001077983 */ /* 0x000ea20000300800 */
[----:B------:R-:W-:-:S03]  /*a680*/  IMAD.WIDE R30, R4, 0x2, R158 ;  /* 0x00000002041e7825 */ /* 0x000fc600078e029e */
[----:B------:R-:W-:Y:S04]  /*a690*/  STS.U16 [R117+UR5+0x8300], R34 ;  /* 0x0083002275007988 */ /* 0x000fe80008000405 */
[----:B------:R-:W2:Y:S04]  /*a6a0*/  LDL.LU R6, [R1+0x1264] ;  /* 0x0012640001067983 */ /* 0x000ea80000300800 */
[----:B------:R-:W-:Y:S01]  /*a6b0*/  STS.U16 [R117+UR5+0x700], R33 ;  /* 0x0007002175007988 */ /* 0x000fe20008000405 */
[----:B------:R-:W-:-:S03]  /*a6c0*/  PRMT R142, RZ, 0x7610, R142 ;  /* 0x00007610ff8e7816 */ /* 0x000fc6000000008e */
[----:B------:R-:W2:Y:S01]  /*a6d0*/  LDL.LU R3, [R1+0x1260] ;  /* 0x0012600001037983 */ /* 0x000ea20000300800 */
[----:B------:R-:W-:-:S03]  /*a6e0*/  PRMT R141, RZ, 0x7610, R141 ;  /* 0x00007610ff8d7816 */ /* 0x000fc6000000008d */
[----:B------:R1:W-:Y:S01]  /*a6f0*/  STS.U16 [R117+UR5+0x8700], R32 ;  /* 0x0087002075007988 */ /* 0x0003e20008000405 */
[----:B------:R-:W-:-:S03]  /*a700*/  IMAD.WIDE R28, R5, 0x2, R160 ;  /* 0x00000002051c7825 */ /* 0x000fc600078e02a0 */
[----:B------:R0:W-:Y:S01]  /*a710*/  STL.64 [R1+0x3a8], R24 ;  /* 0x0003a81801007387 */ /* 0x0001e20000100a00 */
[----:B------:R-:W-:-:S03]  /*a720*/  IMAD.WIDE R26, R5, 0x2, R158 ;  /* 0x00000002051a7825 */ /* 0x000fc600078e029e */
[----:B------:R-:W2:Y:S01]  /*a730*/  @!P6 LDG.E.U16 R108, desc[UR16][R30.64] ;  /* 0x000000101e6ce981 */ /* 0x000ea2000c1e1500 */
[----:B-1----:R-:W-:-:S03]  /*a740*/  IMAD.WIDE R32, R4, 0x2, R160 ;  /* 0x0000000204207825 */ /* 0x002fc600078e02a0 */
[----:B------:R-:W2:Y:S01]  /*a750*/  @!P0 LDG.E.U16 R142, desc[UR16][R28.64] ;  /* 0x000000101c8e8981 */ /* 0x000ea2000c1e1500 */
[----:B0-----:R-:W-:-:S03]  /*a760*/  VIADD R24, R155, 0xffffffd1 ;  /* 0xffffffd19b187836 */ /* 0x001fc60000000000 */
[----:B------:R0:W2:Y:S01]  /*a770*/  @!P6 LDG.E.U16 R109, desc[UR16][R32.64] ;  /* 0x00000010206de981 */ /* 0x0000a2000c1e1500 */
[----:B------:R-:W-:Y:S01]  /*a780*/  VIADD R4, R155, 0xffffffd0 ;  /* 0xffffffd09b047836 */ /* 0x000fe20000000000 */
[----:B------:R-:W-:Y:S02]  /*a790*/  ISETP.GE.U32.AND P6, PT, R24, 0x7fffff52, PT ;  /* 0x7fffff521800780c */ /* 0x000fe40003fc6070 */
[----:B------:R1:W2:Y:S02]  /*a7a0*/  @!P0 LDG.E.U16 R141, desc[UR16][R26.64] ;  /* 0x000000101a8d8981 */ /* 0x0002a4000c1e1500 */
[----:B------:R-:W-:Y:S01]  /*a7b0*/  ISETP.GE.U32.AND P0, PT, R4, 0x7fffff51, PT ;  /* 0x7fffff510400780c */ /* 0x000fe20003f06070 */
[C---:B------:R-:W-:Y:S01]  /*a7c0*/  IMAD R4, R162.reuse, 0x27, RZ ;  /* 0x00000027a2047824 */ /* 0x040fe200078e02ff */
[----:B------:R0:W-:Y:S01]  /*a7d0*/  STL.64 [R1+0x3a0], R32 ;  /* 0x0003a02001007387 */ /* 0x0001e20000100a00 */
[----:B------:R-:W-:Y:S01]  /*a7e0*/  IMAD R5, R162, 0x2e, RZ ;  /* 0x0000002ea2057824 */ /* 0x000fe200078e02ff */
[----:B------:R-:W-:-:S02]  /*a7f0*/  PRMT R107, RZ, 0x7610, R107 ;  /* 0x00007610ff6b7816 */ /* 0x000fc4000000006b */
[----:B------:R1:W-:Y:S01]  /*a800*/  STL.64 [R1+0x398], R30 ;  /* 0x0003981e01007387 */ /* 0x0003e20000100a00 */
[----:B------:R-:W-:Y:S02]  /*a810*/  PRMT R106, RZ, 0x7610, R106 ;  /* 0x00007610ff6a7816 */ /* 0x000fe4000000006a */
[----:B------:R-:W-:Y:S01]  /*a820*/  PRMT R140, RZ, 0x7610, R140 ;  /* 0x00007610ff8c7816 */ /* 0x000fe2000000008c */
[----:B------:R4:W-:Y:S01]  /*a830*/  STL.64 [R1+0x330], R28 ;  /* 0x0003301c01007387 */ /* 0x0009e20000100a00 */
[----:B------:R-:W-:Y:S01]  /*a840*/  PRMT R139, RZ, 0x7610, R139 ;  /* 0x00007610ff8b7816 */ /* 0x000fe2000000008b */
[----:B------:R-:W-:Y:S02]  /*a850*/  VIADD R24, R155, 0xffffffc9 ;  /* 0xffffffc99b187836 */ /* 0x000fe40000000000 */
        /* <DEDUP_REMOVED lines=12> */
[C---:B------:R-:W-:Y:S01]  /*a920*/  IMAD R4, R162.reuse, 0x2f, RZ ;  /* 0x0000002fa2047824 */ /* 0x040fe200078e02ff */
[----:B------:R0:W-:Y:S01]  /*a930*/  STL.64 [R1+0x320], R32 ;  /* 0x0003202001007387 */ /* 0x0001e20000100a00 */
[----:B------:R-:W-:Y:S01]  /*a940*/  PRMT R105, RZ, 0x7610, R105 ;  /* 0x00007610ff697816 */ /* 0x000fe20000000069 */
[----:B------:R-:W-:Y:S01]  /*a950*/  IMAD R5, R162, 0x36, RZ ;  /* 0x00000036a2057824 */ /* 0x000fe200078e02ff */
[----:B------:R-:W-:Y:S01]  /*a960*/  PRMT R104, RZ, 0x7610, R104 ;  /* 0x00007610ff687816 */ /* 0x000fe20000000068 */
[----:B------:R1:W-:Y:S01]  /*a970*/  STL.64 [R1+0x318], R30 ;  /* 0x0003181e01007387 */ /* 0x0003e20000100a00 */
[----:B------:R-:W-:Y:S01]  /*a980*/  VIADD R24, R155, 0xffffffc1 ;  /* 0xffffffc19b187836 */ /* 0x000fe20000000000 */
[----:B------:R-:W-:Y:S02]  /*a990*/  PRMT R138, RZ, 0x7610, R138 ;  /* 0x00007610ff8a7816 */ /* 0x000fe4000000008a */
[----:B------:R1:W-:Y:S01]  /*a9a0*/  STL.64 [R1+0x2b0], R28 ;  /* 0x0002b01c01007387 */ /* 0x0003e20000100a00 */
[----:B------:R-:W-:Y:S01]  /*a9b0*/  PRMT R137, RZ, 0x7610, R137 ;  /* 0x00007610ff897816 */ /* 0x000fe20000000089 */
[----:B0-----:R-:W-:-:S02]  /*a9c0*/  IMAD.WIDE R32, R4, 0x2, R160 ;  /* 0x0000000204207825 */ /* 0x001fc400078e02a0 */
[----:B------:R0:W-:Y:S02]  /*a9d0*/  STL.64 [R1+0x2a8], R26 ;  /* 0x0002a81a01007387 */ /* 0x0001e40000100a00 */
[----:B-1----:R-:W-:Y:S01]  /*a9e0*/  IMAD.WIDE R30, R4, 0x2, R158 ;  /* 0x00000002041e7825 */ /* 0x002fe200078e029e */
[----:B------:R-:W-:Y:S01]  /*a9f0*/  IADD3 R4, PT, PT, R155, -0x40, RZ ;  /* 0xffffffc09b047810 */ /* 0x000fe20007ffe0ff */
[----:B------:R1:W2:Y:S02]  /*aa00*/  @!P0 LDG.E.U16 R105, desc[UR16][R32.64] ;  /* 0x0000001020698981 */ /* 0x0002a4000c1e1500 */
[C---:B------:R-:W-:Y:S02]  /*aa10*/  IMAD.WIDE R28, R5.reuse, 0x2, R160 ;  /* 0x00000002051c7825 */ /* 0x040fe400078e02a0 */
[----:B------:R1:W2:Y:S02]  /*aa20*/  @!P0 LDG.E.U16 R104, desc[UR16][R30.64] ;  /* 0x000000101e688981 */ /* 0x0002a4000c1e1500 */
[----:B0-----:R-:W-:Y:S01]  /*aa30*/  IMAD.WIDE R26, R5, 0x2, R158 ;  /* 0x00000002051a7825 */ /* 0x001fe200078e029e */
[----:B------:R-:W-:Y:S01]  /*aa40*/  ISETP.GE.U32.AND P0, PT, R24, 0x7fffff42, PT ;  /* 0x7fffff421800780c */ /* 0x000fe20003f06070 */
[----:B------:R0:W2:Y:S02]  /*aa50*/  @!P5 LDG.E.U16 R138, desc[UR16][R28.64] ;  /* 0x000000101c8ad981 */ /* 0x0000a4000c1e1500 */
[----:B------:R-:W-:-:S02]  /*aa60*/  IMAD R5, R162, 0x3e, RZ ;  /* 0x0000003ea2057824 */ /* 0x000fc400078e02ff */
[----:B------:R0:W2:Y:S01]  /*aa70*/  @!P5 LDG.E.U16 R137, desc[UR16][R26.64] ;  /* 0x000000101a89d981 */ /* 0x0000a2000c1e1500 */
[----:B------:R-:W-:Y:S01]  /*aa80*/  ISETP.GE.U32.AND P5, PT, R4, 0x7fffff41, PT ;  /* 0x7fffff410400780c */ /* 0x000fe20003fa6070 */
[----:B------:R-:W-:Y:S02]  /*aa90*/  IMAD R4, R162, 0x37, RZ ;  /* 0x00000037a2047824 */ /* 0x000fe400078e02ff */
[----:B------:R1:W-:Y:S01]  /*aaa0*/  STL.64 [R1+0x2a0], R32 ;  /* 0x0002a02001007387 */ /* 0x0003e20000100a00 */
[----:B------:R-:W-:-:S03]  /*aab0*/  PRMT R136, RZ, 0x7610, R136 ;  /* 0x00007610ff887816 */ /* 0x000fc60000000088 */
[----:B------:R0:W-:Y:S01]  /*aac0*/  STL.64 [R1+0x298], R30 ;  /* 0x0002981e01007387 */ /* 0x0001e20000100a00 */
[----:B------:R-:W-:-:S03]  /*aad0*/  PRMT R135, RZ, 0x7610, R135 ;  /* 0x00007610ff877816 */ /* 0x000fc60000000087 */
[----:B------:R0:W-:Y:S04]  /*aae0*/  STL.64 [R1+0x230], R28 ;  /* 0x0002301c01007387 */ /* 0x0001e80000100a00 */
[----:B------:R0:W-:Y:S01]  /*aaf0*/  STL.64 [R1+0x228], R26 ;  /* 0x0002281a01007387 */ /* 0x0001e20000100a00 */
[----:B-1----:R-:W-:-:S04]  /*ab00*/  IMAD.WIDE R32, R4, 0x2, R160 ;  /* 0x0000000204207825 */ /* 0x002fc800078e02a0 */
[----:B0-----:R-:W-:-:S04]  /*ab10*/  IMAD.WIDE R30, R4, 0x2, R158 ;  /* 0x00000002041e7825 */ /* 0x001fc800078e029e */
[----:B------:R-:W-:-:S04]  /*ab20*/  IMAD.WIDE R28, R5, 0x2, R160 ;  /* 0x00000002051c7825 */ /* 0x000fc800078e02a0 */
[----:B------:R-:W-:Y:S01]  /*ab30*/  IMAD.WIDE R26, R5, 0x2, R158 ;  /* 0x00000002051a7825 */ /* 0x000fe200078e029e */
[----:B------:R-:W-:Y:S01]  /*ab40*/  PRMT R103, RZ, 0x7610, R103 ;  /* 0x00007610ff677816 */ /* 0x000fe20000000067 */
[----:B------:R-:W2:Y:S02]  /*ab50*/  @!P0 LDG.E.U16 R136, desc[UR16][R28.64] ;  /* 0x000000101c888981 */ /* 0x000ea4000c1e1500 */
[C---:B------:R-:W-:Y:S01]  /*ab60*/  VIADD R4, R155.reuse, 0xffffffb1 ;  /* 0xffffffb19b047836 */ /* 0x040fe20000000000 */
[----:B------:R-:W-:Y:S01]  /*ab70*/  PRMT R102, RZ, 0x7610, R102 ;  /* 0x00007610ff667816 */ /* 0x000fe20000000066 */
[----:B------:R-:W2:Y:S01]  /*ab80*/  @!P0 LDG.E.U16 R135, desc[UR16][R26.64] ;  /* 0x000000101a878981 */ /* 0x000ea2000c1e1500 */
[----:B------:R-:W-:Y:S02]  /*ab90*/  VIADD R24, R155, 0xffffffb9 ;  /* 0xffffffb99b187836 */ /* 0x000fe40000000000 */
[----:B------:R-:W-:Y:S01]  /*aba0*/  ISETP.GE.U32.AND P0, PT, R4, 0x7fffff32, PT ;  /* 0x7fffff320400780c */ /* 0x000fe20003f06070 */
[----:B------:R0:W-:Y:S01]  /*abb0*/  STL.64 [R1+0x220], R32 ;  /* 0x0002202001007387 */ /* 0x0001e20000100a00 */
[----:B------:R-:W-:-:S02]  /*abc0*/  IMAD R4, R162, 0x46, RZ ;  /* 0x00000046a2047824 */ /* 0x000fc400078e02ff */
[----:B------:R-:W-:Y:S01]  /*abd0*/  IMAD R5, R162, 0x4e, RZ ;  /* 0x0000004ea2057824 */ /* 0x000fe200078e02ff */
[----:B------:R0:W2:Y:S01]  /*abe0*/  @!P6 LDG.E.U16 R103, desc[UR16][R32.64] ;  /* 0x000000102067e981 */ /* 0x0000a2000c1e1500 */
[----:B------:R-:W-:-:S03]  /*abf0*/  PRMT R132, RZ, 0x7610, R132 ;  /* 0x00007610ff847816 */ /* 0x000fc60000000084 */
[----:B------:R1:W2:Y:S01]  /*ac00*/  @!P6 LDG.E.U16 R102, desc[UR16][R30.64] ;  /* 0x000000101e66e981 */ /* 0x0002a2000c1e1500 */
[----:B------:R-:W-:-:S03]  /*ac10*/  ISETP.GE.U32.AND P6, PT, R24, 0x7fffff3a, PT ;  /* 0x7fffff3a1800780c */ /* 0x000fc60003fc6070 */
[----:B------:R1:W-:Y:S01]  /*ac20*/  STL.64 [R1+0x218], R30 ;  /* 0x0002181e01007387 */ /* 0x0003e20000100a00 */
[----:B------:R-:W-:Y:S01]  /*ac30*/  PRMT R131, RZ, 0x7610, R131 ;  /* 0x00007610ff837816 */ /* 0x000fe20000000083 */
[C---:B0-----:R-:W-:Y:S02]  /*ac40*/  IMAD.WIDE R32, R4.reuse, 0x2, R160 ;  /* 0x0000000204207825 */ /* 0x041fe400078e02a0 */
[----:B------:R0:W-:Y:S04]  /*ac50*/  STL.64 [R1+0x1b0], R28 ;  /* 0x0001b01c01007387 */ /* 0x0001e80000100a00 */
[----:B------:R0:W-:Y:S01]  /*ac60*/  STL.64 [R1+0x1a8], R26 ;  /* 0x0001a81a01007387 */ /* 0x0001e20000100a00 */
[----:B-1----:R-:W-:-:S04]  /*ac70*/  IMAD.WIDE R30, R4, 0x2, R158 ;  /* 0x00000002041e7825 */ /* 0x002fc800078e029e */
[----:B0-----:R-:W-:-:S04]  /*ac80*/  IMAD.WIDE R28, R5, 0x2, R160 ;  /* 0x00000002051c7825 */ /* 0x001fc800078e02a0 */
[----:B------:R-:W-:Y:S01]  /*ac90*/  IMAD.WIDE R26, R5, 0x2, R158 ;  /* 0x00000002051a7825 */ /* 0x000fe200078e029e */
[----:B------:R-:W-:Y:S01]  /*aca0*/  PRMT R134, RZ, 0x7610, R134 ;  /* 0x00007610ff867816 */ /* 0x000fe20000000086 */
[----:B------:R-:W2:Y:S02]  /*acb0*/  @!P0 LDG.E.U16 R132, desc[UR16][R28.64] ;  /* 0x000000101c848981 */ /* 0x000ea4000c1e1500 */
[C---:B------:R-:W-:Y:S01]  /*acc0*/  VIADD R4, R155.reuse, 0xffffffa1 ;  /* 0xffffffa19b047836 */ /* 0x040fe20000000000 */
[----:B------:R-:W-:Y:S01]  /*acd0*/  PRMT R133, RZ, 0x7610, R133 ;  /* 0x00007610ff857816 */ /* 0x000fe20000000085 */
[----:B------:R0:W2:Y:S01]  /*ace0*/  @!P0 LDG.E.U16 R131, desc[UR16][R26.64] ;  /* 0x000000101a838981 */ /* 0x0000a2000c1e1500 */
[----:B------:R-:W-:Y:S02]  /*acf0*/  VIADD R24, R155, 0xffffffa9 ;  /* 0xffffffa99b187836 */ /* 0x000fe40000000000 */
[----:B------:R-:W-:Y:S01]  /*ad00*/  ISETP.GE.U32.AND P0, PT, R4, 0x7fffff22, PT ;  /* 0x7fffff220400780c */ /* 0x000fe20003f06070 */
[----:B------:R-:W-:Y:S01]  /*ad10*/  STL.64 [R1+0x130], R32 ;  /* 0x0001302001007387 */ /* 0x000fe20000100a00 */
[----:B------:R-:W-:-:S03]  /*ad20*/  IMAD R4, R162, 0x56, RZ ;  /* 0x00000056a2047824 */ /* 0x000fc600078e02ff */
[----:B------:R-:W-:Y:S04]  /*ad30*/  STL.64 [R1+0x128], R30 ;  /* 0x0001281e01007387 */ /* 0x000fe80000100a00 */
[----:B------:R-:W-:Y:S04]  /*ad40*/  STL.64 [R1+0xb0], R28 ;  /* 0x0000b01c01007387 */ /* 0x000fe80000100a00 */
[----:B------:R1:W2:Y:S04]  /*ad50*/  @!P6 LDG.E.U16 R134, desc[UR16][R32.64] ;  /* 0x000000102086e981 */ /* 0x0002a8000c1e1500 */
[----:B------:R0:W2:Y:S01]  /*ad60*/  @!P6 LDG.E.U16 R133, desc[UR16][R30.64] ;  /* 0x000000101e85e981 */ /* 0x0000a2000c1e1500 */
[----:B------:R-:W-:Y:S01]  /*ad70*/  ISETP.GE.U32.AND P6, PT, R24, 0x7fffff2a, PT ;  /* 0x7fffff2a1800780c */ /* 0x000fe20003fc6070 */
[----:B------:R-:W-:-:S02]  /*ad80*/  IMAD.WIDE R24, R4, 0x2, R158 ;  /* 0x0000000204187825 */ /* 0x000fc400078e029e */
[----:B------:R0:W-:Y:S02]  /*ad90*/  STL.64 [R1+0xa8], R26 ;  /* 0x0000a81a01007387 */ /* 0x0001e40000100a00 */
[----:B0-----:R-:W-:-:S05]  /*ada0*/  IMAD.WIDE R26, R4, 0x2, R160 ;  /* 0x00000002041a7825 */ /* 0x001fca00078e02a0 */
[----:B------:R-:W-:Y:S04]  /*adb0*/  STL.64 [R1+0x30], R26 ;  /* 0x0000301a01007387 */ /* 0x000fe80000100a00 */
[----:B------:R-:W-:Y:S04]  /*adc0*/  STL.64 [R1+0x28], R24 ;  /* 0x0000281801007387 */ /* 0x000fe80000100a00 */
[----:B------:R-:W2:Y:S01]  /*add0*/  LDL.LU R152, [R1+0x7a8] ;  /* 0x0007a80001987983 */ /* 0x000ea20000300800 */
[----:B------:R-:W-:Y:S02]  /*ade0*/  PRMT R130, RZ, 0x7610, R130 ;  /* 0x00007610ff827816 */ /* 0x000fe40000000082 */
[----:B------:R-:W-:Y:S01]  /*adf0*/  PRMT R129, RZ, 0x7610, R129 ;  /* 0x00007610ff817816 */ /* 0x000fe20000000081 */
[----:B------:R-:W-:Y:S01]  /*ae00*/  STS.U16 [R117+UR5+0xb00], R42 ;  /* 0x000b002a75007988 */ /* 0x000fe20008000405 */
[----:B------:R-:W-:-:S03]  /*ae10*/  VIADD R5, R155, 0xffffff99 ;  /* 0xffffff999b057836 */ /* 0x000fc60000000000 */
[----:B------:R-:W-:Y:S04]  /*ae20*/  STS.U16 [R117+UR5+0x8b00], R41 ;  /* 0x008b002975007988 */ /* 0x000fe80008000405 */
[----:B------:R0:W-:Y:S01]  /*ae30*/  STS.U16 [R117+UR5+0xf00], R40 ;  /* 0x000f002875007988 */ /* 0x0001e20008000405 */
[----:B------:R-:W-:-:S03]  /*ae40*/  PRMT R128, RZ, 0x7610, R128 ;  /* 0x00007610ff807816 */ /* 0x000fc60000000080 */
[----:B------:R-:W4:Y:S01]  /*ae50*/  @!P6 LDG.E.U16 R130, desc[UR16][R26.64] ;  /* 0x000000101a82e981 */ /* 0x000f22000c1e1500 */
[----:B------:R-:W-:-:S03]  /*ae60*/  PRMT R127, RZ, 0x7610, R127 ;  /* 0x00007610ff7f7816 */ /* 0x000fc6000000007f */
[----:B------:R1:W4:Y:S01]  /*ae70*/  @!P6 LDG.E.U16 R129, desc[UR16][R24.64] ;  /* 0x000000101881e981 */ /* 0x000322000c1e1500 */
[----:B0-----:R-:W-:Y:S01]  /*ae80*/  IMAD R40, R162, 0x5e, RZ ;  /* 0x0000005ea2287824 */ /* 0x001fe200078e02ff */
[----:B------:R-:W-:Y:S01]  /*ae90*/  ISETP.GE.U32.AND P6, PT, R5, 0x7fffff1a, PT ;  /* 0x7fffff1a0500780c */ /* 0x000fe20003fc6070 */
[----:B------:R-:W-:Y:S01]  /*aea0*/  VIADD R4, R155, 0xffffff91 ;  /* 0xffffff919b047836 */ /* 0x000fe20000000000 */
[----:B------:R-:W-:Y:S01]  /*aeb0*/  PRMT R126, RZ, 0x7610, R126 ;  /* 0x00007610ff7e7816 */ /* 0x000fe2000000007e */
[C---:B------:R-:W-:Y:S01]  /*aec0*/  IMAD.WIDE R42, R40.reuse, 0x2, R160 ;  /* 0x00000002282a7825 */ /* 0x040fe200078e02a0 */
[----:B------:R-:W-:Y:S01]  /*aed0*/  PRMT R123, RZ, 0x7610, R123 ;  /* 0x00007610ff7b7816 */ /* 0x000fe2000000007b */
[----:B------:R-:W4:Y:S02]  /*aee0*/  LDL.LU R146, [R1+0x7ac] ;  /* 0x0007ac0001927983 */ /* 0x000f240000300800 */
[----:B------:R-:W-:Y:S02]  /*aef0*/  IMAD.WIDE R40, R40, 0x2, R158 ;  /* 0x0000000228287825 */ /* 0x000fe400078e029e */
[----:B------:R-:W4:Y:S02]  /*af00*/  @!P0 LDG.E.U16 R128, desc[UR16][R42.64] ;  /* 0x000000102a808981 */ /* 0x000f24000c1e1500 */
[----:B------:R-:W-:-:S02]  /*af10*/  IMAD R36, R162, 0x66, RZ ;  /* 0x00000066a2247824 */ /* 0x000fc400078e02ff */
[----:B------:R-:W4:Y:S01]  /*af20*/  @!P0 LDG.E.U16 R127, desc[UR16][R40.64] ;  /* 0x00000010287f8981 */ /* 0x000f22000c1e1500 */
[----:B------:R-:W-:Y:S01]  /*af30*/  ISETP.GE.U32.AND P0, PT, R4, 0x7fffff12, PT ;  /* 0x7fffff120400780c */ /* 0x000fe20003f06070 */
[C---:B------:R-:W-:Y:S01]  /*af40*/  IMAD.WIDE R38, R36.reuse, 0x2, R160 ;  /* 0x0000000224267825 */ /* 0x040fe200078e02a0 */
[----:B------:R-:W-:Y:S01]  /*af50*/  PRMT R122, RZ, 0x7610, R122 ;  /* 0x00007610ff7a7816 */ /* 0x000fe2000000007a */
[----:B------:R-:W4:Y:S02]  /*af60*/  LDL.LU R153, [R1+0x7b4] ;  /* 0x0007b40001997983 */ /* 0x000f240000300800 */
[----:B------:R-:W-:Y:S02]  /*af70*/  IMAD.WIDE R36, R36, 0x2, R158 ;  /* 0x0000000224247825 */ /* 0x000fe400078e029e */
[----:B------:R-:W4:Y:S02]  /*af80*/  @!P6 LDG.E.U16 R126, desc[UR16][R38.64] ;  /* 0x00000010267ee981 */ /* 0x000f24000c1e1500 */
[----:B------:R-:W-:-:S02]  /*af90*/  VIADD R5, R155, 0xffffff89 ;  /* 0xffffff899b057836 */ /* 0x000fc40000000000 */
[----:B-1----:R-:W-:Y:S01]  /*afa0*/  IMAD R32, R162, 0x6e, RZ ;  /* 0x0000006ea2207824 */ /* 0x002fe200078e02ff */
[----:B------:R-:W4:Y:S01]  /*afb0*/  @!P6 LDG.E.U16 R123, desc[UR16][R36.64] ;  /* 0x00000010247be981 */ /* 0x000f22000c1e1500 */
[----:B------:R-:W-:Y:S02]  /*afc0*/  PRMT R121, RZ, 0x7610, R121 ;  /* 0x00007610ff797816 */ /* 0x000fe40000000079 */
[----:B------:R-:W-:Y:S01]  /*afd0*/  ISETP.GE.U32.AND P6, PT, R5, 0x7fffff0a, PT ;  /* 0x7fffff0a0500780c */ /* 0x000fe20003fc6070 */
[C---:B------:R-:W-:Y:S01]  /*afe0*/  IMAD.WIDE R34, R32.reuse, 0x2, R160 ;  /* 0x0000000220227825 */ /* 0x040fe200078e02a0 */
[----:B------:R-:W-:Y:S01]  /*aff0*/  PRMT R120, RZ, 0x7610, R120 ;  /* 0x00007610ff787816 */ /* 0x000fe20000000078 */
[----:B------:R-:W4:Y:S02]  /*b000*/  LDL.LU R154, [R1+0x7b0] ;  /* 0x0007b000019a7983 */ /* 0x000f240000300800 */
[----:B------:R-:W-:Y:S01]  /*b010*/  IMAD.WIDE R32, R32, 0x2, R158 ;  /* 0x0000000220207825 */ /* 0x000fe200078e029e */
[----:B---3--:R-:W-:Y:S01]  /*b020*/  PRMT R119, RZ, 0x7610, R119 ;  /* 0x00007610ff777816 */ /* 0x008fe20000000077 */
[----:B------:R-:W3:Y:S02]  /*b030*/  @!P0 LDG.E.U16 R122, desc[UR16][R34.64] ;  /* 0x00000010227a8981 */ /* 0x000ee4000c1e1500 */
[----:B------:R-:W-:-:S02]  /*b040*/  VIADD R4, R155, 0xffffff81 ;  /* 0xffffff819b047836 */ /* 0x000fc40000000000 */
[----:B------:R-:W-:Y:S01]  /*b050*/  IMAD R28, R162, 0x76, RZ ;  /* 0x00000076a21c7824 */ /* 0x000fe200078e02ff */
[----:B------:R-:W3:Y:S02]  /*b060*/  @!P0 LDG.E.U16 R121, desc[UR16][R32.64] ;  /* 0x0000001020798981 */ /* 0x000ee4000c1e1500 */
[----:B------:R-:W-:Y:S01]  /*b070*/  ISETP.GE.U32.AND P0, PT, R4, 0x7fffff02, PT ;  /* 0x7fffff020400780c */ /* 0x000fe20003f06070 */
[----:B------:R-:W-:-:S04]  /*b080*/  IMAD.WIDE R30, R28, 0x2, R160 ;  /* 0x000000021c1e7825 */ /* 0x000fc800078e02a0 */
[----:B------:R-:W-:Y:S01]  /*b090*/  IMAD.WIDE R28, R28, 0x2, R158 ;  /* 0x000000021c1c7825 */ /* 0x000fe200078e029e */
[----:B------:R-:W-:Y:S03]  /*b0a0*/  STL.64 [R1+0x11a0], R42 ;  /* 0x0011a02a01007387 */ /* 0x000fe60000100a00 */
[----:B------:R-:W-:Y:S01]  /*b0b0*/  VIADD R4, R155, 0xffffffb8 ;  /* 0xffffffb89b047836 */ /* 0x000fe20000000000 */
[----:B------:R-:W3:Y:S01]  /*b0c0*/  @!P6 LDG.E.U16 R120, desc[UR16][R30.64] ;  /* 0x000000101e78e981 */ /* 0x000ee2000c1e1500 */
[----:B------:R-:W-:-:S03]  /*b0d0*/  IMAD R24, R162, 0x7e, RZ ;  /* 0x0000007ea2187824 */ /* 0x000fc600078e02ff */
[----:B------:R0:W3:Y:S01]  /*b0e0*/  @!P6 LDG.E.U16 R119, desc[UR16][R28.64] ;  /* 0x000000101c77e981 */ /* 0x0000e2000c1e1500 */
[----:B------:R-:W-:Y:S01]  /*b0f0*/  ISETP.GE.U32.AND P6, PT, R4, 0x7fffff39, PT ;  /* 0x7fffff390400780c */ /* 0x000fe20003fc6070 */
[----:B------:R-:W-:Y:S02]  /*b100*/  IMAD R4, R162, 0x3f, RZ ;  /* 0x0000003fa2047824 */ /* 0x000fe400078e02ff */
[----:B------:R-:W-:Y:S01]  /*b110*/  STL [R1+0x1208], R40 ;  /* 0x0012082801007387 */ /* 0x000fe20000100800 */
[----:B------:R-:W-:-:S03]  /*b120*/  IMAD.WIDE R26, R24, 0x2, R160 ;  /* 0x00000002181a7825 */ /* 0x000fc600078e02a0 */
[----:B------:R-:W-:Y:S01]  /*b130*/  STL [R1+0x11ac], R41 ;  /* 0x0011ac2901007387 */ /* 0x000fe20000100800 */
[----:B------:R-:W-:Y:S01]  /*b140*/  PRMT R118, RZ, 0x7610, R118 ;  /* 0x00007610ff767816 */ /* 0x000fe20000000076 */
[----:B------:R-:W-:Y:S02]  /*b150*/  IMAD.WIDE R24, R24, 0x2, R158 ;  /* 0x0000000218187825 */ /* 0x000fe400078e029e */
[----:B------:R-:W-:Y:S02]  /*b160*/  STL.64 [R1+0x11b0], R38 ;  /* 0x0011b02601007387 */ /* 0x000fe40000100a00 */
[C---:B------:R-:W-:Y:S02]  /*b170*/  IMAD.WIDE R46, R4.reuse, 0x2, R160 ;  /* 0x00000002042e7825 */ /* 0x040fe400078e02a0 */
[----:B------:R-:W-:Y:S02]  /*b180*/  STL.64 [R1+0x11c0], R36 ;  /* 0x0011c02401007387 */ /* 0x000fe40000100a00 */
[----:B------:R-:W-:-:S02]  /*b190*/  IMAD.WIDE R44, R4, 0x2, R158 ;  /* 0x00000002042c7825 */ /* 0x000fc400078e029e */
[----:B------:R-:W-:Y:S02]  /*b1a0*/  STL.64 [R1+0x11d0], R34 ;  /* 0x0011d02201007387 */ /* 0x000fe40000100a00 */
[----:B------:R-:W-:Y:S02]  /*b1b0*/  IMAD R4, R162, 0x47, RZ ;  /* 0x00000047a2047824 */ /* 0x000fe400078e02ff */
[----:B------:R-:W-:Y:S01]  /*b1c0*/  STL.64 [R1+0x11e0], R32 ;  /* 0x0011e02001007387 */ /* 0x000fe20000100a00 */
[----:B------:R-:W-:-:S03]  /*b1d0*/  PRMT R99, RZ, 0x7610, R99 ;  /* 0x00007610ff637816 */ /* 0x000fc60000000063 */
[----:B------:R-:W-:Y:S04]  /*b1e0*/  STL.64 [R1+0x11f0], R30 ;  /* 0x0011f01e01007387 */ /* 0x000fe80000100a00 */
[----:B------:R0:W-:Y:S01]  /*b1f0*/  STL.64 [R1+0x1200], R28 ;  /* 0x0012001c01007387 */ /* 0x0001e20000100a00 */
[----:B------:R-:W-:-:S03]  /*b200*/  PRMT R98, RZ, 0x7610, R98 ;  /* 0x00007610ff627816 */ /* 0x000fc60000000062 */
[----:B------:R1:W-:Y:S04]  /*b210*/  STL.64 [R1+0x1210], R26 ;  /* 0x0012101a01007387 */ /* 0x0003e80000100a00 */
[----:B------:R-:W-:Y:S04]  /*b220*/  STL [R1+0x124c], R24 ;  /* 0x00124c1801007387 */ /* 0x000fe80000100800 */
[----:B------:R1:W3:Y:S01]  /*b230*/  @!P0 LDG.E.U16 R118, desc[UR16][R26.64] ;  /* 0x000000101a768981 */ /* 0x0002e2000c1e1500 */
[----:B0-----:R-:W-:-:S03]  /*b240*/  IMAD.WIDE R28, R4, 0x2, R160 ;  /* 0x00000002041c7825 */ /* 0x001fc600078e02a0 */
[----:B------:R-:W-:Y:S01]  /*b250*/  STL.64 [R1+0x1a0], R46 ;  /* 0x0001a02e01007387 */ /* 0x000fe20000100a00 */
[----:B------:R-:W-:-:S03]  /*b260*/  PRMT R101, RZ, 0x7610, R101 ;  /* 0x00007610ff657816 */ /* 0x000fc60000000065 */
[----:B------:R-:W-:Y:S01]  /*b270*/  STL [R1+0x1218], R25 ;  /* 0x0012181901007387 */ /* 0x000fe20000100800 */
[----:B-1----:R-:W-:-:S03]  /*b280*/  IMAD.WIDE R26, R4, 0x2, R158 ;  /* 0x00000002041a7825 */ /* 0x002fc600078e029e */
[----:B------:R-:W-:Y:S01]  /*b290*/  STL.64 [R1+0x198], R44 ;  /* 0x0001982c01007387 */ /* 0x000fe20000100a00 */
[----:B------:R-:W-:Y:S01]  /*b2a0*/  IMAD R4, R162, 0x4f, RZ ;  /* 0x0000004fa2047824 */ /* 0x000fe200078e02ff */
[----:B------:R-:W-:Y:S02]  /*b2b0*/  PRMT R100, RZ, 0x7610, R100 ;  /* 0x00007610ff647816 */ /* 0x000fe40000000064 */
[----:B------:R-:W3:Y:S04]  /*b2c0*/  LDL.LU R147, [R1+0x7bc] ;  /* 0x0007bc0001937983 */ /* 0x000ee80000300800 */
[----:B------:R-:W3:Y:S04]  /*b2d0*/  LDL.LU R148, [R1+0x7b8] ;  /* 0x0007b80001947983 */ /* 0x000ee80000300800 */
[----:B------:R0:W-:Y:S04]  /*b2e0*/  STL.64 [R1+0x120], R28 ;  /* 0x0001201c01007387 */ /* 0x0001e80000100a00 */
[----:B------:R0:W3:Y:S04]  /*b2f0*/  @!P6 LDG.E.U16 R99, desc[UR16][R28.64] ;  /* 0x000000101c63e981 */ /* 0x0000e8000c1e1500 */
[----:B------:R1:W-:Y:S04]  /*b300*/  STL.64 [R1+0x118], R26 ;  /* 0x0001181a01007387 */ /* 0x0003e80000100a00 */
[----:B------:R1:W3:Y:S01]  /*b310*/  @!P6 LDG.E.U16 R98, desc[UR16][R26.64] ;  /* 0x000000101a62e981 */ /* 0x0002e2000c1e1500 */
[----:B0-----:R-:W-:-:S03]  /*b320*/  IMAD.WIDE R28, R4, 0x2, R160 ;  /* 0x00000002041c7825 */ /* 0x001fc600078e02a0 */
[----:B------:R-:W3:Y:S04]  /*b330*/  LDL.LU R149, [R1+0x7c4] ;  /* 0x0007c40001957983 */ /* 0x000ee80000300800 */
[----:B------:R-:W3:Y:S01]  /*b340*/  LDL.LU R150, [R1+0x7c0] ;  /* 0x0007c00001967983 */ /* 0x000ee20000300800 */
[----:B-1----:R-:W-:-:S03]  /*b350*/  IMAD.WIDE R26, R4, 0x2, R158 ;  /* 0x00000002041a7825 */ /* 0x002fc600078e029e */
[----:B------:R-:W3:Y:S04]  /*b360*/  @!P5 LDG.E.U16 R101, desc[UR16][R46.64] ;  /* 0x000000102e65d981 */ /* 0x000ee8000c1e1500 */
[----:B------:R-:W3:Y:S04]  /*b370*/  @!P5 LDG.E.U16 R100, desc[UR16][R44.64] ;  /* 0x000000102c64d981 */ /* 0x000ee8000c1e1500 */
[----:B------:R-:W3:Y:S04]  /*b380*/  LDL.LU R151, [R1+0x7cc] ;  /* 0x0007cc0001977983 */ /* 0x000ee80000300800 */
[----:B------:R-:W-:Y:S01]  /*b390*/  STL.64 [R1+0xa0], R28 ;  /* 0x0000a01c01007387 */ /* 0x000fe20000100a00 */
[----:B--2---:R-:W-:-:S03]  /*b3a0*/  ISETP.GE.AND P5, PT, R152, RZ, PT ;  /* 0x000000ff9800720c */ /* 0x004fc60003fa6270 */
[----:B------:R-:W2:Y:S04]  /*b3b0*/  LDL.LU R152, [R1+0x7c8] ;  /* 0x0007c80001987983 */ /* 0x000ea80000300800 */
[----:B------:R-:W-:Y:S04]  /*b3c0*/  STL.64 [R1+0x98], R26 ;  /* 0x0000981a01007387 */ /* 0x000fe80000100a00 */
[----:B------:R-:W2:Y:S04]  /*b3d0*/  LDL.LU R34, [R1+0x1c] ;  /* 0x00001c0001227983 */ /* 0x000ea80000300800 */
[----:B------:R-:W3:Y:S01]  /*b3e0*/  LDL.LU R33, [R1+0x18] ;  /* 0x0000180001217983 */ /* 0x000ee20000300800 */
[----:B------:R-:W-:Y:S01]  /*b3f0*/  PRMT R116, RZ, 0x7610, R116 ;  /* 0x00007610ff747816 */ /* 0x000fe20000000074 */
[----:B------:R-:W-:-:S05]  /*b400*/  VIADD R5, R155, 0xffffffb0 ;  /* 0xffffffb09b057836 */ /* 0x000fca0000000000 */
[----:B------:R-:W3:Y:S01]  /*b410*/  @!P0 LDG.E.U16 R116, desc[UR16][R24.64] ;  /* 0x0000001018748981 */ /* 0x000ee2000c1e1500 */
[----:B------:R-:W-:Y:S02]  /*b420*/  ISETP.GE.U32.AND P0, PT, R5, 0x7fffff31, PT ;  /* 0x7fffff310500780c */ /* 0x000fe40003f06070 */
[----:B------:R-:W-:Y:S02]  /*b430*/  PRMT R97, RZ, 0x7610, R97 ;  /* 0x00007610ff617816 */ /* 0x000fe40000000061 */
[----:B------:R-:W-:-:S09]  /*b440*/  PRMT R96, RZ, 0x7610, R96 ;  /* 0x00007610ff607816 */ /* 0x000fd20000000060 */
[----:B------:R-:W3:Y:S04]  /*b450*/  @!P0 LDG.E.U16 R97, desc[UR16][R28.64] ;  /* 0x000000101c618981 */ /* 0x000ee8000c1e1500 */
[----:B------:R0:W3:Y:S01]  /*b460*/  @!P0 LDG.E.U16 R96, desc[UR16][R26.64] ;  /* 0x000000101a608981 */ /* 0x0000e2000c1e1500 */
[----:B--2---:R-:W-:Y:S01]  /*b470*/  @!P3 IMAD.MOV R34, RZ, RZ, -R34 ;  /* 0x000000ffff22b224 */ /* 0x004fe200078e0a22 */
[----:B----4-:R-:W-:Y:S02]  /*b480*/  ISETP.GE.AND P3, PT, R153, RZ, PT ;  /* 0x000000ff9900720c */ /* 0x010fe40003f66270 */
[----:B------:R-:W2:Y:S01]  /*b490*/  LDL.LU R153, [R1+0x7d0] ;  /* 0x0007d00001997983 */ /* 0x000ea20000300800 */
[----:B---3--:R-:W-:Y:S01]  /*b4a0*/  @!P4 IMAD.MOV R33, RZ, RZ, -R33 ;  /* 0x000000ffff21c224 */ /* 0x008fe200078e0a21 */
[----:B------:R-:W-:-:S02]  /*b4b0*/  ISETP.GE.AND P4, PT, R154, RZ, PT ;  /* 0x000000ff9a00720c */ /* 0x000fc40003f86270 */
[----:B------:R-:W3:Y:S01]  /*b4c0*/  LDL.LU R154, [R1+0x7d4] ;  /* 0x0007d400019a7983 */ /* 0x000ee20000300800 */
[----:B------:R-:W-:Y:S01]  /*b4d0*/  ISETP.GE.AND P0, PT, R146, RZ, PT ;  /* 0x000000ff9200720c */ /* 0x000fe20003f06270 */
[----:B------:R-:W-:Y:S01]  /*b4e0*/  @!P5 IMAD.MOV R165, RZ, RZ, -R165 ;  /* 0x000000ffffa5d224 */ /* 0x000fe200078e0aa5 */
[----:B------:R-:W-:-:S04]  /*b4f0*/  ISETP.GE.AND P5, PT, R147, RZ, PT ;  /* 0x000000ff9300720c */ /* 0x000fc80003fa6270 */
[----:B------:R-:W-:Y:S01]  /*b500*/  @!P3 IMAD.MOV R22, RZ, RZ, -R22 ;  /* 0x000000ffff16b224 */ /* 0x000fe200078e0a16 */
[----:B------:R-:W-:-:S06]  /*b510*/  ISETP.GE.AND P3, PT, R149, RZ, PT ;  /* 0x000000ff9500720c */ /* 0x000fcc0003f66270 */
[----:B------:R-:W-:Y:S01]  /*b520*/  @!P0 IMAD.MOV R23, RZ, RZ, -R23 ;  /* 0x000000ffff178224 */ /* 0x000fe200078e0a17 */
[----:B------:R-:W-:Y:S02]  /*b530*/  ISETP.GE.AND P0, PT, R148, RZ, PT ;  /* 0x000000ff9400720c */ /* 0x000fe40003f06270 */
[----:B------:R-:W4:Y:S04]  /*b540*/  LDL.LU R148, [R1+0x7d8] ;  /* 0x0007d80001947983 */ /* 0x000f280000300800 */
[----:B------:R-:W4:Y:S01]  /*b550*/  LDL.LU R149, [R1+0x7dc] ;  /* 0x0007dc0001957983 */ /* 0x000f220000300800 */
[----:B------:R-:W-:Y:S01]  /*b560*/  @!P4 IMAD.MOV R21, RZ, RZ, -R21 ;  /* 0x000000ffff15c224 */ /* 0x000fe200078e0a15 */
[----:B------:R-:W-:Y:S01]  /*b570*/  ISETP.GE.AND P4, PT, R150, RZ, PT ;  /* 0x000000ff9600720c */ /* 0x000fe20003f86270 */
[----:B------:R-:W-:Y:S01]  /*b580*/  @!P5 IMAD.MOV R20, RZ, RZ, -R20 ;  /* 0x000000ffff14d224 */ /* 0x000fe200078e0a14 */
[----:B------:R-:W4:Y:S01]  /*b590*/  LDL.LU R150, [R1+0x7e0] ;  /* 0x0007e00001967983 */ /* 0x000f220000300800 */
[----:B------:R-:W-:Y:S01]  /*b5a0*/  ISETP.GE.AND P5, PT, R151, RZ, PT ;  /* 0x000000ff9700720c */ /* 0x000fe20003fa6270 */
[----:B------:R-:W-:-:S02]  /*b5b0*/  @!P3 IMAD.MOV R18, RZ, RZ, -R18 ;  /* 0x000000ffff12b224 */ /* 0x000fc400078e0a12 */
[----:B------:R-:W-:Y:S01]  /*b5c0*/  @!P0 IMAD.MOV R19, RZ, RZ, -R19 ;  /* 0x000000ffff138224 */ /* 0x000fe200078e0a13 */
[----:B------:R-:W-:Y:S01]  /*b5d0*/  ISETP.GE.AND P0, PT, R152, RZ, PT ;  /* 0x000000ff9800720c */ /* 0x000fe20003f06270 */
[----:B------:R-:W4:Y:S04]  /*b5e0*/  LDL.LU R151, [R1+0x7e4] ;  /* 0x0007e40001977983 */ /* 0x000f280000300800 */
[----:B------:R-:W4:Y:S01]  /*b5f0*/  LDL.LU R152, [R1+0x7e8] ;  /* 0x0007e80001987983 */ /* 0x000f220000300800 */
[----:B------:R-:W-:Y:S02]  /*b600*/  @!P4 IADD3 R17, PT, PT, -R17, RZ, RZ ;  /* 0x000000ff1111c210 */ /* 0x000fe40007ffe1ff */
[----:B--2---:R-:W-:Y:S02]  /*b610*/  ISETP.GE.AND P3, PT, R153, RZ, PT ;  /* 0x000000ff9900720c */ /* 0x004fe40003f66270 */
[----:B------:R-:W2:Y:S01]  /*b620*/  LDL.LU R153, [R1+0x7ec] ;  /* 0x0007ec0001997983 */ /* 0x000ea20000300800 */
[----:B---3--:R-:W-:-:S03]  /*b630*/  ISETP.GE.AND P4, PT, R154, RZ, PT ;  /* 0x000000ff9a00720c */ /* 0x008fc60003f86270 */
[----:B------:R-:W3:Y:S01]  /*b640*/  LDL.LU R154, [R1+0x7f0] ;  /* 0x0007f000019a7983 */ /* 0x000ee20000300800 */
[----:B------:R-:W-:Y:S02]  /*b650*/  @!P0 IMAD.MOV R15, RZ, RZ, -R15 ;  /* 0x000000ffff0f8224 */ /* 0x000fe400078e0a0f */
[----:B------:R-:W-:Y:S01]  /*b660*/  @!P5 IMAD.MOV R16, RZ, RZ, -R16 ;  /* 0x000000ffff10d224 */ /* 0x000fe200078e0a10 */
[----:B------:R-:W3:Y:S01]  /*b670*/  LDL.LU R147, [R1+0x7f4] ;  /* 0x0007f40001937983 */ /* 0x000ee20000300800 */
[----:B----4-:R-:W-:Y:S02]  /*b680*/  ISETP.GE.AND P0, PT, R149, RZ, PT ;  /* 0x000000ff9500720c */ /* 0x010fe40003f06270 */
[----:B------:R-:W-:Y:S02]  /*b690*/  ISETP.GE.AND P5, PT, R148, RZ, PT ;  /* 0x000000ff9400720c */ /* 0x000fe40003fa6270 */
[----:B------:R-:W4:Y:S04]  /*b6a0*/  LDL.LU R148, [R1+0x7f8] ;  /* 0x0007f80001947983 */ /* 0x000f280000300800 */
[----:B------:R-:W4:Y:S05]  /*b6b0*/  LDL.LU R149, [R1+0x7fc] ;  /* 0x0007fc0001957983 */ /* 0x000f2a0000300800 */
[----:B------:R-:W-:-:S02]  /*b6c0*/  @!P0 IMAD.MOV R11, RZ, RZ, -R11 ;  /* 0x000000ffff0b8224 */ /* 0x000fc400078e0a0b */
[----:B------:R-:W-:Y:S01]  /*b6d0*/  @!P3 IMAD.MOV R14, RZ, RZ, -R14 ;  /* 0x000000ffff0eb224 */ /* 0x000fe200078e0a0e */
[----:B------:R-:W-:Y:S01]  /*b6e0*/  ISETP.GE.AND P3, PT, R150, RZ, PT ;  /* 0x000000ff9600720c */ /* 0x000fe20003f66270 */
[----:B------:R-:W-:Y:S01]  /*b6f0*/  @!P4 IMAD.MOV R13, RZ, RZ, -R13 ;  /* 0x000000ffff0dc224 */ /* 0x000fe200078e0a0d */
[----:B------:R-:W-:Y:S01]  /*b700*/  ISETP.GE.AND P4, PT, R151, RZ, PT ;  /* 0x000000ff9700720c */ /* 0x000fe20003f86270 */
[----:B------:R-:W-:Y:S01]  /*b710*/  @!P5 IMAD.MOV R12, RZ, RZ, -R12 ;  /* 0x000000ffff0cd224 */ /* 0x000fe200078e0a0c */
[----:B------:R-:W-:-:S09]  /*b720*/  ISETP.GE.AND P5, PT, R152, RZ, PT ;  /* 0x000000ff9800720c */ /* 0x000fd20003fa6270 */
[----:B------:R-:W-:Y:S01]  /*b730*/  @!P3 IMAD.MOV R10, RZ, RZ, -R10 ;  /* 0x000000ffff0ab224 */ /* 0x000fe200078e0a0a */
[----:B--2---:R-:W-:Y:S02]  /*b740*/  ISETP.GE.AND P0, PT, R153, RZ, PT ;  /* 0x000000ff9900720c */ /* 0x004fe40003f06270 */
[----:B------:R-:W2:Y:S01]  /*b750*/  LDL.LU R153, [R1+0x62c] ;  /* 0x00062c0001997983 */ /* 0x000ea20000300800 */
[----:B---3--:R-:W-:-:S03]  /*b760*/  ISETP.GE.AND P3, PT, R154, RZ, PT ;  /* 0x000000ff9a00720c */ /* 0x008fc60003f66270 */
[----:B------:R-:W3:Y:S04]  /*b770*/  LDL.LU R150, [R1+0x628] ;  /* 0x0006280001967983 */ /* 0x000ee80000300800 */
[----:B------:R-:W3:Y:S04]  /*b780*/  LDL.LU R151, [R1+0x624] ;  /* 0x0006240001977983 */ /* 0x000ee80000300800 */
[----:B------:R-:W3:Y:S04]  /*b790*/  LDL.LU R152, [R1+0x620] ;  /* 0x0006200001987983 */ /* 0x000ee80000300800 */
[----:B------:R-:W3:Y:S01]  /*b7a0*/  LDL.LU R154, [R1+0x61c] ;  /* 0x00061c00019a7983 */ /* 0x000ee20000300800 */
[----:B------:R-:W1:Y:S01]  /*b7b0*/  S2R R2, SR_TID.X ;  /* 0x0000000000027919 */ /* 0x000e620000002100 */
[----:B------:R-:W-:Y:S01]  /*b7c0*/  @!P0 IMAD.MOV R7, RZ, RZ, -R7 ;  /* 0x000000ffff078224 */ /* 0x000fe200078e0a07 */
[----:B------:R-:W-:-:S02]  /*b7d0*/  ISETP.NE.AND P0, PT, R3, RZ, PT ;  /* 0x000000ff0300720c */ /* 0x000fc40003f05270 */
[----:B------:R-:W-:-:S04]  /*b7e0*/  LOP3.LUT R38, RZ, R3, RZ, 0x33, !PT ;  /* 0x00000003ff267212 */ /* 0x000fc800078e33ff */
[----:B------:R-:W-:Y:S01]  /*b7f0*/  SEL R95, R38, R163, !P0 ;  /* 0x000000a3265f7207 */ /* 0x000fe20004000000 */
[----:B-1----:R-:W-:-:S05]  /*b800*/  IMAD.SHL.U32 R2, R2, 0x2, RZ ;  /* 0x0000000202027824 */ /* 0x002fca00078e00ff */
[----:B------:R-:W-:-:S05]  /*b810*/  LOP3.LUT R2, R2, 0x7e, RZ, 0xc0, !PT ;  /* 0x0000007e02027812 */ /* 0x000fca00078ec0ff */
[----:B------:R-:W-:-:S05]  /*b820*/  IMAD R2, R64, 0x80, R2 ;  /* 0x0000008040027824 */ /* 0x000fca00078e0202 */
[----:B------:R1:W-:Y:S04]  /*b830*/  STL [R1+0x1250], R2 ;  /* 0x0012500201007387 */ /* 0x0003e80000100800 */
[----:B------:R-:W3:Y:S04]  /*b840*/  LDL.LU R5, [R1+0x588] ;  /* 0x0005880001057983 */ /* 0x000ee80000300800 */
[----:B------:R-:W3:Y:S04]  /*b850*/  LDL.LU R4, [R1+0x24] ;  /* 0x0000240001047983 */ /* 0x000ee80000300800 */
[----:B------:R-:W3:Y:S04]  /*b860*/  LDL.LU R3, [R1+0x20] ;  /* 0x0000200001037983 */ /* 0x000ee80000300800 */
[----:B------:R-:W3:Y:S01]  /*b870*/  LDL.LU R163, [R1+0x125c] ;  /* 0x00125c0001a37983 */ /* 0x000ee20000300800 */
[----:B------:R-:W-:Y:S01]  /*b880*/  @!P4 IMAD.MOV R9, RZ, RZ, -R9 ;  /* 0x000000ffff09c224 */ /* 0x000fe200078e0a09 */
[----:B------:R-:W-:Y:S01]  /*b890*/  ISETP.GE.AND P4, PT, R147, RZ, PT ;  /* 0x000000ff9300720c */ /* 0x000fe20003f86270 */
[----:B------:R-:W-:Y:S01]  /*b8a0*/  @!P5 IMAD.MOV R8, RZ, RZ, -R8 ;  /* 0x000000ffff08d224 */ /* 0x000fe200078e0a08 */
[----:B----4-:R-:W-:-:S02]  /*b8b0*/  ISETP.GE.AND P5, PT, R148, RZ, PT ;  /* 0x000000ff9400720c */ /* 0x010fc40003fa6270 */
[----:B------:R-:W-:Y:S02]  /*b8c0*/  ISETP.GE.AND P6, PT, R149, RZ, PT ;  /* 0x000000ff9500720c */ /* 0x000fe40003fc6270 */
[C---:B--2---:R-:W-:Y:S02]  /*b8d0*/  SEL R39, R38.reuse, R153, !P0 ;  /* 0x0000009926277207 */ /* 0x044fe40004000000 */
[----:B------:R-:W2:Y:S04]  /*b8e0*/  LDL.LU R153, [R1+0x618] ;  /* 0x0006180001997983 */ /* 0x000ea80000300800 */
[----:B------:R-:W4:Y:S04]  /*b8f0*/  LDL.LU R75, [R1+0x614] ;  /* 0x00061400014b7983 */ /* 0x000f280000300800 */
[----:B------:R-:W4:Y:S04]  /*b900*/  LDL.LU R91, [R1+0x610] ;  /* 0x00061000015b7983 */ /* 0x000f280000300800 */
[----:B------:R-:W4:Y:S04]  /*b910*/  LDL.LU R72, [R1+0x60c] ;  /* 0x00060c0001487983 */ /* 0x000f280000300800 */
[----:B------:R-:W4:Y:S04]  /*b920*/  LDL.LU R73, [R1+0x608] ;  /* 0x0006080001497983 */ /* 0x000f280000300800 */
[----:B------:R-:W0:Y:S04]  /*b930*/  LDL.LU R76, [R1+0x604] ;  /* 0x00060400014c7983 */ /* 0x000e280000300800 */
        /* <DEDUP_REMOVED lines=15> */
[----:B------:R-:W4:Y:S01]  /*ba30*/  LDL.LU R145, [R1+0x5c4] ;  /* 0x0005c40001917983 */ /* 0x000f220000300800 */
[----:B---3--:R-:W-:-:S03]  /*ba40*/  SEL R58, R38, R154, !P0 ;  /* 0x0000009a263a7207 */ /* 0x008fc60004000000 */
[----:B------:R-:W3:Y:S04]  /*ba50*/  LDL.LU R146, [R1+0x5c0] ;  /* 0x0005c00001927983 */ /* 0x000ee80000300800 */
[----:B------:R-:W3:Y:S04]  /*ba60*/  LDL.LU R147, [R1+0x5bc] ;  /* 0x0005bc0001937983 */ /* 0x000ee80000300800 */
[----:B------:R-:W3:Y:S04]  /*ba70*/  LDL.LU R148, [R1+0x5b8] ;  /* 0x0005b80001947983 */ /* 0x000ee80000300800 */
[----:B------:R-:W3:Y:S04]  /*ba80*/  LDL.LU R149, [R1+0x5b4] ;  /* 0x0005b40001957983 */ /* 0x000ee80000300800 */
[----:B------:R-:W3:Y:S01]  /*ba90*/  LDL.LU R154, [R1+0x5b0] ;  /* 0x0005b000019a7983 */ /* 0x000ee20000300800 */
[----:B------:R-:W-:-:S02]  /*baa0*/  SEL R57, R38, R150, !P0 ;  /* 0x0000009626397207 */ /* 0x000fc40004000000 */
[C---:B------:R-:W-:Y:S01]  /*bab0*/  SEL R94, R38.reuse, R151, !P0 ;  /* 0x00000097265e7207 */ /* 0x040fe20004000000 */
[----:B------:R-:W4:Y:S01]  /*bac0*/  LDL.LU R150, [R1+0x5ac] ;  /* 0x0005ac0001967983 */ /* 0x000f220000300800 */
[----:B------:R-:W-:-:S03]  /*bad0*/  SEL R42, R38, R152, !P0 ;  /* 0x00000098262a7207 */ /* 0x000fc60004000000 */
[----:B------:R-:W4:Y:S04]  /*bae0*/  LDL.LU R151, [R1+0x5a8] ;  /* 0x0005a80001977983 */ /* 0x000f280000300800 */
[----:B------:R-:W4:Y:S01]  /*baf0*/  LDL.LU R152, [R1+0x5a4] ;  /* 0x0005a40001987983 */ /* 0x000f220000300800 */
[----:B--2---:R-:W-:-:S03]  /*bb00*/  SEL R74, R38, R153, !P0 ;  /* 0x00000099264a7207 */ /* 0x004fc60004000000 */
[----:B------:R-:W2:Y:S01]  /*bb10*/  LDL.LU R153, [R1+0x5a0] ;  /* 0x0005a00001997983 */ /* 0x000ea20000300800 */
[----:B---3--:R-:W-:-:S03]  /*bb20*/  SEL R31, R38, R154, !P0 ;  /* 0x0000009a261f7207 */ /* 0x008fc60004000000 */
[----:B------:R-:W3:Y:S01]  /*bb30*/  LDL.LU R154, [R1+0x59c] ;  /* 0x00059c00019a7983 */ /* 0x000ee20000300800 */
[----:B------:R-:W-:Y:S02]  /*bb40*/  @!P6 IMAD.MOV R3, RZ, RZ, -R3 ;  /* 0x000000ffff03e224 */ /* 0x000fe400078e0a03 */
[C---:B-1----:R-:W-:Y:S02]  /*bb50*/  VIADD R2, R155.reuse, 0xffffffa8 ;  /* 0xffffffa89b027836 */ /* 0x042fe40000000000 */
[----:B------:R-:W-:Y:S01]  /*bb60*/  @!P3 IMAD.MOV R6, RZ, RZ, -R6 ;  /* 0x000000ffff06b224 */ /* 0x000fe200078e0a06 */
[C---:B------:R-:W-:Y:S01]  /*bb70*/  SEL R60, R38.reuse, R3, !P0 ;  /* 0x00000003263c7207 */ /* 0x040fe20004000000 */
[----:B------:R-:W-:Y:S02]  /*bb80*/  @!P4 IMAD.MOV R5, RZ, RZ, -R5 ;  /* 0x000000ffff05c224 */ /* 0x000fe400078e0a05 */
[----:B------:R-:W-:Y:S01]  /*bb90*/  @!P5 IMAD.MOV R4, RZ, RZ, -R4 ;  /* 0x000000ffff04d224 */ /* 0x000fe200078e0a04 */
[C---:B0-----:R-:W-:Y:S01]  /*bba0*/  SEL R26, R38.reuse, R76, !P0 ;  /* 0x0000004c261a7207 */ /* 0x041fe20004000000 */
[----:B------:R-:W-:Y:S01]  /*bbb0*/  VIADD R3, R155, 0xffffff90 ;  /* 0xffffff909b037836 */ /* 0x000fe20000000000 */
[----:B----4-:R-:W-:-:S02]  /*bbc0*/  SEL R44, R38, R77, !P0 ;  /* 0x0000004d262c7207 */ /* 0x010fc40004000000 */
[C---:B------:R-:W-:Y:S02]  /*bbd0*/  SEL R56, R38.reuse, R78, !P0 ;  /* 0x0000004e26387207 */ /* 0x040fe40004000000 */
[C---:B------:R-:W-:Y:S02]  /*bbe0*/  SEL R66, R38.reuse, R48, !P0 ;  /* 0x0000003026427207 */ /* 0x040fe40004000000 */
[C---:B------:R-:W-:Y:S02]  /*bbf0*/  SEL R43, R38.reuse, R72, !P0 ;  /* 0x00000048262b7207 */ /* 0x040fe40004000000 */
[C---:B------:R-:W-:Y:S02]  /*bc00*/  SEL R59, R38.reuse, R73, !P0 ;  /* 0x00000049263b7207 */ /* 0x040fe40004000000 */
[C---:B------:R-:W-:Y:S02]  /*bc10*/  SEL R76, R38.reuse, R79, !P0 ;  /* 0x0000004f264c7207 */ /* 0x040fe40004000000 */
[----:B------:R-:W-:-:S02]  /*bc20*/  SEL R27, R38, R80, !P0 ;  /* 0x00000050261b7207 */ /* 0x000fc40004000000 */
        /* <DEDUP_REMOVED lines=8> */
[----:B------:R-:W-:Y:S02]  /*bcb0*/  SEL R48, R38, R34, !P0 ;  /* 0x0000002226307207 */ /* 0x000fe40004000000 */
[----:B------:R-:W-:Y:S02]  /*bcc0*/  ISETP.GE.U32.AND P4, PT, R2, 0x7fffff29, PT ;  /* 0x7fffff290200780c */ /* 0x000fe40003f86070 */
        /* <DEDUP_REMOVED lines=35> */
[----:B------:R-:W-:Y:S02]  /*bf00*/  SEL R72, R38, R4, !P0 ;  /* 0x0000000426487207 */ /* 0x000fe40004000000 */
[----:B------:R-:W-:Y:S01]  /*bf10*/  PRMT R24, RZ, 0x7610, R24 ;  /* 0x00007610ff187816 */ /* 0x000fe20000000018 */
[----:B------:R-:W-:Y:S02]  /*bf20*/  VIADD R5, R155, 0xffffffa0 ;  /* 0xffffffa09b057836 */ /* 0x000fe40000000000 */
[----:B------:R-:W-:-:S03]  /*bf30*/  IMAD R20, R162, 0x5f, RZ ;  /* 0x0000005fa2147824 */ /* 0x000fc600078e02ff */
[----:B------:R-:W-:Y:S02]  /*bf40*/  ISETP.GE.U32.AND P5, PT, R5, 0x7fffff21, PT ;  /* 0x7fffff210500780c */ /* 0x000fe40003fa6070 */
[----:B------:R-:W-:Y:S01]  /*bf50*/  PRMT R156, RZ, 0x7610, R156 ;  /* 0x00007610ff9c7816 */ /* 0x000fe2000000009c */
[C---:B------:R-:W-:Y:S01]  /*bf60*/  IMAD.WIDE R22, R20.reuse, 0x2, R160 ;  /* 0x0000000214167825 */ /* 0x040fe200078e02a0 */
[----:B------:R-:W-:Y:S02]  /*bf70*/  PRMT R125, RZ, 0x7610, R125 ;  /* 0x00007610ff7d7816 */ /* 0x000fe4000000007d */
[----:B------:R-:W-:Y:S01]  /*bf80*/  PRMT R124, RZ, 0x7610, R124 ;  /* 0x00007610ff7c7816 */ /* 0x000fe2000000007c */
[----:B------:R-:W-:-:S06]  /*bf90*/  IMAD.WIDE R20, R20, 0x2, R158 ;  /* 0x0000000214147825 */ /* 0x000fcc00078e029e */
[----:B------:R-:W4:Y:S04]  /*bfa0*/  @!P5 LDG.E.U16 R125, desc[UR16][R22.64] ;  /* 0x00000010167dd981 */ /* 0x000f28000c1e1500 */
[----:B------:R-:W4:Y:S01]  /*bfb0*/  @!P5 LDG.E.U16 R124, desc[UR16][R20.64] ;  /* 0x00000010147cd981 */ /* 0x000f22000c1e1500 */
[C---:B--2---:R-:W-:Y:S02]  /*bfc0*/  SEL R82, R38.reuse, R153, !P0 ;  /* 0x0000009926527207 */ /* 0x044fe40004000000 */
[----:B---3--:R-:W-:Y:S02]  /*bfd0*/  SEL R38, R38, R154, !P0 ;  /* 0x0000009a26267207 */ /* 0x008fe40004000000 */
[----:B------:R-:W-:Y:S01]  /*bfe0*/  ISETP.GE.U32.AND P0, PT, R3, 0x7fffff11, PT ;  /* 0x7fffff110300780c */ /* 0x000fe20003f06070 */
[----:B------:R-:W-:-:S04]  /*bff0*/  IMAD R3, R162, 0x57, RZ ;  /* 0x00000057a2037824 */ /* 0x000fc800078e02ff */
[----:B------:R-:W-:-:S05]  /*c000*/  IMAD.WIDE R8, R3, 0x2, R160 ;  /* 0x0000000203087825 */ /* 0x000fca00078e02a0 */
[----:B------:R-:W2:Y:S01]  /*c010*/  @!P4 LDG.E.U16 R24, desc[UR16][R8.64] ;  /* 0x000000100818c981 */ /* 0x000ea2000c1e1500 */
[----:B------:R-:W-:-:S05]  /*c020*/  IMAD.WIDE R6, R3, 0x2, R158 ;  /* 0x0000000203067825 */ /* 0x000fca00078e029e */
[----:B------:R0:W3:Y:S01]  /*c030*/  @!P4 LDG.E.U16 R156, desc[UR16][R6.64] ;  /* 0x00000010069cc981 */ /* 0x0000e2000c1e1500 */
[----:B------:R-:W1:Y:S03]  /*c040*/  S2R R2, SR_TID.X ;  /* 0x0000000000027919 */ /* 0x000e660000002100 */
[----:B------:R-:W-:Y:S04]  /*c050*/  STL.64 [R1+0x20], R8 ;  /* 0x0000200801007387 */ /* 0x000fe80000100a00 */
[----:B------:R0:W-:Y:S04]  /*c060*/  STL.64 [R1+0x18], R6 ;  /* 0x0000180601007387 */ /* 0x0001e80000100a00 */
[----:B------:R-:W-:Y:S04]  /*c070*/  STS.U16 [R117+UR5+0x8f00], R143 ;  /* 0x008f008f75007988 */ /* 0x000fe80008000405 */
[----:B------:R-:W-:Y:S04]  /*c080*/  STS.U16 [R117+UR5+0x1300], R142 ;  /* 0x0013008e75007988 */ /* 0x000fe80008000405 */
[----:B------:R-:W-:Y:S01]  /*c090*/  STS.U16 [R117+UR5+0x9300], R141 ;  /* 0x0093008d75007988 */ /* 0x000fe20008000405 */
[----:B------:R-:W-:-:S03]  /*c0a0*/  IADD3 R3, PT, PT, R155, -0x78, RZ ;  /* 0xffffff889b037810 */ /* 0x000fc60007ffe0ff */
[----:B------:R-:W-:Y:S04]  /*c0b0*/  STS.U16 [R117+UR5+0x1700], R140 ;  /* 0x0017008c75007988 */ /* 0x000fe80008000405 */
[----:B------:R0:W-:Y:S04]  /*c0c0*/  STS.U16 [R117+UR5+0x9700], R139 ;  /* 0x0097008b75007988 */ /* 0x0001e80008000405 */
[----:B------:R-:W-:Y:S04]  /*c0d0*/  STS.U16 [R117+UR5+0x1b00], R138 ;  /* 0x001b008a75007988 */ /* 0x000fe80008000405 */
[----:B------:R-:W-:Y:S01]  /*c0e0*/  STS.U16 [R117+UR5+0x9b00], R137 ;  /* 0x009b008975007988 */ /* 0x000fe20008000405 */
[----:B------:R-:W-:-:S03]  /*c0f0*/  ISETP.GE.U32.AND P4, PT, R3, 0x7fffff09, PT ;  /* 0x7fffff090300780c */ /* 0x000fc60003f86070 */
[----:B------:R-:W-:Y:S01]  /*c100*/  STS.U16 [R117+UR5+0x1f00], R136 ;  /* 0x001f008875007988 */ /* 0x000fe20008000405 */
[----:B------:R-:W-:-:S03]  /*c110*/  IMAD R12, R162, 0x6f, RZ ;  /* 0x0000006fa20c7824 */ /* 0x000fc600078e02ff */
[----:B------:R-:W-:Y:S01]  /*c120*/  STS.U16 [R117+UR5+0x9f00], R135 ;  /* 0x009f008775007988 */ /* 0x000fe20008000405 */
[----:B-1----:R-:W-:-:S03]  /*c130*/  LOP3.LUT R2, R2, 0x7f, RZ, 0xc0, !PT ;  /* 0x0000007f02027812 */ /* 0x002fc600078ec0ff */
[----:B------:R-:W-:Y:S04]  /*c140*/  STS.U16 [R117+UR5+0x2300], R134 ;  /* 0x0023008675007988 */ /* 0x000fe80008000405 */
[----:B------:R-:W-:Y:S04]  /*c150*/  STS.U16 [R117+UR5+0xa300], R133 ;  /* 0x00a3008575007988 */ /* 0x000fe80008000405 */
[----:B------:R-:W-:Y:S01]  /*c160*/  STS.U16 [R117+UR5+0x2700], R132 ;  /* 0x0027008475007988 */ /* 0x000fe20008000405 */
[----:B------:R-:W-:-:S03]  /*c170*/  VIADD R4, R155, 0xffffff98 ;  /* 0xffffff989b047836 */ /* 0x000fc60000000000 */
[----:B------:R-:W-:Y:S01]  /*c180*/  STS.U16 [R117+UR5+0xa700], R131 ;  /* 0x00a7008375007988 */ /* 0x000fe20008000405 */
[----:B------:R-:W-:Y:S01]  /*c190*/  PRMT R157, RZ, 0x7610, R157 ;  /* 0x00007610ff9d7816 */ /* 0x000fe2000000009d */
[C---:B------:R-:W-:Y:S02]  /*c1a0*/  IMAD.WIDE R14, R12.reuse, 0x2, R160 ;  /* 0x000000020c0e7825 */ /* 0x040fe400078e02a0 */
[----:B------:R-:W-:Y:S01]  /*c1b0*/  STS.U16 [R117+UR5+0x2b00], R130 ;  /* 0x002b008275007988 */ /* 0x000fe20008000405 */
[----:B------:R-:W-:Y:S01]  /*c1c0*/  PRMT R54, RZ, 0x7610, R54 ;  /* 0x00007610ff367816 */ /* 0x000fe20000000036 */
[----:B------:R-:W-:Y:S02]  /*c1d0*/  IMAD.WIDE R12, R12, 0x2, R158 ;  /* 0x000000020c0c7825 */ /* 0x000fe400078e029e */
[----:B------:R-:W-:Y:S04]  /*c1e0*/  STS.U16 [R117+UR5+0xab00], R129 ;  /* 0x00ab008175007988 */ /* 0x000fe80008000405 */
[----:B------:R-:W-:Y:S04]  /*c1f0*/  STS.U16 [R117+UR5+0x2f00], R128 ;  /* 0x002f008075007988 */ /* 0x000fe80008000405 */
[----:B------:R-:W-:Y:S01]  /*c200*/  STS.U16 [R117+UR5+0xaf00], R127 ;  /* 0x00af007f75007988 */ /* 0x000fe20008000405 */
[----:B------:R-:W-:-:S03]  /*c210*/  ISETP.GE.U32.AND P3, PT, R4, 0x7fffff19, PT ;  /* 0x7fffff190400780c */ /* 0x000fc60003f66070 */
[----:B------:R-:W-:Y:S01]  /*c220*/  STS.U16 [R117+UR5+0x3300], R126 ;  /* 0x0033007e75007988 */ /* 0x000fe20008000405 */
[----:B------:R-:W-:-:S03]  /*c230*/  LOP3.LUT R41, R0, 0x70, RZ, 0x3c, !PT ;  /* 0x0000007000297812 */ /* 0x000fc600078e3cff */
[----:B------:R-:W-:Y:S01]  /*c240*/  STS.U16 [R117+UR5+0xb300], R123 ;  /* 0x00b3007b75007988 */ /* 0x000fe20008000405 */
[----:B------:R-:W-:-:S03]  /*c250*/  IMAD R4, R162, 0x7f, RZ ;  /* 0x0000007fa2047824 */ /* 0x000fc600078e02ff */
[----:B------:R-:W-:Y:S04]  /*c260*/  STS.U16 [R117+UR5+0x3700], R122 ;  /* 0x0037007a75007988 */ /* 0x000fe80008000405 */
[----:B------:R1:W-:Y:S01]  /*c270*/  STS.U16 [R117+UR5+0xb700], R121 ;  /* 0x00b7007975007988 */ /* 0x0003e20008000405 */
[----:B------:R-:W-:-:S03]  /*c280*/  IMAD R16, R162, 0x67, RZ ;  /* 0x00000067a2107824 */ /* 0x000fc600078e02ff */
[----:B------:R-:W4:Y:S04]  /*c290*/  @!P0 LDG.E.U16 R157, desc[UR16][R14.64] ;  /* 0x000000100e9d8981 */ /* 0x000f28000c1e1500 */
[----:B------:R-:W4:Y:S04]  /*c2a0*/  @!P0 LDG.E.U16 R54, desc[UR16][R12.64] ;  /* 0x000000100c368981 */ /* 0x000f28000c1e1500 */
[----:B------:R-:W-:Y:S01]  /*c2b0*/  STS.U16 [R117+UR5+0x3b00], R120 ;  /* 0x003b007875007988 */ /* 0x000fe20008000405 */
[----:B------:R-:W-:-:S03]  /*c2c0*/  PRMT R93, RZ, 0x7610, R93 ;  /* 0x00007610ff5d7816 */ /* 0x000fc6000000005d */
[----:B------:R-:W-:Y:S01]  /*c2d0*/  STS.U16 [R117+UR5+0xbb00], R119 ;  /* 0x00bb007775007988 */ /* 0x000fe20008000405 */
[----:B------:R-:W-:Y:S01]  /*c2e0*/  PRMT R92, RZ, 0x7610, R92 ;  /* 0x00007610ff5c7816 */ /* 0x000fe2000000005c */
[----:B0-----:R-:W-:Y:S02]  /*c2f0*/  IMAD.WIDE R6, R4, 0x2, R160 ;  /* 0x0000000204067825 */ /* 0x001fe400078e02a0 */
[----:B------:R-:W-:Y:S02]  /*c300*/  STS.U16 [R117+UR5+0x3f00], R118 ;  /* 0x003f007675007988 */ /* 0x000fe40008000405 */
[----:B------:R-:W-:Y:S02]  /*c310*/  IMAD R8, R162, 0x77, RZ ;  /* 0x00000077a2087824 */ /* 0x000fe400078e02ff */
[----:B------:R-:W-:Y:S01]  /*c320*/  STS.U16 [R117+UR5+0xbf00], R116 ;  /* 0x00bf007475007988 */ /* 0x000fe20008000405 */
[----:B------:R-:W-:-:S03]  /*c330*/  IMAD.WIDE R4, R4, 0x2, R158 ;  /* 0x0000000204047825 */ /* 0x000fc600078e029e */
[----:B------:R-:W-:Y:S01]  /*c340*/  STS.U16 [R41+UR5+0x380], R115 ;  /* 0x0003807329007988 */ /* 0x000fe20008000405 */
[----:B------:R-:W-:Y:S01]  /*c350*/  IMAD R39, R39, UR4, RZ ;  /* 0x0000000427277c24 */ /* 0x000fe2000f8e02ff */
[----:B------:R-:W-:Y:S02]  /*c360*/  PRMT R25, RZ, 0x7610, R25 ;  /* 0x00007610ff197816 */ /* 0x000fe40000000019 */
[----:B------:R-:W-:Y:S01]  /*c370*/  STS.U16 [R41+UR5+0x8380], R114 ;  /* 0x0083807229007988 */ /* 0x000fe20008000405 */
[----:B------:R-:W-:Y:S01]  /*c380*/  PRMT R40, RZ, 0x7610, R40 ;  /* 0x00007610ff287816 */ /* 0x000fe20000000028 */
[----:B------:R-:W-:Y:S02]  /*c390*/  IMAD.WIDE R18, R16, 0x2, R160 ;  /* 0x0000000210127825 */ /* 0x000fe400078e02a0 */
[----:B------:R-:W-:Y:S02]  /*c3a0*/  STS.U16 [R41+UR5+0x780], R113 ;  /* 0x0007807129007988 */ /* 0x000fe40008000405 */
[----:B------:R-:W-:-:S02]  /*c3b0*/  IMAD R57, R57, UR4, RZ ;  /* 0x0000000439397c24 */ /* 0x000fc4000f8e02ff */
[----:B------:R-:W-:Y:S01]  /*c3c0*/  STS.U16 [R41+UR5+0x8780], R112 ;  /* 0x0087807029007988 */ /* 0x000fe20008000405 */
[----:B------:R-:W-:Y:S01]  /*c3d0*/  IMAD.WIDE R16, R16, 0x2, R158 ;  /* 0x0000000210107825 */ /* 0x000fe200078e029e */
[----:B------:R-:W-:Y:S02]  /*c3e0*/  PRMT R55, RZ, 0x7610, R55 ;  /* 0x00007610ff377816 */ /* 0x000fe40000000037 */
[----:B------:R-:W-:Y:S01]  /*c3f0*/  STS.U16 [R41+UR5+0xb80], R111 ;  /* 0x000b806f29007988 */ /* 0x000fe20008000405 */
[----:B------:R-:W-:Y:S01]  /*c400*/  PRMT R164, RZ, 0x7610, R164 ;  /* 0x00007610ffa47816 */ /* 0x000fe200000000a4 */
[----:B------:R-:W-:Y:S02]  /*c410*/  IMAD.WIDE R10, R8, 0x2, R160 ;  /* 0x00000002080a7825 */ /* 0x000fe400078e02a0 */
[----:B------:R-:W-:Y:S02]  /*c420*/  STS.U16 [R41+UR5+0x8b80], R110 ;  /* 0x008b806e29007988 */ /* 0x000fe40008000405 */
[----:B------:R-:W-:-:S02]  /*c430*/  IMAD R42, R42, UR4, RZ ;  /* 0x000000042a2a7c24 */ /* 0x000fc4000f8e02ff */
[----:B------:R-:W-:Y:S01]  /*c440*/  IMAD.WIDE R8, R8, 0x2, R158 ;  /* 0x0000000208087825 */ /* 0x000fe200078e029e */
[----:B------:R-:W-:Y:S03]  /*c450*/  STS.U16 [R41+UR5+0xf80], R109 ;  /* 0x000f806d29007988 */ /* 0x000fe60008000405 */
[----:B------:R-:W-:Y:S01]  /*c460*/  IMAD R139, R60, UR59, RZ ;  /* 0x0000003b3c8b7c24 */ /* 0x000fe2000f8e02ff */
[----:B------:R-:W-:Y:S01]  /*c470*/  STS.U16 [R41+UR5+0x8f80], R108 ;  /* 0x008f806c29007988 */ /* 0x000fe20008000405 */
[----:B------:R-:W-:Y:S02]  /*c480*/  IMAD R58, R58, UR4, RZ ;  /* 0x000000043a3a7c24 */ /* 0x000fe4000f8e02ff */
[----:B------:R-:W-:Y:S01]  /*c490*/  IMAD R60, R56, UR4, RZ ;  /* 0x00000004383c7c24 */ /* 0x000fe2000f8e02ff */
[----:B------:R-:W-:Y:S01]  /*c4a0*/  STS.U16 [R41+UR5+0x1380], R107 ;  /* 0x0013806b29007988 */ /* 0x000fe20008000405 */
[----:B-1----:R-:W-:-:S02]  /*c4b0*/  IMAD R121, R72, UR58, RZ ;  /* 0x0000003a48797c24 */ /* 0x002fc4000f8e02ff */
[----:B------:R-:W-:Y:S01]  /*c4c0*/  IMAD R74, R74, UR4, RZ ;  /* 0x000000044a4a7c24 */ /* 0x000fe2000f8e02ff */
[----:B------:R-:W4:Y:S01]  /*c4d0*/  @!P3 LDG.E.U16 R25, desc[UR16][R18.64] ;  /* 0x000000101219b981 */ /* 0x000f22000c1e1500 */
[----:B------:R-:W-:-:S03]  /*c4e0*/  IMAD R75, R75, UR4, RZ ;  /* 0x000000044b4b7c24 */ /* 0x000fc6000f8e02ff */
[----:B------:R-:W4:Y:S04]  /*c4f0*/  @!P3 LDG.E.U16 R40, desc[UR16][R16.64] ;  /* 0x000000101028b981 */ /* 0x000f28000c1e1500 */
[----:B------:R-:W-:Y:S04]  /*c500*/  STS.U16 [R41+UR5+0x9380], R106 ;  /* 0x0093806a29007988 */ /* 0x000fe80008000405 */
[----:B------:R-:W-:Y:S01]  /*c510*/  STS.U16 [R41+UR5+0x1780], R105 ;  /* 0x0017806929007988 */ /* 0x000fe20008000405 */
[----:B------:R-:W-:-:S03]  /*c520*/  IMAD R43, R43, UR4, RZ ;  /* 0x000000042b2b7c24 */ /* 0x000fc6000f8e02ff */
[----:B------:R-:W4:Y:S04]  /*c530*/  @!P4 LDG.E.U16 R55, desc[UR16][R10.64] ;  /* 0x000000100a37c981 */ /* 0x000f28000c1e1500 */
[----:B------:R-:W4:Y:S04]  /*c540*/  @!P4 LDG.E.U16 R164, desc[UR16][R8.64] ;  /* 0x0000001008a4c981 */ /* 0x000f28000c1e1500 */
[----:B------:R-:W-:Y:S01]  /*c550*/  STS.U16 [R41+UR5+0x9780], R104 ;  /* 0x0097806829007988 */ /* 0x000fe20008000405 */
[----:B------:R-:W-:-:S03]  /*c560*/  IMAD R59, R59, UR4, RZ ;  /* 0x000000043b3b7c24 */ /* 0x000fc6000f8e02ff */
[----:B------:R0:W-:Y:S01]  /*c570*/  STS.U16 [R41+UR5+0x1b80], R103 ;  /* 0x001b806729007988 */ /* 0x0001e20008000405 */
[----:B------:R-:W-:-:S03]  /*c580*/  IMAD R26, R26, UR4, RZ ;  /* 0x000000041a1a7c24 */ /* 0x000fc6000f8e02ff */
[----:B------:R-:W-:Y:S01]  /*c590*/  STS.U16 [R41+UR5+0x9b80], R102 ;  /* 0x009b806629007988 */ /* 0x000fe20008000405 */
[----:B------:R-:W-:Y:S02]  /*c5a0*/  IMAD R44, R44, UR4, RZ ;  /* 0x000000042c2c7c24 */ /* 0x000fe4000f8e02ff */
[----:B0-----:R-:W-:Y:S01]  /*c5b0*/  IMAD R103, R73, UR57, RZ ;  /* 0x0000003949677c24 */ /* 0x001fe2000f8e02ff */
[----:B------:R-:W-:Y:S04]  /*c5c0*/  STS.U16 [R41+UR5+0x1f80], R101 ;  /* 0x001f806529007988 */ /* 0x000fe80008000405 */
[----:B------:R-:W-:Y:S04]  /*c5d0*/  STS.U16 [R41+UR5+0x9f80], R100 ;  /* 0x009f806429007988 */ /* 0x000fe80008000405 */
[----:B------:R-:W-:Y:S04]  /*c5e0*/  STS.U16 [R41+UR5+0x2380], R99 ;  /* 0x0023806329007988 */ /* 0x000fe80008000405 */
[----:B------:R-:W-:Y:S01]  /*c5f0*/  STS.U16 [R41+UR5+0xa380], R98 ;  /* 0x00a3806229007988 */ /* 0x000fe20008000405 */
[----:B------:R-:W-:-:S03]  /*c600*/  IMAD R76, R76, UR9, RZ ;  /* 0x000000094c4c7c24 */ /* 0x000fc6000f8e02ff */
[----:B------:R-:W-:Y:S04]  /*c610*/  STS.U16 [R41+UR5+0x2780], R97 ;  /* 0x0027806129007988 */ /* 0x000fe80008000405 */
[----:B------:R0:W-:Y:S01]  /*c620*/  STS.U16 [R41+UR5+0xa780], R96 ;  /* 0x00a7806029007988 */ /* 0x0001e20008000405 */
[----:B------:R-:W-:Y:S02]  /*c630*/  IMAD R27, R27, UR11, RZ ;  /* 0x0000000b1b1b7c24 */ /* 0x000fe4000f8e02ff */
[----:B------:R-:W-:Y:S02]  /*c640*/  IMAD R45, R45, UR12, RZ ;  /* 0x0000000c2d2d7c24 */ /* 0x000fe4000f8e02ff */
[----:B0-----:R-:W-:Y:S01]  /*c650*/  IMAD R96, R90, UR10, RZ ;  /* 0x0000000a5a607c24 */ /* 0x001fe2000f8e02ff */
[----:B--2---:R0:W-:Y:S02]  /*c660*/  STL [R1+0x1254], R24 ;  /* 0x0012541801007387 */ /* 0x0041e40000100800 */
[----:B0-----:R-:W0:Y:S02]  /*c670*/  LDC R24, c[0x0][0x3a0] ;  /* 0x0000e800ff187b82 */ /* 0x001e240000000800 */
[----:B---3--:R-:W-:Y:S04]  /*c680*/  STL [R1+0x1258], R156 ;  /* 0x0012589c01007387 */ /* 0x008fe80000100800 */
[----:B------:R-:W-:Y:S04]  /*c690*/  STL.64 [R1+0x1220], R22 ;  /* 0x0012201601007387 */ /* 0x000fe80000100a00 */
[----:B----4-:R-:W-:Y:S04]  /*c6a0*/  STL.64 [R1+0x1240], R124 ;  /* 0x0012407c01007387 */ /* 0x010fe80000100a00 */
[----:B------:R1:W-:Y:S01]  /*c6b0*/  STL.64 [R1+0x1230], R20 ;  /* 0x0012301401007387 */ /* 0x0003e20000100a00 */
[----:B0-----:R-:W-:-:S05]  /*c6c0*/  VIADD R3, R24, 0xffffff80 ;  /* 0xffffff8018037836 */ /* 0x001fca0000000000 */
[----:B------:R-:W-:Y:S01]  /*c6d0*/  ISETP.GE.U32.AND P5, PT, R3, 0x7fffff01, PT ;  /* 0x7fffff010300780c */ /* 0x000fe20003fa6070 */
[----:B------:R-:W-:Y:S02]  /*c6e0*/  IMAD R3, R2, R163, RZ ;  /* 0x000000a302037224 */ /* 0x000fe400078e02ff */
[----:B-1----:R-:W-:-:S03]  /*c6f0*/  IMAD R21, R95, UR4, RZ ;  /* 0x000000045f157c24 */ /* 0x002fc6000f8e02ff */
[C---:B------:R-:W-:Y:S01]  /*c700*/  LEA R165, P0, R3.reuse, UR14, 0x1 ;  /* 0x0000000e03a57c11 */ /* 0x040fe2000f8008ff */
[----:B------:R-:W-:Y:S01]  /*c710*/  IMAD R22, R94, UR4, RZ ;  /* 0x000000045e167c24 */ /* 0x000fe2000f8e02ff */
[----:B------:R-:W0:Y:S02]  /*c720*/  LDCU UR14, c[0x0][0x3b0] ;  /* 0x00007600ff0e77ac */ /* 0x000e240008000800 */
[----:B------:R-:W-:Y:S02]  /*c730*/  LEA.HI.X.SX32 R3, R3, UR15, 0x1, P0 ;  /* 0x0000000f03037c11 */ /* 0x000fe400080f0eff */
[-C--:B------:R-:W-:Y:S01]  /*c740*/  LEA R20, P0, R21, R165.reuse, 0x1 ;  /* 0x000000a515147211 */ /* 0x080fe200078008ff */
[----:B------:R-:W2:Y:S01]  /*c750*/  @!P5 LDG.E.U16 R93, desc[UR16][R6.64] ;  /* 0x00000010065dd981 */ /* 0x000ea2000c1e1500 */
[----:B------:R-:W-:Y:S01]  /*c760*/  IMAD R125, R38, UR60, RZ ;  /* 0x0000003c267d7c24 */ /* 0x000fe2000f8e02ff */
[----:B------:R-:W-:Y:S02]  /*c770*/  LEA R56, P6, R57, R165, 0x1 ;  /* 0x000000a539387211 */ /* 0x000fe400078c08ff */
[----:B------:R-:W3:Y:S01]  /*c780*/  @!P5 LDG.E.U16 R92, desc[UR16][R4.64] ;  /* 0x00000010045cd981 */ /* 0x000ee2000c1e1500 */
[----:B------:R-:W-:Y:S01]  /*c790*/  LEA.HI.X.SX32 R21, R21, R3, 0x1, P0 ;  /* 0x0000000315157211 */ /* 0x000fe200000f0eff */
[----:B------:R-:W-:Y:S01]  /*c7a0*/  IMAD R94, R88, UR20, RZ ;  /* 0x00000014585e7c24 */ /* 0x000fe2000f8e02ff */
[-C--:B------:R-:W-:Y:S01]  /*c7b0*/  LEA R38, P5, R39, R165.reuse, 0x1 ;  /* 0x000000a527267211 */ /* 0x080fe200078a08ff */
[----:B------:R-:W-:Y:S01]  /*c7c0*/  STL [R1+0x8d0], R20 ;  /* 0x0008d01401007387 */ /* 0x000fe20000100800 */
[-C--:B------:R-:W-:Y:S01]  /*c7d0*/  LEA R72, P0, R22, R165.reuse, 0x1 ;  /* 0x000000a516487211 */ /* 0x080fe200078008ff */
[----:B------:R-:W-:Y:S01]  /*c7e0*/  IMAD R23, R91, UR4, RZ ;  /* 0x000000045b177c24 */ /* 0x000fe2000f8e02ff */
[----:B------:R-:W-:Y:S01]  /*c7f0*/  LEA R88, P3, R42, R165, 0x1 ;  /* 0x000000a52a587211 */ /* 0x000fe200078608ff */
[----:B------:R-:W-:Y:S01]  /*c800*/  STL [R1+0x8cc], R21 ;  /* 0x0008cc1501007387 */ /* 0x000fe20000100800 */
[----:B------:R-:W-:Y:S01]  /*c810*/  LEA.HI.X.SX32 R39, R39, R3, 0x1, P5 ;  /* 0x0000000327277211 */ /* 0x000fe200028f0eff */
        /* <DEDUP_REMOVED lines=9> */
[----:B------:R-:W1:Y:S01]  /*c8b0*/  LDCU UR15, c[0x0][0x3b0] ;  /* 0x00007600ff0f77ac */ /* 0x000e620008000800 */
[----:B------:R-:W-:Y:S01]  /*c8c0*/  STL [R1+0x8e8], R72 ;  /* 0x0008e84801007387 */ /* 0x000fe20000100800 */
[----:B------:R-:W-:-:S03]  /*c8d0*/  LEA R140, P6, R75, R165, 0x1 ;  /* 0x000000a54b8c7211 */ /* 0x000fc600078c08ff */
[----:B------:R-:W-:Y:S01]  /*c8e0*/  STL [R1+0x8f0], R88 ;  /* 0x0008f05801007387 */ /* 0x000fe20000100800 */
[----:B------:R-:W-:-:S03]  /*c8f0*/  LEA R22, P0, R23, R165, 0x1 ;  /* 0x000000a517167211 */ /* 0x000fc600078008ff */
[----:B------:R-:W-:Y:S01]  /*c900*/  STL [R1+0x8d4], R39 ;  /* 0x0008d42701007387 */ /* 0x000fe20000100800 */
[----:B------:R-:W-:-:S03]  /*c910*/  LEA.HI.X.SX32 R89, R42, R3, 0x1, P3 ;  /* 0x000000032a597211 */ /* 0x000fc600018f0eff */
[----:B------:R-:W-:Y:S01]  /*c920*/  STL [R1+0x8f8], R104 ;  /* 0x0008f86801007387 */ /* 0x000fe20000100800 */
[----:B------:R-:W-:-:S03]  /*c930*/  LEA R42, P3, R43, R165, 0x1 ;  /* 0x000000a52b2a7211 */ /* 0x000fc600078608ff */
[----:B------:R-:W-:Y:S01]  /*c940*/  STL [R1+0x8dc], R57 ;  /* 0x0008dc3901007387 */ /* 0x000fe20000100800 */
[----:B------:R-:W-:-:S03]  /*c950*/  LEA.HI.X.SX32 R105, R58, R3, 0x1, P4 ;  /* 0x000000033a697211 */ /* 0x000fc600020f0eff */
[----:B------:R-:W-:Y:S01]  /*c960*/  STL [R1+0x900], R122 ;  /* 0x0009007a01007387 */ /* 0x000fe20000100800 */
[----:B------:R-:W-:Y:S02]  /*c970*/  LEA R58, P4, R59, R165, 0x1 ;  /* 0x000000a53b3a7211 */ /* 0x000fe400078808ff */
[----:B------:R-:W-:Y:S01]  /*c980*/  LEA.HI.X.SX32 R123, R74, R3, 0x1, P5 ;  /* 0x000000034a7b7211 */ /* 0x000fe200028f0eff */
        /* <DEDUP_REMOVED lines=17> */
[----:B------:R-:W-:-:S03]  /*caa0*/  LEA.HI.X.SX32 R75, R26, R3, 0x1, P5 ;  /* 0x000000031a4b7211 */ /* 0x000fc600028f0eff */
        /* <DEDUP_REMOVED lines=17> */
[----:B------:R-:W-:Y:S01]  /*cbc0*/  IMAD R28, R28, UR21, RZ ;  /* 0x000000151c1c7c24 */ /* 0x000fe2000f8e02ff */
[-C--:B------:R-:W-:Y:S02]  /*cbd0*/  LEA.HI.X.SX32 R27, R27, R3.reuse, 0x1, P5 ;  /* 0x000000031b1b7211 */ /* 0x080fe400028f0eff */
[----:B------:R-:W-:Y:S01]  /*cbe0*/  STL [R1+0x950], R26 ;  /* 0x0009501a01007387 */ /* 0x000fe20000100800 */
[----:B------:R-:W-:-:S03]  /*cbf0*/  LEA.HI.X.SX32 R143, R96, R3, 0x1, P4 ;  /* 0x00000003608f7211 */ /* 0x000fc600020f0eff */
[----:B------:R-:W-:Y:S01]  /*cc00*/  STL [R1+0x92c], R91 ;  /* 0x00092c5b01007387 */ /* 0x000fe20000100800 */
[----:B------:R-:W-:-:S03]  /*cc10*/  LEA.HI.X.SX32 R45, R45, R3, 0x1, P6 ;  /* 0x000000032d2d7211 */ /* 0x000fc600030f0eff */
[----:B------:R-:W-:Y:S01]  /*cc20*/  STL [R1+0x958], R44 ;  /* 0x0009582c01007387 */ /* 0x000fe20000100800 */
[----:B------:R-:W-:-:S03]  /*cc30*/  LEA.HI.X.SX32 R61, R61, R3, 0x1, P0 ;  /* 0x000000033d3d7211 */ /* 0x000fc600000f0eff */
[----:B------:R-:W-:Y:S01]  /*cc40*/  STL [R1+0x934], R109 ;  /* 0x0009346d01007387 */ /* 0x000fe20000100800 */
[----:B------:R-:W-:-:S03]  /*cc50*/  LEA R106, P0, R95, R165, 0x1 ;  /* 0x000000a55f6a7211 */ /* 0x000fc600078008ff */
[----:B------:R-:W-:Y:S01]  /*cc60*/  STL [R1+0x960], R60 ;  /* 0x0009603c01007387 */ /* 0x000fe20000100800 */
[----:B------:R-:W-:Y:S01]  /*cc70*/  LEA.HI.X.SX32 R77, R77, R3, 0x1, P3 ;  /* 0x000000034d4d7211 */ /* 0x000fe200018f0eff */
[----:B------:R-:W-:Y:S02]  /*cc80*/  IMAD R78, R78, UR22, RZ ;  /* 0x000000164e4e7c24 */ /* 0x000fe4000f8e02ff */
[----:B------:R-:W-:Y:S01]  /*cc90*/  STL [R1+0x968], R76 ;  /* 0x0009684c01007387 */ /* 0x000fe20000100800 */
[----:B------:R-:W-:Y:S01]  /*cca0*/  IMAD R62, R62, UR24, RZ ;  /* 0x000000183e3e7c24 */ /* 0x000fe2000f8e02ff */
[-C--:B------:R-:W-:Y:S02]  /*ccb0*/  LEA R110, P3, R94, R165.reuse, 0x1 ;  /* 0x000000a55e6e7211 */ /* 0x080fe400078608ff */
[----:B------:R-:W-:Y:S01]  /*ccc0*/  STL [R1+0x93c], R135 ;  /* 0x00093c8701007387 */ /* 0x000fe20000100800 */
[----:B------:R-:W-:Y:S01]  /*ccd0*/  LEA R126, P4, R28, R165, 0x1 ;  /* 0x000000a51c7e7211 */ /* 0x000fe200078808ff */
[----:B------:R-:W-:-:S02]  /*cce0*/  IMAD R29, R29, UR23, RZ ;  /* 0x000000171d1d7c24 */ /* 0x000fc4000f8e02ff */
[----:B------:R-:W-:Y:S01]  /*ccf0*/  STL [R1+0x94c], R27 ;  /* 0x00094c1b01007387 */ /* 0x000fe20000100800 */
[----:B------:R-:W-:-:S03]  /*cd00*/  LEA.HI.X.SX32 R107, R95, R3, 0x1, P0 ;  /* 0x000000035f6b7211 */ /* 0x000fc600000f0eff */
[----:B------:R-:W-:Y:S01]  /*cd10*/  STL [R1+0x944], R143 ;  /* 0x0009448f01007387 */ /* 0x000fe20000100800 */
[----:B------:R-:W-:-:S03]  /*cd20*/  LEA.HI.X.SX32 R111, R94, R3, 0x1, P3 ;  /* 0x000000035e6f7211 */ /* 0x000fc600018f0eff */
[----:B------:R-:W-:Y:S01]  /*cd30*/  STL [R1+0x954], R45 ;  /* 0x0009542d01007387 */ /* 0x000fe20000100800 */
[----:B------:R-:W-:Y:S01]  /*cd40*/  LEA.HI.X.SX32 R127, R28, R3, 0x1, P4 ;  /* 0x000000031c7f7211 */ /* 0x000fe200020f0eff */
[----:B------:R-:W-:Y:S02]  /*cd50*/  IMAD R63, R63, UR25, RZ ;  /* 0x000000193f3f7c24 */ /* 0x000fe4000f8e02ff */
[----:B------:R-:W-:Y:S01]  /*cd60*/  STL [R1+0x95c], R61 ;  /* 0x00095c3d01007387 */ /* 0x000fe20000100800 */
[-C--:B------:R-:W-:Y:S02]  /*cd70*/  LEA R144, P0, R78, R165.reuse, 0x1 ;  /* 0x000000a54e907211 */ /* 0x080fe400078008ff */
[-C--:B------:R-:W-:Y:S01]  /*cd80*/  LEA R152, P4, R62, R165.reuse, 0x1 ;  /* 0x000000a53e987211 */ /* 0x080fe200078808ff */
[----:B------:R-:W-:Y:S01]  /*cd90*/  STL [R1+0x964], R77 ;  /* 0x0009644d01007387 */ /* 0x000fe20000100800 */
[----:B------:R-:W-:Y:S01]  /*cda0*/  LEA R28, P3, R29, R165, 0x1 ;  /* 0x000000a51d1c7211 */ /* 0x000fe200078608ff */
[----:B------:R-:W-:-:S02]  /*cdb0*/  IMAD R79, R79, UR26, RZ ;  /* 0x0000001a4f4f7c24 */ /* 0x000fc4000f8e02ff */
[----:B------:R-:W-:Y:S01]  /*cdc0*/  STL [R1+0x970], R106 ;  /* 0x0009706a01007387 */ /* 0x000fe20000100800 */
[----:B------:R-:W-:-:S03]  /*cdd0*/  IMAD R80, R80, UR27, RZ ;  /* 0x0000001b50507c24 */ /* 0x000fc6000f8e02ff */
[----:B------:R-:W-:Y:S01]  /*cde0*/  STL [R1+0x978], R110 ;  /* 0x0009786e01007387 */ /* 0x000fe20000100800 */
[----:B------:R-:W-:-:S03]  /*cdf0*/  LEA.HI.X.SX32 R145, R78, R3, 0x1, P0 ;  /* 0x000000034e917211 */ /* 0x000fc600000f0eff */
[----:B------:R-:W-:Y:S01]  /*ce00*/  STL [R1+0x96c], R107 ;  /* 0x00096c6b01007387 */ /* 0x000fe20000100800 */
[----:B------:R-:W-:-:S03]  /*ce10*/  LEA.HI.X.SX32 R153, R62, R3, 0x1, P4 ;  /* 0x000000033e997211 */ /* 0x000fc600020f0eff */
[----:B------:R-:W-:Y:S01]  /*ce20*/  STL [R1+0x980], R126 ;  /* 0x0009807e01007387 */ /* 0x000fe20000100800 */
[----:B------:R-:W-:Y:S01]  /*ce30*/  LEA.HI.X.SX32 R29, R29, R3, 0x1, P3 ;  /* 0x000000031d1d7211 */ /* 0x000fe200018f0eff */
[----:B------:R-:W-:Y:S01]  /*ce40*/  IMAD R64, R64, UR28, RZ ;  /* 0x0000001c40407c24 */ /* 0x000fe2000f8e02ff */
[-C--:B------:R-:W-:Y:S01]  /*ce50*/  LEA R62, P0, R63, R165.reuse, 0x1 ;  /* 0x000000a53f3e7211 */ /* 0x080fe200078008ff */
        /* <DEDUP_REMOVED lines=11> */
[----:B------:R-:W-:-:S03]  /*cf10*/  LEA.HI.X.SX32 R95, R80, R3, 0x1, P4 ;  /* 0x00000003505f7211 */ /* 0x000fc600020f0eff */
[----:B------:R-:W-:Y:S01]  /*cf20*/  STL [R1+0x984], R145 ;  /* 0x0009849101007387 */ /* 0x000fe20000100800 */
[-C--:B------:R-:W-:Y:S01]  /*cf30*/  LEA R112, P0, R64, R165.reuse, 0x1 ;  /* 0x000000a540707211 */ /* 0x080fe200078008ff */
[----:B------:R-:W-:Y:S02]  /*cf40*/  IMAD R31, R31, UR31, RZ ;  /* 0x0000001f1f1f7c24 */ /* 0x000fe4000f8e02ff */
[----:B------:R-:W-:Y:S01]  /*cf50*/  STL [R1+0x98c], R29 ;  /* 0x00098c1d01007387 */ /* 0x000fe20000100800 */
[----:B------:R-:W-:-:S03]  /*cf60*/  LEA R146, P4, R30, R165, 0x1 ;  /* 0x000000a51e927211 */ /* 0x000fc600078808ff */
[----:B------:R-:W-:Y:S01]  /*cf70*/  STL [R1+0x994], R153 ;  /* 0x0009949901007387 */ /* 0x000fe20000100800 */
[----:B------:R-:W-:Y:S01]  /*cf80*/  LEA R128, P3, R46, R165, 0x1 ;  /* 0x000000a52e807211 */ /* 0x000fe200078608ff */
[----:B------:R-:W-:Y:S02]  /*cf90*/  IMAD R47, R47, UR32, RZ ;  /* 0x000000202f2f7c24 */ /* 0x000fe4000f8e02ff */
        /* <DEDUP_REMOVED lines=13> */
[----:B------:R-:W-:Y:S01]  /*d070*/  IMAD R82, R82, UR35, RZ ;  /* 0x0000002352527c24 */ /* 0x000fe2000f8e02ff */
[----:B------:R-:W-:Y:S02]  /*d080*/  LEA R64, P4, R65, R165, 0x1 ;  /* 0x000000a541407211 */ /* 0x000fe400078808ff */
[----:B------:R-:W-:Y:S01]  /*d090*/  STL [R1+0x9b8], R112 ;  /* 0x0009b87001007387 */ /* 0x000fe20000100800 */
[----:B------:R-:W-:Y:S01]  /*d0a0*/  IMAD R32, R32, UR36, RZ ;  /* 0x0000002420207c24 */ /* 0x000fe2000f8e02ff */
[-C--:B------:R-:W-:Y:S02]  /*d0b0*/  LEA.HI.X.SX32 R31, R31, R3.reuse, 0x1, P0 ;  /* 0x000000031f1f7211 */ /* 0x080fe400000f0eff */
[----:B------:R-:W-:Y:S01]  /*d0c0*/  STL [R1+0x9c0], R128 ;  /* 0x0009c08001007387 */ /* 0x000fe20000100800 */
[----:B------:R-:W-:-:S03]  /*d0d0*/  LEA.HI.X.SX32 R47, R47, R3, 0x1, P3 ;  /* 0x000000032f2f7211 */ /* 0x000fc600018f0eff */
[----:B------:R-:W-:Y:S01]  /*d0e0*/  STL [R1+0x9b4], R113 ;  /* 0x0009b47101007387 */ /* 0x000fe20000100800 */
[----:B------:R-:W-:-:S03]  /*d0f0*/  LEA R80, P0, R81, R165, 0x1 ;  /* 0x000000a551507211 */ /* 0x000fc600078008ff */
[----:B------:R-:W-:Y:S01]  /*d100*/  STL [R1+0x9c8], R146 ;  /* 0x0009c89201007387 */ /* 0x000fe20000100800 */
[----:B------:R-:W-:-:S03]  /*d110*/  LEA.HI.X.SX32 R65, R65, R3, 0x1, P4 ;  /* 0x0000000341417211 */ /* 0x000fc600020f0eff */
[----:B------:R-:W-:Y:S01]  /*d120*/  STL [R1+0x9bc], R129 ;  /* 0x0009bc8101007387 */ /* 0x000fe20000100800 */
[----:B------:R-:W-:Y:S01]  /*d130*/  IMAD R66, R66, UR37, RZ ;  /* 0x0000002542427c24 */ /* 0x000fe2000f8e02ff */
[-C--:B------:R-:W-:Y:S02]  /*d140*/  LEA R96, P3, R82, R165.reuse, 0x1 ;  /* 0x000000a552607211 */ /* 0x080fe400078608ff */
[----:B------:R-:W-:Y:S01]  /*d150*/  STL [R1+0x9c4], R147 ;  /* 0x0009c49301007387 */ /* 0x000fe20000100800 */
[----:B------:R-:W-:Y:S01]  /*d160*/  IMAD R48, R48, UR38, RZ ;  /* 0x0000002630307c24 */ /* 0x000fe2000f8e02ff */
[----:B------:R-:W-:Y:S02]  /*d170*/  LEA R114, P4, R32, R165, 0x1 ;  /* 0x000000a520727211 */ /* 0x000fe400078808ff */
[----:B------:R-:W-:Y:S01]  /*d180*/  STL [R1+0x9d0], R30 ;  /* 0x0009d01e01007387 */ /* 0x000fe20000100800 */
[----:B------:R-:W-:Y:S01]  /*d190*/  IMAD R33, R33, UR39, RZ ;  /* 0x0000002721217c24 */ /* 0x000fe2000f8e02ff */
[----:B------:R-:W-:-:S02]  /*d1a0*/  LEA.HI.X.SX32 R81, R81, R3, 0x1, P0 ;  /* 0x0000000351517211 */ /* 0x000fc400000f0eff */
[----:B------:R-:W-:Y:S01]  /*d1b0*/  STL [R1+0x9d8], R46 ;  /* 0x0009d82e01007387 */ /* 0x000fe20000100800 */
[----:B------:R-:W-:-:S03]  /*d1c0*/  LEA.HI.X.SX32 R97, R82, R3, 0x1, P3 ;  /* 0x0000000352617211 */ /* 0x000fc600018f0eff */
[----:B------:R-:W-:Y:S01]  /*d1d0*/  STL [R1+0x9cc], R31 ;  /* 0x0009cc1f01007387 */ /* 0x000fe20000100800 */
[----:B------:R-:W-:-:S03]  /*d1e0*/  IMAD R49, R49, UR40, RZ ;  /* 0x0000002831317c24 */ /* 0x000fc6000f8e02ff */
[----:B------:R-:W-:Y:S01]  /*d1f0*/  STL [R1+0x9e0], R64 ;  /* 0x0009e04001007387 */ /* 0x000fe20000100800 */
[----:B------:R-:W-:-:S03]  /*d200*/  LEA.HI.X.SX32 R115, R32, R3, 0x1, P4 ;  /* 0x0000000320737211 */ /* 0x000fc600020f0eff */
[----:B------:R-:W-:Y:S01]  /*d210*/  STL [R1+0x9d4], R47 ;  /* 0x0009d42f01007387 */ /* 0x000fe20000100800 */
[-C--:B------:R-:W-:Y:S02]  /*d220*/  LEA R130, P0, R66, R165.reuse, 0x1 ;  /* 0x000000a542827211 */ /* 0x080fe400078008ff */
[-C--:B------:R-:W-:Y:S01]  /*d230*/  LEA R148, P3, R48, R165.reuse, 0x1 ;  /* 0x000000a530947211 */ /* 0x080fe200078608ff */
[----:B------:R-:W-:Y:S01]  /*d240*/  STL [R1+0x9dc], R65 ;  /* 0x0009dc4101007387 */ /* 0x000fe20000100800 */
[----:B------:R-:W-:Y:S01]  /*d250*/  IMAD R67, R67, UR41, RZ ;  /* 0x0000002943437c24 */ /* 0x000fe2000f8e02ff */
[----:B------:R-:W-:Y:S02]  /*d260*/  LEA R32, P4, R33, R165, 0x1 ;  /* 0x000000a521207211 */ /* 0x000fe400078808ff */
[----:B------:R-:W-:Y:S01]  /*d270*/  STL [R1+0x9e8], R80 ;  /* 0x0009e85001007387 */ /* 0x000fe20000100800 */
[----:B------:R-:W-:-:S03]  /*d280*/  IMAD R83, R83, UR42, RZ ;  /* 0x0000002a53537c24 */ /* 0x000fc6000f8e02ff */
[----:B------:R-:W-:Y:S01]  /*d290*/  STL [R1+0x9f0], R96 ;  /* 0x0009f06001007387 */ /* 0x000fe20000100800 */
[----:B------:R-:W-:-:S03]  /*d2a0*/  LEA.HI.X.SX32 R131, R66, R3, 0x1, P0 ;  /* 0x0000000342837211 */ /* 0x000fc600000f0eff */
[----:B------:R-:W-:Y:S01]  /*d2b0*/  STL [R1+0x9e4], R81 ;  /* 0x0009e45101007387 */ /* 0x000fe20000100800 */
[----:B------:R-:W-:-:S03]  /*d2c0*/  LEA.HI.X.SX32 R149, R48, R3, 0x1, P3 ;  /* 0x0000000330957211 */ /* 0x000fc600018f0eff */
[----:B------:R-:W-:Y:S01]  /*d2d0*/  STL [R1+0x9f8], R114 ;  /* 0x0009f87201007387 */ /* 0x000fe20000100800 */
[----:B------:R-:W-:Y:S01]  /*d2e0*/  LEA R48, P0, R49, R165, 0x1 ;  /* 0x000000a531307211 */ /* 0x000fe200078008ff */
[----:B------:R-:W-:Y:S02]  /*d2f0*/  IMAD R84, R84, UR43, RZ ;  /* 0x0000002b54547c24 */ /* 0x000fe4000f8e02ff */
[----:B------:R-:W-:Y:S01]  /*d300*/  STL [R1+0x9ec], R97 ;  /* 0x0009ec6101007387 */ /* 0x000fe20000100800 */
[----:B------:R-:W-:-:S03]  /*d310*/  LEA.HI.X.SX32 R33, R33, R3, 0x1, P4 ;  /* 0x0000000321217211 */ /* 0x000fc600020f0eff */
[----:B------:R-:W-:Y:S01]  /*d320*/  STL [R1+0x9f4], R115 ;  /* 0x0009f47301007387 */ /* 0x000fe20000100800 */
[-C--:B------:R-:W-:Y:S01]  /*d330*/  LEA R66, P3, R67, R165.reuse, 0x1 ;  /* 0x000000a543427211 */ /* 0x080fe200078608ff */
[----:B------:R-:W-:Y:S02]  /*d340*/  IMAD R50, R50, UR44, RZ ;  /* 0x0000002c32327c24 */ /* 0x000fe4000f8e02ff */
[----:B------:R-:W-:Y:S01]  /*d350*/  STL [R1+0xa00], R130 ;  /* 0x000a008201007387 */ /* 0x000fe20000100800 */
[----:B------:R-:W-:Y:S01]  /*d360*/  LEA R82, P4, R83, R165, 0x1 ;  /* 0x000000a553527211 */ /* 0x000fe200078808ff */
[----:B------:R-:W-:Y:S02]  /*d370*/  IMAD R34, R34, UR45, RZ ;  /* 0x0000002d22227c24 */ /* 0x000fe4000f8e02ff */
        /* <DEDUP_REMOVED lines=10> */
[-C--:B------:R-:W-:Y:S01]  /*d420*/  LEA R116, P3, R50, R165.reuse, 0x1 ;  /* 0x000000a532747211 */ /* 0x080fe200078608ff */
[----:B------:R-:W-:Y:S02]  /*d430*/  IMAD R35, R35, UR47, RZ ;  /* 0x0000002f23237c24 */ /* 0x000fe4000f8e02ff */
        /* <DEDUP_REMOVED lines=8> */
[----:B------:R-:W-:Y:S01]  /*d4c0*/  IMAD R69, R69, UR49, RZ ;  /* 0x0000003145457c24 */ /* 0x000fe2000f8e02ff */
[----:B------:R-:W-:Y:S02]  /*d4d0*/  LEA.HI.X.SX32 R133, R34, R3, 0x1, P4 ;  /* 0x0000000322857211 */ /* 0x000fe400020f0eff */
[----:B------:R-:W-:Y:S01]  /*d4e0*/  STL [R1+0xa1c], R67 ;  /* 0x000a1c4301007387 */ /* 0x000fe20000100800 */
[----:B------:R-:W-:-:S03]  /*d4f0*/  LEA R150, P0, R68, R165, 0x1 ;  /* 0x000000a544967211 */ /* 0x000fc600078008ff */
[----:B------:R-:W-:Y:S01]  /*d500*/  STL [R1+0xa24], R83 ;  /* 0x000a245301007387 */ /* 0x000fe20000100800 */
[-C--:B------:R-:W-:Y:S01]  /*d510*/  LEA R34, P3, R35, R165.reuse, 0x1 ;  /* 0x000000a523227211 */ /* 0x080fe200078608ff */
[----:B------:R-:W-:Y:S02]  /*d520*/  IMAD R85, R85, UR50, RZ ;  /* 0x0000003255557c24 */ /* 0x000fe4000f8e02ff */
[----:B------:R-:W-:Y:S01]  /*d530*/  STL [R1+0xa30], R98 ;  /* 0x000a306201007387 */ /* 0x000fe20000100800 */
[----:B------:R-:W-:Y:S01]  /*d540*/  IMAD R86, R86, UR51, RZ ;  /* 0x0000003356567c24 */ /* 0x000fe2000f8e02ff */
[----:B------:R-:W-:Y:S02]  /*d550*/  LEA R50, P4, R51, R165, 0x1 ;  /* 0x000000a533327211 */ /* 0x000fe400078808ff */
        /* <DEDUP_REMOVED lines=8> */
[----:B------:R-:W-:Y:S01]  /*d5e0*/  LEA.HI.X.SX32 R51, R51, R3, 0x1, P4 ;  /* 0x0000000333337211 */ /* 0x000fe200020f0eff */
[----:B------:R-:W-:Y:S02]  /*d5f0*/  IMAD R36, R36, UR54, RZ ;  /* 0x0000003624247c24 */ /* 0x000fe4000f8e02ff */
[----:B------:R-:W-:Y:S01]  /*d600*/  STL [R1+0xa3c], R133 ;  /* 0x000a3c8501007387 */ /* 0x000fe20000100800 */
[-C--:B------:R-:W-:Y:S01]  /*d610*/  LEA R84, P3, R85, R165.reuse, 0x1 ;  /* 0x000000a555547211 */ /* 0x080fe200078608ff */
[----:B------:R-:W-:Y:S01]  /*d620*/  IMAD R52, R52, UR53, RZ ;  /* 0x0000003534347c24 */ /* 0x000fe2000f8e02ff */
[----:B------:R-:W-:Y:S01]  /*d630*/  LEA R100, P4, R86, R165, 0x1 ;  /* 0x000000a556647211 */ /* 0x000fe200078808ff */
        /* <DEDUP_REMOVED lines=8> */
[----:B0-----:R-:W-:Y:S02]  /*d6c0*/  IMAD R37, R37, UR14, RZ ;  /* 0x0000000e25257c24 */ /* 0x001fe4000f8e02ff */
[----:B------:R-:W-:Y:S01]  /*d6d0*/  STL [R1+0xa4c], R35 ;  /* 0x000a4c2301007387 */ /* 0x000fe20000100800 */
[----:B------:R-:W-:-:S03]  /*d6e0*/  LEA R154, P4, R36, R165, 0x1 ;  /* 0x000000a5249a7211 */ /* 0x000fc600078808ff */
[----:B------:R-:W-:Y:S01]  /*d6f0*/  STL [R1+0xa54], R51 ;  /* 0x000a543301007387 */ /* 0x000fe20000100800 */
[----:B------:R-:W-:Y:S01]  /*d700*/  LEA R136, P3, R52, R165, 0x1 ;  /* 0x000000a534887211 */ /* 0x000fe200078608ff */
[----:B-1----:R-:W-:Y:S02]  /*d710*/  IMAD R53, R53, UR15, RZ ;  /* 0x0000000f35357c24 */ /* 0x002fe4000f8e02ff */
        /* <DEDUP_REMOVED lines=31> */
[----:B------:R-:W-:-:S03]  /*d910*/  LEA.HI.X.SX32 R87, R87, R3, 0x1, P0 ;  /* 0x0000000357577211 */ /* 0x000fc600000f0eff */
[----:B------:R-:W-:Y:S01]  /*d920*/  STL [R1+0xaa0], R70 ;  /* 0x000aa04601007387 */ /* 0x000fe20000100800 */
[----:B------:R-:W-:-:S03]  /*d930*/  LEA.HI.X.SX32 R103, R103, R3, 0x1, P3 ;  /* 0x0000000367677211 */ /* 0x000fc600018f0eff */
[----:B------:R-:W-:Y:S01]  /*d940*/  STL [R1+0xa94], R53 ;  /* 0x000a943501007387 */ /* 0x000fe20000100800 */
[----:B------:R-:W-:-:S03]  /*d950*/  VIADD R156, R24, 0x7f ;  /* 0x0000007f189c7836 */ /* 0x000fc60000000000 */
[----:B------:R-:W-:Y:S01]  /*d960*/  STL [R1+0xa9c], R71 ;  /* 0x000a9c4701007387 */ /* 0x000fe20000100800 */
[----:B------:R-:W-:-:S03]  /*d970*/  LEA.HI.X.SX32 R121, R121, R3, 0x1, P4 ;  /* 0x0000000379797211 */ /* 0x000fc600020f0eff */
[----:B------:R-:W-:Y:S01]  /*d980*/  STL [R1+0xaa4], R86 ;  /* 0x000aa45601007387 */ /* 0x000fe20000100800 */
[----:B------:R-:W-:-:S03]  /*d990*/  LEA.HI.X.SX32 R125, R125, R3, 0x1, P6 ;  /* 0x000000037d7d7211 */ /* 0x000fc600030f0eff */
[----:B------:R-:W-:Y:S01]  /*d9a0*/  STL [R1+0xaa8], R102 ;  /* 0x000aa86601007387 */ /* 0x000fe20000100800 */
[----:B------:R-:W-:-:S03]  /*d9b0*/  LEA.HI.X.SX32 R139, R139, R3, 0x1, P5 ;  /* 0x000000038b8b7211 */ /* 0x000fc600028f0eff */
[----:B------:R-:W-:Y:S01]  /*d9c0*/  STL [R1+0xaac], R120 ;  /* 0x000aac7801007387 */ /* 0x000fe20000100800 */
[----:B------:R-:W-:-:S03]  /*d9d0*/  ISETP.GT.AND P0, PT, R156, 0x7f, PT ;  /* 0x0000007f9c00780c */ /* 0x000fc60003f04270 */
[----:B------:R-:W-:Y:S04]  /*d9e0*/  STL [R1+0x8c8], R124 ;  /* 0x0008c87c01007387 */ /* 0x000fe80000100800 */
[----:B------:R-:W-:Y:S04]  /*d9f0*/  STL [R1+0xab0], R138 ;  /* 0x000ab08a01007387 */ /* 0x000fe80000100800 */
[----:B------:R-:W-:Y:S04]  /*da00*/  STL [R1+0x8b8], R87 ;  /* 0x0008b85701007387 */ /* 0x000fe80000100800 */
[----:B------:R-:W-:Y:S01]  /*da10*/  STL [R1+0x8bc], R103 ;  /* 0x0008bc6701007387 */ /* 0x000fe20000100800 */
[----:B------:R-:W-:-:S03]  /*da20*/  ISETP.LT.AND P0, PT, R2, R24, P0 ;  /* 0x000000180200720c */ /* 0x000fc60000701270 */
[----:B------:R-:W-:Y:S04]  /*da30*/  STL [R1+0x8c0], R121 ;  /* 0x0008c07901007387 */ /* 0x000fe80000100800 */
[----:B------:R-:W4:Y:S04]  /*da40*/  LDL.LU R156, [R1+0x1258] ;  /* 0x00125800019c7983 */ /* 0x000f280000300800 */
[----:B------:R-:W-:Y:S04]  /*da50*/  STL [R1+0x8b4], R125 ;  /* 0x0008b47d01007387 */ /* 0x000fe80000100800 */
[----:B------:R-:W-:Y:S04]  /*da60*/  STL [R1+0x8c4], R139 ;  /* 0x0008c48b01007387 */ /* 0x000fe80000100800 */
[----:B------:R-:W2:Y:S04]  /*da70*/  LDL.LU R24, [R1+0x1254] ;  /* 0x0012540001187983 */ /* 0x000ea80000300800 */
[----:B------:R-:W3:Y:S04]  /*da80*/  LDL.LU R2, [R1+0x1250] ;  /* 0x0012500001027983 */ /* 0x000ee80000300800 */
[----:B--2---:R0:W-:Y:S04]  /*da90*/  STS.U16 [R41+UR5+0x2b80], R24 ;  /* 0x002b801829007988 */ /* 0x0041e80008000405 */
[----:B----4-:R1:W-:Y:S04]  /*daa0*/  STS.U16 [R41+UR5+0xab80], R156 ;  /* 0x00ab809c29007988 */ /* 0x0103e80008000405 */
[----:B0-----:R-:W5:Y:S04]  /*dab0*/  LDL.LU R24, [R1+0x124c] ;  /* 0x00124c0001187983 */ /* 0x001f680000300800 */
[----:B-1----:R-:W2:Y:S02]  /*dac0*/  LDL.LU R156, [R1+0x1248] ;  /* 0x00124800019c7983 */ /* 0x002ea40000300800 */
[----:B--2---:R-:W-:-:S06]  /*dad0*/  PRMT R156, RZ, 0x7610, R156 ;  /* 0x00007610ff9c7816 */ /* 0x004fcc000000009c */
[----:B------:R0:W2:Y:S04]  /*dae0*/  @P0 LDG.E.U16 R156, desc[UR16][R124.64] ;  /* 0x000000107c9c0981 */ /* 0x0000a8000c1e1500 */
[----:B------:R-:W4:Y:S04]  /*daf0*/  LDL.LU.64 R124, [R1+0x1240] ;  /* 0x00124000017c7983 */ /* 0x000f280000300a00 */
[----:B----4-:R1:W-:Y:S04]  /*db00*/  STS.U16 [R41+UR5+0x2f80], R125 ;  /* 0x002f807d29007988 */ /* 0x0103e80008000405 */
[----:B-1----:R-:W0:Y:S04]  /*db10*/  LDL.LU R125, [R1+0x1238] ;  /* 0x00123800017d7983 */ /* 0x002e280000300800 */
[----:B------:R1:W-:Y:S01]  /*db20*/  STS.U16 [R41+UR5+0xaf80], R124 ;  /* 0x00af807c29007988 */ /* 0x0003e20008000405 */
[----:B0-----:R-:W-:-:S06]  /*db30*/  PRMT R125, RZ, 0x7610, R125 ;  /* 0x00007610ff7d7816 */ /* 0x001fcc000000007d */
[----:B------:R-:W4:Y:S04]  /*db40*/  @P0 LDG.E.U16 R125, desc[UR16][R20.64] ;  /* 0x00000010147d0981 */ /* 0x000f28000c1e1500 */
[----:B------:R-:W5:Y:S04]  /*db50*/  LDL.LU.64 R20, [R1+0x1230] ;  /* 0x0012300001147983 */ /* 0x000f680000300a00 */
[----:B-1----:R-:W2:Y:S01]  /*db60*/  LDL.LU R124, [R1+0x1228] ;  /* 0x00122800017c7983 */ /* 0x002ea20000300800 */
[----:B------:R-:W-:Y:S02]  /*db70*/  PRMT R165, RZ, 0x7610, R165 ;  /* 0x00007610ffa57816 */ /* 0x000fe400000000a5 */
[----:B------:R-:W-:Y:S01]  /*db80*/  PRMT R3, RZ, 0x7610, R3 ;  /* 0x00007610ff037816 */ /* 0x000fe20000000003 */
[----:B------:R0:W-:Y:S04]  /*db90*/  STS.U16 [R41+UR5+0x3380], R25 ;  /* 0x0033801929007988 */ /* 0x0001e80008000405 */
[----:B------:R-:W3:Y:S04]  /*dba0*/  @P0 LDG.E.U16 R165, desc[UR16][R26.64] ;  /* 0x000000101aa50981 */ /* 0x000ee8000c1e1500 */
[----:B------:R1:W-:Y:S04]  /*dbb0*/  STS.U16 [R41+UR5+0xb380], R40 ;  /* 0x00b3802829007988 */ /* 0x0003e80008000405 */
[----:B------:R-:W3:Y:S04]  /*dbc0*/  @P0 LDG.E.U16 R3, desc[UR16][R28.64] ;  /* 0x000000101c030981 */ /* 0x000ee8000c1e1500 */
[----:B------:R0:W-:Y:S01]  /*dbd0*/  STS.U16 [R41+UR5+0x3780], R157 ;  /* 0x0037809d29007988 */ /* 0x0001e20008000405 */
[----:B--2---:R-:W-:-:S06]  /*dbe0*/  PRMT R124, RZ, 0x7610, R124 ;  /* 0x00007610ff7c7816 */ /* 0x004fcc000000007c */
[----:B------:R-:W2:Y:S04]  /*dbf0*/  @P0 LDG.E.U16 R124, desc[UR16][R22.64] ;  /* 0x00000010167c0981 */ /* 0x000ea8000c1e1500 */
[----:B------:R-:W5:Y:S04]  /*dc00*/  LDL.LU.64 R22, [R1+0x1220] ;  /* 0x0012200001167983 */ /* 0x000f680000300a00 */
[----:B0-----:R-:W5:Y:S04]  /*dc10*/  LDL.LU R25, [R1+0x1218] ;  /* 0x0012180001197983 */ /* 0x001f680000300800 */
[----:B------:R-:W5:Y:S04]  /*dc20*/  LDL.LU.64 R26, [R1+0x1210] ;  /* 0x00121000011a7983 */ /* 0x000f680000300a00 */
[----:B-1----:R-:W5:Y:S04]  /*dc30*/  LDL.LU R40, [R1+0x1208] ;  /* 0x0012080001287983 */ /* 0x002f680000300800 */
[----:B------:R-:W5:Y:S04]  /*dc40*/  LDL.LU.64 R28, [R1+0x1200] ;  /* 0x00120000011c7983 */ /* 0x000f680000300a00 */
[----:B------:R-:W2:Y:S04]  /*dc50*/  LDL.LU R157, [R1+0x11f8] ;  /* 0x0011f800019d7983 */ /* 0x000ea80000300800 */
[----:B------:R0:W-:Y:S01]  /*dc60*/  STS.U16 [R41+UR5+0xb780], R54 ;  /* 0x00b7803629007988 */ /* 0x0001e20008000405 */
[----:B--2---:R-:W-:-:S06]  /*dc70*/  PRMT R157, RZ, 0x7610, R157 ;  /* 0x00007610ff9d7816 */ /* 0x004fcc000000009d */
[----:B------:R-:W2:Y:S04]  /*dc80*/  @P0 LDG.E.U16 R157, desc[UR16][R30.64] ;  /* 0x000000101e9d0981 */ /* 0x000ea8000c1e1500 */
[----:B------:R-:W5:Y:S04]  /*dc90*/  LDL.LU.64 R30, [R1+0x11f0] ;  /* 0x0011f000011e7983 */ /* 0x000f680000300a00 */
[----:B0-----:R-:W2:Y:S04]  /*dca0*/  LDL.LU R54, [R1+0x11e8] ;  /* 0x0011e80001367983 */ /* 0x001ea80000300800 */
        /* <DEDUP_REMOVED lines=15> */
[----:B---3--:R0:W-:Y:S01]  /*dda0*/  STS.U16 [R41+UR5+0xbf80], R92 ;  /* 0x00bf805c29007988 */ /* 0x0081e20008000405 */
[----:B--2---:R-:W-:-:S06]  /*ddb0*/  PRMT R93, RZ, 0x7610, R93 ;  /* 0x00007610ff5d7816 */ /* 0x004fcc000000005d */
[----:B------:R-:W2:Y:S04]  /*ddc0*/  @P0 LDG.E.U16 R93, desc[UR16][R38.64] ;  /* 0x00000010265d0981 */ /* 0x000ea8000c1e1500 */
[----:B------:R-:W5:Y:S04]  /*ddd0*/  LDL.LU.64 R38, [R1+0x11b0] ;  /* 0x0011b00001267983 */ /* 0x000f680000300a00 */
[----:B0-----:R-:W5:Y:S04]  /*dde0*/  LDL.LU R41, [R1+0x11ac] ;  /* 0x0011ac0001297983 */ /* 0x001f680000300800 */
[----:B------:R-:W3:Y:S04]  /*ddf0*/  LDL.LU R92, [R1+0x11a8] ;  /* 0x0011a800015c7983 */ /* 0x000ee80000300800 */
[----:B----4-:R0:W-:Y:S01]  /*de00*/  STS.U16 [R2+UR5+0x20000], R125 ;  /* 0x0200007d02007988 */ /* 0x0101e20008000405 */
[----:B---3--:R-:W-:-:S06]  /*de10*/  PRMT R92, RZ, 0x7610, R92 ;  /* 0x00007610ff5c7816 */ /* 0x008fcc000000005c */
[----:B------:R-:W3:Y:S04]  /*de20*/  @P0 LDG.E.U16 R92, desc[UR16][R42.64] ;  /* 0x000000102a5c0981 */ /* 0x000ee8000c1e1500 */
[----:B------:R-:W5:Y:S04]  /*de30*/  LDL.LU.64 R42, [R1+0x11a0] ;  /* 0x0011a000012a7983 */ /* 0x000f680000300a00 */
[----:B0-----:R-:W4:Y:S04]  /*de40*/  LDL.LU R125, [R1+0x1198] ;  /* 0x00119800017d7983 */ /* 0x001f280000300800 */
[----:B------:R0:W-:Y:S01]  /*de50*/  STS.U16 [R2+UR5+0x20400], R124 ;  /* 0x0204007c02007988 */ /* 0x0001e20008000405 */
[----:B----4-:R-:W-:-:S06]  /*de60*/  PRMT R125, RZ, 0x7610, R125 ;  /* 0x00007610ff7d7816 */ /* 0x010fcc000000007d */
[----:B------:R-:W4:Y:S04]  /*de70*/  @P0 LDG.E.U16 R125, desc[UR16][R44.64] ;  /* 0x000000102c7d0981 */ /* 0x000f28000c1e1500 */
[----:B------:R-:W5:Y:S04]  /*de80*/  LDL.LU.64 R44, [R1+0x1190] ;  /* 0x00119000012c7983 */ /* 0x000f680000300a00 */
[----:B0-----:R-:W2:Y:S02]  /*de90*/  LDL.LU R124, [R1+0x1188] ;  /* 0x00118800017c7983 */ /* 0x001ea40000300800 */
[----:B--2---:R-:W-:-:S06]  /*dea0*/  PRMT R124, RZ, 0x7610, R124 ;  /* 0x00007610ff7c7816 */ /* 0x004fcc000000007c */
[----:B------:R0:W2:Y:S04]  /*deb0*/  @P0 LDG.E.U16 R124, desc[UR16][R152.64] ;  /* 0x00000010987c0981 */ /* 0x0000a8000c1e1500 */
[----:B------:R-:W0:Y:S04]  /*dec0*/  LDL.LU.64 R152, [R1+0x1180] ;  /* 0x0011800001987983 */ /* 0x000e280000300a00 */
[----:B------:R1:W-:Y:S01]  /*ded0*/  STS.U16 [R2+UR5+0x21000], R157 ;  /* 0x0210009d02007988 */ /* 0x0003e20008000405 */
[----:B0-----:R-:W-:Y:S02]  /*dee0*/  PRMT R153, RZ, 0x7610, R153 ;  /* 0x00007610ff997816 */ /* 0x001fe40000000099 */
[----:B------:R-:W-:-:S04]  /*def0*/  PRMT R152, RZ, 0x7610, R152 ;  /* 0x00007610ff987816 */ /* 0x000fc80000000098 */
[----:B------:R-:W2:Y:S04]  /*df00*/  @P0 LDG.E.U16 R153, desc[UR16][R46.64] ;  /* 0x000000102e990981 */ /* 0x000ea8000c1e1500 */
[----:B------:R-:W2:Y:S04]  /*df10*/  @P0 LDG.E.U16 R152, desc[UR16][R48.64] ;  /* 0x0000001030980981 */ /* 0x000ea8000c1e1500 */
[----:B------:R-:W5:Y:S04]  /*df20*/  LDL.LU.64 R46, [R1+0x1178] ;  /* 0x00117800012e7983 */ /* 0x000f680000300a00 */
[----:B------:R-:W5:Y:S04]  /*df30*/  LDL.LU.64 R48, [R1+0x1170] ;  /* 0x0011700001307983 */ /* 0x000f680000300a00 */
[----:B-1----:R-:W2:Y:S04]  /*df40*/  LDL.LU R157, [R1+0x1168] ;  /* 0x00116800019d7983 */ /* 0x002ea80000300800 */
[----:B------:R0:W-:Y:S04]  /*df50*/  STS.U16 [R2+UR5+0x20800], R165 ;  /* 0x020800a502007988 */ /* 0x0001e80008000405 */
[----:B------:R1:W-:Y:S01]  /*df60*/  STS.U16 [R2+UR5+0x20c00], R3 ;  /* 0x020c000302007988 */ /* 0x0003e20008000405 */
[----:B0-----:R-:W-:-:S03]  /*df70*/  PRMT R165, RZ, 0x7610, R165 ;  /* 0x00007610ffa57816 */ /* 0x001fc600000000a5 */
[----:B------:R0:W-:Y:S01]  /*df80*/  STS.U16 [R2+UR5+0x21c00], R164 ;  /* 0x021c00a402007988 */ /* 0x0001e20008000405 */
[----:B-1----:R-:W-:-:S03]  /*df90*/  PRMT R3, RZ, 0x7610, R3 ;  /* 0x00007610ff037816 */ /* 0x002fc60000000003 */
[----:B------:R1:W-:Y:S04]  /*dfa0*/  STS.U16 [R2+UR5+0x21400], R54 ;  /* 0x0214003602007988 */ /* 0x0003e80008000405 */
[----:B------:R-:W3:Y:S01]  /*dfb0*/  @P0 LDG.E.U16 R165, desc[UR16][R52.64] ;  /* 0x0000001034a50981 */ /* 0x000ee2000c1e1500 */
[----:B0-----:R-:W-:-:S03]  /*dfc0*/  LOP3.LUT R164, R2, 0x10, RZ, 0x3c, !PT ;  /* 0x0000001002a47812 */ /* 0x001fc600078e3cff */
[----:B------:R0:W-:Y:S04]  /*dfd0*/  STS.U16 [R2+UR5+0x21800], R55 ;  /* 0x0218003702007988 */ /* 0x0001e80008000405 */
[----:B------:R-:W3:Y:S04]  /*dfe0*/  @P0 LDG.E.U16 R3, desc[UR16][R56.64] ;  /* 0x0000001038030981 */ /* 0x000ee8000c1e1500 */
[----:B------:R0:W-:Y:S01]  /*dff0*/  STS.U16 [R164+UR5+0x20080], R93 ;  /* 0x0200805da4007988 */ /* 0x0001e20008000405 */
[----:B--2---:R-:W-:-:S06]  /*e000*/  PRMT R157, RZ, 0x7610, R157 ;  /* 0x00007610ff9d7816 */ /* 0x004fcc000000009d */
[----:B------:R-:W2:Y:S04]  /*e010*/  @P0 LDG.E.U16 R157, desc[UR16][R50.64] ;  /* 0x00000010329d0981 */ /* 0x000ea8000c1e1500 */
[----:B------:R-:W5:Y:S04]  /*e020*/  LDL.LU.64 R50, [R1+0x1160] ;  /* 0x0011600001327983 */ /* 0x000f680000300a00 */
[----:B-1----:R-:W5:Y:S04]  /*e030*/  LDL.LU R54, [R1+0x1158] ;  /* 0x0011580001367983 */ /* 0x002f680000300800 */
[----:B------:R-:W5:Y:S04]  /*e040*/  LDL.LU.64 R52, [R1+0x1150] ;  /* 0x0011500001347983 */ /* 0x000f680000300a00 */
[----:B0-----:R-:W5:Y:S04]  /*e050*/  LDL.LU R55, [R1+0x1148] ;  /* 0x0011480001377983 */ /* 0x001f680000300800 */
[----:B------:R-:W5:Y:S04]  /*e060*/  LDL.LU.64 R56, [R1+0x1140] ;  /* 0x0011400001387983 */ /* 0x000f680000300a00 */
[----:B------:R-:W2:Y:S04]  /*e070*/  LDL.LU R93, [R1+0x1138] ;  /* 0x00113800015d7983 */ /* 0x000ea80000300800 */
[----:B---3--:R0:W-:Y:S01]  /*e080*/  STS.U16 [R164+UR5+0x20480], R92 ;  /* 0x0204805ca4007988 */ /* 0x0081e20008000405 */
[----:B--2---:R-:W-:-:S06]  /*e090*/  PRMT R93, RZ, 0x7610, R93 ;  /* 0x00007610ff5d7816 */ /* 0x004fcc000000005d */
[----:B------:R-:W2:Y:S04]  /*e0a0*/  @P0 LDG.E.U16 R93, desc[UR16][R58.64] ;  /* 0x000000103a5d0981 */ /* 0x000ea8000c1e1500 */
[----:B------:R-:W5:Y:S04]  /*e0b0*/  LDL.LU.64 R58, [R1+0x1130] ;  /* 0x00113000013a7983 */ /* 0x000f680000300a00 */
[----:B0-----:R-:W3:Y:S04]  /*e0c0*/  LDL.LU R92, [R1+0x1128] ;  /* 0x00112800015c7983 */ /* 0x001ee80000300800 */
        /* <DEDUP_REMOVED lines=25> */
[----:B------:R0:W-:Y:S02]  /*e260*/  STS.U16 [R164+UR5+0x21c80], R165 ;  /* 0x021c80a5a4007988 */ /* 0x0001e40008000405 */
[----:B0-----:R-:W-:-:S02]  /*e270*/  LOP3.LUT R164, R2, 0x20, RZ, 0x3c, !PT ;  /* 0x0000002002a47812 */ /* 0x001fc400078e3cff */
[----:B------:R-:W-:-:S03]  /*e280*/  PRMT R165, RZ, 0x7610, R165 ;  /* 0x00007610ffa57816 */ /* 0x000fc600000000a5 */
[----:B------:R0:W-:Y:S04]  /*e290*/  STS.U16 [R164+UR5+0x20100], R3 ;  /* 0x02010003a4007988 */ /* 0x0001e80008000405 */
[----:B------:R-:W4:Y:S01]  /*e2a0*/  @P0 LDG.E.U16 R165, desc[UR16][R72.64] ;  /* 0x0000001048a50981 */ /* 0x000f22000c1e1500 */
[----:B0-----:R-:W-:-:S03]  /*e2b0*/  PRMT R3, RZ, 0x7610, R3 ;  /* 0x00007610ff037816 */ /* 0x001fc60000000003 */
[----:B------:R0:W-:Y:S04]  /*e2c0*/  STS.U16 [R164+UR5+0x20500], R93 ;  /* 0x0205005da4007988 */ /* 0x0001e80008000405 */
[----:B---3--:R1:W-:Y:S04]  /*e2d0*/  STS.U16 [R164+UR5+0x20900], R92 ;  /* 0x0209005ca4007988 */ /* 0x0083e80008000405 */
[----:B------:R-:W3:Y:S01]  /*e2e0*/  @P0 LDG.E.U16 R3, desc[UR16][R74.64] ;  /* 0x000000104a030981 */ /* 0x000ee2000c1e1500 */
[----:B--2---:R-:W-:-:S06]  /*e2f0*/  PRMT R157, RZ, 0x7610, R157 ;  /* 0x00007610ff9d7816 */ /* 0x004fcc000000009d */
[----:B------:R-:W2:Y:S04]  /*e300*/  @P0 LDG.E.U16 R157, desc[UR16][R70.64] ;  /* 0x00000010469d0981 */ /* 0x000ea8000c1e1500 */
[----:B------:R-:W5:Y:S04]  /*e310*/  LDL.LU.64 R70, [R1+0x10d0] ;  /* 0x0010d00001467983 */ /* 0x000f680000300a00 */
[----:B------:R-:W5:Y:S04]  /*e320*/  LDL.LU.64 R72, [R1+0x10c8] ;  /* 0x0010c80001487983 */ /* 0x000f680000300a00 */
[----:B0-----:R-:W2:Y:S04]  /*e330*/  LDL.LU R93, [R1+0x10c0] ;  /* 0x0010c000015d7983 */ /* 0x001ea80000300800 */
[----:B------:R-:W5:Y:S04]  /*e340*/  LDL.LU.64 R74, [R1+0x10b8] ;  /* 0x0010b800014a7983 */ /* 0x000f680000300a00 */
[----:B-1----:R-:W2:Y:S04]  /*e350*/  LDL.LU R92, [R1+0x10b0] ;  /* 0x0010b000015c7983 */ /* 0x002ea80000300800 */
[----:B----4-:R0:W-:Y:S01]  /*e360*/  STS.U16 [R164+UR5+0x20d00], R125 ;  /* 0x020d007da4007988 */ /* 0x0101e20008000405 */
[----:B--2---:R-:W-:-:S06]  /*e370*/  PRMT R92, RZ, 0x7610, R92 ;  /* 0x00007610ff5c7816 */ /* 0x004fcc000000005c */
[----:B------:R-:W2:Y:S04]  /*e380*/  @P0 LDG.E.U16 R92, desc[UR16][R76.64] ;  /* 0x000000104c5c0981 */ /* 0x000ea8000c1e1500 */
[----:B------:R-:W5:Y:S04]  /*e390*/  LDL.LU.64 R76, [R1+0x10a8] ;  /* 0x0010a800014c7983 */ /* 0x000f680000300a00 */
[----:B0-----:R-:W4:Y:S01]  /*e3a0*/  LDL.LU R125, [R1+0x10a0] ;  /* 0x0010a000017d7983 */ /* 0x001f220000300800 */
[----:B------:R-:W-:-:S03]  /*e3b0*/  PRMT R93, RZ, 0x7610, R93 ;  /* 0x00007610ff5d7816 */ /* 0x000fc6000000005d */
[----:B------:R0:W-:Y:S04]  /*e3c0*/  STS.U16 [R164+UR5+0x21100], R124 ;  /* 0x0211007ca4007988 */ /* 0x0001e80008000405 */
[----:B------:R-:W2:Y:S04]  /*e3d0*/  @P0 LDG.E.U16 R93, desc[UR16][R78.64] ;  /* 0x000000104e5d0981 */ /* 0x000ea8000c1e1500 */
[----:B------:R1:W-:Y:S04]  /*e3e0*/  STS.U16 [R164+UR5+0x21500], R153 ;  /* 0x02150099a4007988 */ /* 0x0003e80008000405 */
[----:B------:R-:W5:Y:S04]  /*e3f0*/  LDL.LU.64 R78, [R1+0x1098] ;  /* 0x00109800014e7983 */ /* 0x000f680000300a00 */
[----:B0-----:R-:W2:Y:S01]  /*e400*/  LDL.LU R124, [R1+0x1090] ;  /* 0x00109000017c7983 */ /* 0x001ea20000300800 */
[----:B----4-:R-:W-:-:S06]  /*e410*/  PRMT R125, RZ, 0x7610, R125 ;  /* 0x00007610ff7d7816 */ /* 0x010fcc000000007d */
[----:B------:R-:W4:Y:S04]  /*e420*/  @P0 LDG.E.U16 R125, desc[UR16][R80.64] ;  /* 0x00000010507d0981 */ /* 0x000f28000c1e1500 */
[----:B------:R-:W5:Y:S04]  /*e430*/  LDL.LU.64 R80, [R1+0x1088] ;  /* 0x0010880001507983 */ /* 0x000f680000300a00 */
[----:B-1----:R-:W3:Y:S01]  /*e440*/  LDL.LU R153, [R1+0x1080] ;  /* 0x0010800001997983 */ /* 0x002ee20000300800 */
[----:B--2---:R-:W-:-:S03]  /*e450*/  PRMT R124, RZ, 0x7610, R124 ;  /* 0x00007610ff7c7816 */ /* 0x004fc6000000007c */
[----:B------:R0:W-:Y:S04]  /*e460*/  STS.U16 [R164+UR5+0x21900], R152 ;  /* 0x02190098a4007988 */ /* 0x0001e80008000405 */
[----:B------:R-:W2:Y:S04]  /*e470*/  @P0 LDG.E.U16 R124, desc[UR16][R82.64] ;  /* 0x00000010527c0981 */ /* 0x000ea8000c1e1500 */
[----:B------:R1:W-:Y:S04]  /*e480*/  STS.U16 [R164+UR5+0x21d00], R157 ;  /* 0x021d009da4007988 */ /* 0x0003e80008000405 */
[----:B------:R-:W5:Y:S04]  /*e490*/  LDL.LU.64 R82, [R1+0x1078] ;  /* 0x0010780001527983 */ /* 0x000f680000300a00 */
[----:B0-----:R-:W2:Y:S01]  /*e4a0*/  LDL.LU R152, [R1+0x1070] ;  /* 0x0010700001987983 */ /* 0x001ea20000300800 */
[----:B---3--:R-:W-:-:S06]  /*e4b0*/  PRMT R153, RZ, 0x7610, R153 ;  /* 0x00007610ff997816 */ /* 0x008fcc0000000099 */
[----:B------:R-:W3:Y:S04]  /*e4c0*/  @P0 LDG.E.U16 R153, desc[UR16][R84.64] ;  /* 0x0000001054990981 */ /* 0x000ee8000c1e1500 */
[----:B------:R-:W5:Y:S04]  /*e4d0*/  LDL.LU.64 R84, [R1+0x1068] ;  /* 0x0010680001547983 */ /* 0x000f680000300a00 */
[----:B-1----:R-:W3:Y:S01]  /*e4e0*/  LDL.LU R164, [R1+0x1060] ;  /* 0x0010600001a47983 */ /* 0x002ee20000300800 */
[----:B------:R-:W-:Y:S02]  /*e4f0*/  LOP3.LUT R157, R2, 0x30, RZ, 0x3c, !PT ;  /* 0x00000030029d7812 */ /* 0x000fe400078e3cff */
[----:B--2---:R-:W-:-:S03]  /*e500*/  PRMT R152, RZ, 0x7610, R152 ;  /* 0x00007610ff987816 */ /* 0x004fc60000000098 */
[----:B------:R0:W-:Y:S04]  /*e510*/  STS.U16 [R157+UR5+0x20180], R165 ;  /* 0x020180a59d007988 */ /* 0x0001e80008000405 */
[----:B------:R1:W-:Y:S04]  /*e520*/  STS.U16 [R157+UR5+0x20580], R3 ;  /* 0x020580039d007988 */ /* 0x0003e80008000405 */
[----:B------:R-:W2:Y:S01]  /*e530*/  @P0 LDG.E.U16 R152, desc[UR16][R86.64] ;  /* 0x0000001056980981 */ /* 0x000ea2000c1e1500 */
[----:B0-----:R-:W-:Y:S02]  /*e540*/  PRMT R165, RZ, 0x7610, R165 ;  /* 0x00007610ffa57816 */ /* 0x001fe400000000a5 */
[----:B-1----:R-:W-:Y:S01]  /*e550*/  PRMT R3, RZ, 0x7610, R3 ;  /* 0x00007610ff037816 */ /* 0x002fe20000000003 */
[----:B------:R0:W-:Y:S04]  /*e560*/  STS.U16 [R157+UR5+0x20980], R92 ;  /* 0x0209805c9d007988 */ /* 0x0001e80008000405 */
[----:B------:R-:W5:Y:S04]  /*e570*/  LDL.LU.64 R86, [R1+0x1058] ;  /* 0x0010580001567983 */ /* 0x000f680000300a00 */
[----:B------:R-:W2:Y:S04]  /*e580*/  @P0 LDG.E.U16 R165, desc[UR16][R90.64] ;  /* 0x000000105aa50981 */ /* 0x000ea8000c1e1500 */
[----:B------:R1:W-:Y:S04]  /*e590*/  STS.U16 [R157+UR5+0x20d80], R93 ;  /* 0x020d805d9d007988 */ /* 0x0003e80008000405 */
[----:B------:R0:W2:Y:S01]  /*e5a0*/  @P0 LDG.E.U16 R3, desc[UR16][R106.64] ;  /* 0x000000106a030981 */ /* 0x0000a2000c1e1500 */
[----:B---3--:R-:W-:-:S06]  /*e5b0*/  PRMT R164, RZ, 0x7610, R164 ;  /* 0x00007610ffa47816 */ /* 0x008fcc00000000a4 */
[----:B------:R-:W3:Y:S04]  /*e5c0*/  @P0 LDG.E.U16 R164, desc[UR16][R88.64] ;  /* 0x0000001058a40981 */ /* 0x000ee8000c1e1500 */
[----:B------:R-:W5:Y:S04]  /*e5d0*/  LDL.LU.64 R88, [R1+0x1050] ;  /* 0x0010500001587983 */ /* 0x000f680000300a00 */
[----:B0-----:R-:W5:Y:S04]  /*e5e0*/  LDL.LU R92, [R1+0x1048] ;  /* 0x00104800015c7983 */ /* 0x001f680000300800 */
[----:B------:R-:W5:Y:S04]  /*e5f0*/  LDL.LU.64 R90, [R1+0x1040] ;  /* 0x00104000015a7983 */ /* 0x000f680000300a00 */
[----:B-1----:R-:W5:Y:S04]  /*e600*/  LDL.LU R93, [R1+0x1038] ;  /* 0x00103800015d7983 */ /* 0x002f680000300800 */
[----:B------:R-:W2:Y:S04]  /*e610*/  LDL.LU.64 R106, [R1+0x1030] ;  /* 0x00103000016a7983 */ /* 0x000ea80000300a00 */
[----:B----4-:R0:W-:Y:S04]  /*e620*/  STS.U16 [R157+UR5+0x21180], R125 ;  /* 0x0211807d9d007988 */ /* 0x0101e80008000405 */
[----:B------:R1:W-:Y:S04]  /*e630*/  STS.U16 [R157+UR5+0x21580], R124 ;  /* 0x0215807c9d007988 */ /* 0x0003e80008000405 */
[----:B0-----:R-:W4:Y:S01]  /*e640*/  LDL.LU R125, [R1+0x1028] ;  /* 0x00102800017d7983 */ /* 0x001f220000300800 */
[----:B--2---:R-:W-:-:S06]  /*e650*/  PRMT R107, RZ, 0x7610, R107 ;  /* 0x00007610ff6b7816 */ /* 0x004fcc000000006b */
[----:B------:R-:W2:Y:S04]  /*e660*/  @P0 LDG.E.U16 R107, desc[UR16][R94.64] ;  /* 0x000000105e6b0981 */ /* 0x000ea8000c1e1500 */
[----:B------:R-:W5:Y:S04]  /*e670*/  LDL.LU.64 R94, [R1+0x1020] ;  /* 0x00102000015e7983 */ /* 0x000f680000300a00 */
[----:B-1----:R-:W2:Y:S01]  /*e680*/  LDL.LU R124, [R1+0x1018] ;  /* 0x00101800017c7983 */ /* 0x002ea20000300800 */
[----:B----4-:R-:W-:-:S03]  /*e690*/  PRMT R125, RZ, 0x7610, R125 ;  /* 0x00007610ff7d7816 */ /* 0x010fc6000000007d */
[----:B------:R-:W-:Y:S04]  /*e6a0*/  STS.U16 [R157+UR5+0x21980], R153 ;  /* 0x021980999d007988 */ /* 0x000fe80008000405 */
[----:B------:R0:W-:Y:S04]  /*e6b0*/  STS.U16 [R157+UR5+0x21d80], R152 ;  /* 0x021d80989d007988 */ /* 0x0001e80008000405 */
[----:B------:R-:W4:Y:S01]  /*e6c0*/  @P0 LDG.E.U16 R125, desc[UR16][R96.64] ;  /* 0x00000010607d0981 */ /* 0x000f22000c1e1500 */
[----:B0-----:R-:W-:-:S03]  /*e6d0*/  LOP3.LUT R152, R2, 0x40, RZ, 0x3c, !PT ;  /* 0x0000004002987812 */ /* 0x001fc600078e3cff */
[----:B------:R-:W5:Y:S04]  /*e6e0*/  LDL.LU.64 R96, [R1+0x1010] ;  /* 0x0010100001607983 */ /* 0x000f680000300a00 */
[----:B------:R-:W4:Y:S04]  /*e6f0*/  LDL.LU R153, [R1+0x1008] ;  /* 0x0010080001997983 */ /* 0x000f280000300800 */
[----:B---3--:R0:W-:Y:S01]  /*e700*/  STS.U16 [R152+UR5+0x20200], R164 ;  /* 0x020200a498007988 */ /* 0x0081e20008000405 */
[----:B--2---:R-:W-:-:S06]  /*e710*/  PRMT R124, RZ, 0x7610, R124 ;  /* 0x00007610ff7c7816 */ /* 0x004fcc000000007c */
[----:B------:R-:W2:Y:S04]  /*e720*/  @P0 LDG.E.U16 R124, desc[UR16][R98.64] ;  /* 0x00000010627c0981 */ /* 0x000ea8000c1e1500 */
[----:B------:R-:W5:Y:S04]  /*e730*/  LDL.LU.64 R98, [R1+0x1000] ;  /* 0x0010000001627983 */ /* 0x000f680000300a00 */
[----:B------:R-:W3:Y:S04]  /*e740*/  LDL.LU R157, [R1+0xffc] ;  /* 0x000ffc00019d7983 */ /* 0x000ee80000300800 */
[----:B0-----:R-:W3:Y:S01]  /*e750*/  LDL.LU R164, [R1+0xff8] ;  /* 0x000ff80001a47983 */ /* 0x001ee20000300800 */
[----:B----4-:R-:W-:-:S03]  /*e760*/  PRMT R153, RZ, 0x7610, R153 ;  /* 0x00007610ff997816 */ /* 0x010fc60000000099 */
[----:B------:R0:W-:Y:S04]  /*e770*/  STS.U16 [R152+UR5+0x20600], R165 ;  /* 0x020600a598007988 */ /* 0x0001e80008000405 */
[----:B------:R1:W-:Y:S04]  /*e780*/  STS.U16 [R152+UR5+0x20a00], R3 ;  /* 0x020a000398007988 */ /* 0x0003e80008000405 */
[----:B------:R-:W4:Y:S01]  /*e790*/  @P0 LDG.E.U16 R153, desc[UR16][R100.64] ;  /* 0x0000001064990981 */ /* 0x000f22000c1e1500 */
[----:B0-----:R-:W-:Y:S02]  /*e7a0*/  PRMT R165, RZ, 0x7610, R165 ;  /* 0x00007610ffa57816 */ /* 0x001fe400000000a5 */
[----:B-1----:R-:W-:Y:S01]  /*e7b0*/  PRMT R3, RZ, 0x7610, R3 ;  /* 0x00007610ff037816 */ /* 0x002fe20000000003 */
[----:B------:R0:W-:Y:S04]  /*e7c0*/  STS.U16 [R152+UR5+0x20e00], R107 ;  /* 0x020e006b98007988 */ /* 0x0001e80008000405 */
[----:B------:R-:W5:Y:S04]  /*e7d0*/  LDL.LU.64 R100, [R1+0xff0] ;  /* 0x000ff00001647983 */ /* 0x000f680000300a00 */
[----:B------:R-:W4:Y:S04]  /*e7e0*/  @P0 LDG.E.U16 R165, desc[UR16][R108.64] ;  /* 0x000000106ca50981 */ /* 0x000f28000c1e1500 */
[----:B------:R1:W-:Y:S04]  /*e7f0*/  STS.U16 [R152+UR5+0x21200], R125 ;  /* 0x0212007d98007988 */ /* 0x0003e80008000405 */
[----:B------:R-:W4:Y:S04]  /*e800*/  @P0 LDG.E.U16 R3, desc[UR16][R110.64] ;  /* 0x000000106e030981 */ /* 0x000f28000c1e1500 */
[----:B--2---:R2:W-:Y:S01]  /*e810*/  STS.U16 [R152+UR5+0x21600], R124 ;  /* 0x0216007c98007988 */ /* 0x0045e20008000405 */
[----:B---3--:R-:W-:-:S02]  /*e820*/  PRMT R157, RZ, 0x7610, R157 ;  /* 0x00007610ff9d7816 */ /* 0x008fc4000000009d */
[----:B------:R-:W-:-:S04]  /*e830*/  PRMT R164, RZ, 0x7610, R164 ;  /* 0x00007610ffa47816 */ /* 0x000fc800000000a4 */
[----:B------:R-:W3:Y:S04]  /*e840*/  @P0 LDG.E.U16 R157, desc[UR16][R102.64] ;  /* 0x00000010669d0981 */ /* 0x000ee8000c1e1500 */
[----:B------:R-:W3:Y:S04]  /*e850*/  @P0 LDG.E.U16 R164, desc[UR16][R104.64] ;  /* 0x0000001068a40981 */ /* 0x000ee8000c1e1500 */
[----:B------:R-:W5:Y:S04]  /*e860*/  LDL.LU.64 R102, [R1+0xfe8] ;  /* 0x000fe80001667983 */ /* 0x000f680000300a00 */
[----:B------:R-:W5:Y:S04]  /*e870*/  LDL.LU.64 R104, [R1+0xfe0] ;  /* 0x000fe00001687983 */ /* 0x000f680000300a00 */
[----:B0-----:R-:W5:Y:S04]  /*e880*/  LDL.LU R107, [R1+0xfd8] ;  /* 0x000fd800016b7983 */ /* 0x001f680000300800 */
[----:B------:R-:W5:Y:S04]  /*e890*/  LDL.LU.64 R108, [R1+0xfd0] ;  /* 0x000fd000016c7983 */ /* 0x000f680000300a00 */
[----:B-1----:R-:W3:Y:S04]  /*e8a0*/  LDL.LU R125, [R1+0xfc8] ;  /* 0x000fc800017d7983 */ /* 0x002ee80000300800 */
[----:B------:R-:W5:Y:S04]  /*e8b0*/  LDL.LU.64 R110, [R1+0xfc0] ;  /* 0x000fc000016e7983 */ /* 0x000f680000300a00 */
[----:B--2---:R-:W2:Y:S04]  /*e8c0*/  LDL.LU R124, [R1+0xfb8] ;  /* 0x000fb800017c7983 */ /* 0x004ea80000300800 */
[----:B----4-:R0:W-:Y:S01]  /*e8d0*/  STS.U16 [R152+UR5+0x21a00], R153 ;  /* 0x021a009998007988 */ /* 0x0101e20008000405 */
[----:B--2---:R-:W-:-:S06]  /*e8e0*/  PRMT R124, RZ, 0x7610, R124 ;  /* 0x00007610ff7c7816 */ /* 0x004fcc000000007c */
[----:B------:R-:W2:Y:S04]  /*e8f0*/  @P0 LDG.E.U16 R124, desc[UR16][R112.64] ;  /* 0x00000010707c0981 */ /* 0x000ea8000c1e1500 */
[----:B------:R-:W5:Y:S04]  /*e900*/  LDL.LU.64 R112, [R1+0xfb0] ;  /* 0x000fb00001707983 */ /* 0x000f680000300a00 */
[----:B0-----:R-:W4:Y:S01]  /*e910*/  LDL.LU R153, [R1+0xfa8] ;  /* 0x000fa80001997983 */ /* 0x001f220000300800 */
[----:B---3--:R-:W-:-:S03]  /*e920*/  PRMT R125, RZ, 0x7610, R125 ;  /* 0x00007610ff7d7816 */ /* 0x008fc6000000007d */
[----:B------:R0:W-:Y:S04]  /*e930*/  STS.U16 [R152+UR5+0x21e00], R157 ;  /* 0x021e009d98007988 */ /* 0x0001e80008000405 */
[----:B------:R-:W3:Y:S01]  /*e940*/  @P0 LDG.E.U16 R125, desc[UR16][R114.64] ;  /* 0x00000010727d0981 */ /* 0x000ee2000c1e1500 */
[----:B0-----:R-:W-:-:S03]  /*e950*/  LOP3.LUT R157, R2, 0x50, RZ, 0x3c, !PT ;  /* 0x00000050029d7812 */ /* 0x001fc600078e3cff */
[----:B------:R-:W5:Y:S04]  /*e960*/  LDL.LU.64 R114, [R1+0xfa0] ;  /* 0x000fa00001727983 */ /* 0x000f680000300a00 */
[----:B------:R-:W2:Y:S04]  /*e970*/  LDL.LU R152, [R1+0xf9c] ;  /* 0x000f9c0001987983 */ /* 0x000ea80000300800 */
[----:B------:R0:W-:Y:S04]  /*e980*/  STS.U16 [R157+UR5+0x20280], R164 ;  /* 0x020280a49d007988 */ /* 0x0001e80008000405 */
[----:B0-----:R-:W3:Y:S01]  /*e990*/  LDL.LU R164, [R1+0xf98] ;  /* 0x000f980001a47983 */ /* 0x001ee20000300800 */
[----:B----4-:R-:W-:-:S06]  /*e9a0*/  PRMT R153, RZ, 0x7610, R153 ;  /* 0x00007610ff997816 */ /* 0x010fcc0000000099 */
[----:B------:R-:W4:Y:S04]  /*e9b0*/  @P0 LDG.E.U16 R153, desc[UR16][R116.64] ;  /* 0x0000001074990981 */ /* 0x000f28000c1e1500 */
[----:B------:R0:W-:Y:S04]  /*e9c0*/  STS.U16 [R157+UR5+0x20680], R165 ;  /* 0x020680a59d007988 */ /* 0x0001e80008000405 */
[----:B------:R1:W-:Y:S04]  /*e9d0*/  STS.U16 [R157+UR5+0x20a80], R3 ;  /* 0x020a80039d007988 */ /* 0x0003e80008000405 */
[----:B------:R-:W5:Y:S01]  /*e9e0*/  LDL.LU.64 R116, [R1+0xf90] ;  /* 0x000f900001747983 */ /* 0x000f620000300a00 */
[----:B--2---:R-:W-:-:S02]  /*e9f0*/  PRMT R152, RZ, 0x7610, R152 ;  /* 0x00007610ff987816 */ /* 0x004fc40000000098 */
[----:B0-----:R-:W-:Y:S02]  /*ea00*/  PRMT R165, RZ, 0x7610, R165 ;  /* 0x00007610ffa57816 */ /* 0x001fe400000000a5 */
[----:B-1----:R-:W-:Y:S02]  /*ea10*/  PRMT R3, RZ, 0x7610, R3 ;  /* 0x00007610ff037816 */ /* 0x002fe40000000003 */
[----:B------:R-:W2:Y:S01]  /*ea20*/  @P0 LDG.E.U16 R152, desc[UR16][R118.64] ;  /* 0x0000001076980981 */ /* 0x000ea2000c1e1500 */
[----:B---3--:R-:W-:-:S03]  /*ea30*/  PRMT R164, RZ, 0x7610, R164 ;  /* 0x00007610ffa47816 */ /* 0x008fc600000000a4 */
[----:B------:R0:W-:Y:S04]  /*ea40*/  STS.U16 [R157+UR5+0x20e80], R124 ;  /* 0x020e807c9d007988 */ /* 0x0001e80008000405 */
[----:B------:R-:W5:Y:S04]  /*ea50*/  LDL.LU.64 R118, [R1+0xf88] ;  /* 0x000f880001767983 */ /* 0x000f680000300a00 */
[----:B------:R-:W3:Y:S04]  /*ea60*/  @P0 LDG.E.U16 R164, desc[UR16][R120.64] ;  /* 0x0000001078a40981 */ /* 0x000ee8000c1e1500 */
[----:B------:R-:W3:Y:S04]  /*ea70*/  @P0 LDG.E.U16 R165, desc[UR16][R122.64] ;  /* 0x000000107aa50981 */ /* 0x000ee8000c1e1500 */
[----:B------:R1:W-:Y:S04]  /*ea80*/  STS.U16 [R157+UR5+0x21280], R125 ;  /* 0x0212807d9d007988 */ /* 0x0003e80008000405 */
[----:B------:R-:W5:Y:S04]  /*ea90*/  LDL.LU.64 R120, [R1+0xf80] ;  /* 0x000f800001787983 */ /* 0x000f680000300a00 */
[----:B0-----:R-:W5:Y:S04]  /*eaa0*/  LDL.LU R124, [R1+0xf78] ;  /* 0x000f7800017c7983 */ /* 0x001f680000300800 */
[----:B------:R-:W5:Y:S04]  /*eab0*/  LDL.LU.64 R122, [R1+0xf70] ;  /* 0x000f7000017a7983 */ /* 0x000f680000300a00 */
[----:B-1----:R-:W5:Y:S04]  /*eac0*/  LDL.LU R125, [R1+0xf68] ;  /* 0x000f6800017d7983 */ /* 0x002f680000300800 */
[----:B------:R0:W3:Y:S04]  /*ead0*/  @P0 LDG.E.U16 R3, desc[UR16][R134.64] ;  /* 0x0000001086030981 */ /* 0x0000e8000c1e1500 */
[----:B------:R-:W0:Y:S04]  /*eae0*/  LDL.LU.64 R134, [R1+0xf60] ;  /* 0x000f600001867983 */ /* 0x000e280000300a00 */
[----:B----4-:R1:W-:Y:S04]  /*eaf0*/  STS.U16 [R157+UR5+0x21680], R153 ;  /* 0x021680999d007988 */ /* 0x0103e80008000405 */
[----:B-1----:R-:W4:Y:S04]  /*eb00*/  LDL.LU R153, [R1+0xf58] ;  /* 0x000f580001997983 */ /* 0x002f280000300800 */
[----:B--2---:R1:W-:Y:S04]  /*eb10*/  STS.U16 [R157+UR5+0x21a80], R152 ;  /* 0x021a80989d007988 */ /* 0x0043e80008000405 */
[----:B---3--:R2:W-:Y:S01]  /*eb20*/  STS.U16 [R157+UR5+0x21e80], R164 ;  /* 0x021e80a49d007988 */ /* 0x0085e20008000405 */
[----:B0-----:R-:W-:-:S06]  /*eb30*/  PRMT R135, RZ, 0x7610, R135 ;  /* 0x00007610ff877816 */ /* 0x001fcc0000000087 */
[----:B------:R-:W3:Y:S04]  /*eb40*/  @P0 LDG.E.U16 R135, desc[UR16][R126.64] ;  /* 0x000000107e870981 */ /* 0x000ee8000c1e1500 */
[----:B------:R0:W5:Y:S04]  /*eb50*/  LDL.LU.64 R126, [R1+0xf50] ;  /* 0x000f5000017e7983 */ /* 0x0001680000300a00 */
[----:B-1----:R-:W3:Y:S01]  /*eb60*/  LDL.LU R152, [R1+0xf48] ;  /* 0x000f480001987983 */ /* 0x002ee20000300800 */
[----:B----4-:R-:W-:-:S06]  /*eb70*/  PRMT R153, RZ, 0x7610, R153 ;  /* 0x00007610ff997816 */ /* 0x010fcc0000000099 */
[----:B------:R-:W4:Y:S04]  /*eb80*/  @P0 LDG.E.U16 R153, desc[UR16][R128.64] ;  /* 0x0000001080990981 */ /* 0x000f28000c1e1500 */
[----:B------:R0:W5:Y:S04]  /*eb90*/  LDL.LU.64 R128, [R1+0xf40] ;  /* 0x000f400001807983 */ /* 0x0001680000300a00 */
[----:B--2---:R-:W2:Y:S01]  /*eba0*/  LDL.LU R157, [R1+0xf38] ;  /* 0x000f3800019d7983 */ /* 0x004ea20000300800 */
[----:B------:R-:W-:Y:S02]  /*ebb0*/  LOP3.LUT R164, R2, 0x60, RZ, 0x3c, !PT ;  /* 0x0000006002a47812 */ /* 0x000fe400078e3cff */
[----:B--2---:R-:W-:-:S06]  /*ebc0*/  PRMT R157, RZ, 0x7610, R157 ;  /* 0x00007610ff9d7816 */ /* 0x004fcc000000009d */
[----:B------:R-:W2:Y:S01]  /*ebd0*/  @P0 LDG.E.U16 R157, desc[UR16][R130.64] ;  /* 0x00000010829d0981 */ /* 0x000ea2000c1e1500 */
[----:B---3--:R-:W-:-:S03]  /*ebe0*/  PRMT R152, RZ, 0x7610, R152 ;  /* 0x00007610ff987816 */ /* 0x008fc60000000098 */
[----:B------:R1:W-:Y:S04]  /*ebf0*/  STS.U16 [R164+UR5+0x20300], R165 ;  /* 0x020300a5a4007988 */ /* 0x0003e80008000405 */
[----:B------:R3:W-:Y:S04]  /*ec00*/  STS.U16 [R164+UR5+0x20700], R3 ;  /* 0x02070003a4007988 */ /* 0x0007e80008000405 */
[----:B------:R0:W5:Y:S01]  /*ec10*/  LDL.LU.64 R130, [R1+0xf30] ;  /* 0x000f300001827983 */ /* 0x0001620000300a00 */
[----:B-1----:R-:W-:-:S03]  /*ec20*/  PRMT R165, RZ, 0x7610, R165 ;  /* 0x00007610ffa57816 */ /* 0x002fc600000000a5 */
[----:B------:R-:W2:Y:S01]  /*ec30*/  @P0 LDG.E.U16 R152, desc[UR16][R132.64] ;  /* 0x0000001084980981 */ /* 0x000ea2000c1e1500 */
[----:B---3--:R-:W-:-:S03]  /*ec40*/  PRMT R3, RZ, 0x7610, R3 ;  /* 0x00007610ff037816 */ /* 0x008fc60000000003 */
[----:B------:R1:W-:Y:S04]  /*ec50*/  STS.U16 [R164+UR5+0x20b00], R135 ;  /* 0x020b0087a4007988 */ /* 0x0003e80008000405 */
[----:B------:R-:W3:Y:S04]  /*ec60*/  @P0 LDG.E.U16 R165, desc[UR16][R136.64] ;  /* 0x0000001088a50981 */ /* 0x000ee8000c1e1500 */
[----:B------:R0:W5:Y:S04]  /*ec70*/  LDL.LU.64 R132, [R1+0xf28] ;  /* 0x000f280001847983 */ /* 0x0001680000300a00 */
[----:B-1----:R0:W5:Y:S04]  /*ec80*/  LDL.LU R135, [R1+0xf20] ;  /* 0x000f200001877983 */ /* 0x0021680000300800 */
[----:B------:R0:W5:Y:S04]  /*ec90*/  LDL.LU.64 R136, [R1+0xf18] ;  /* 0x000f180001887983 */ /* 0x0001680000300a00 */
[----:B----4-:R1:W-:Y:S04]  /*eca0*/  STS.U16 [R164+UR5+0x20f00], R153 ;  /* 0x020f0099a4007988 */ /* 0x0103e80008000405 */
[----:B------:R-:W4:Y:S04]  /*ecb0*/  @P0 LDG.E.U16 R3, desc[UR16][R138.64] ;  /* 0x000000108a030981 */ /* 0x000f28000c1e1500 */
[----:B-1----:R-:W3:Y:S04]  /*ecc0*/  LDL.LU R153, [R1+0xf10] ;  /* 0x000f100001997983 */ /* 0x002ee80000300800 */
[----:B------:R0:W5:Y:S04]  /*ecd0*/  LDL.LU.64 R138, [R1+0xf08] ;  /* 0x000f0800018a7983 */ /* 0x0001680000300a00 */
[----:B--2---:R1:W-:Y:S04]  /*ece0*/  STS.U16 [R164+UR5+0x21300], R157 ;  /* 0x0213009da4007988 */ /* 0x0043e80008000405 */
[----:B-1----:R-:W2:Y:S04]  /*ecf0*/  LDL.LU R157, [R1+0xf00] ;  /* 0x000f0000019d7983 */ /* 0x002ea80000300800 */
[----:B------:R1:W-:Y:S01]  /*ed00*/  STS.U16 [R164+UR5+0x21700], R152 ;  /* 0x02170098a4007988 */ /* 0x0003e20008000405 */
[----:B--2---:R-:W-:-:S06]  /*ed10*/  PRMT R157, RZ, 0x7610, R157 ;  /* 0x00007610ff9d7816 */ /* 0x004fcc000000009d */
[----:B------:R-:W2:Y:S04]  /*ed20*/  @P0 LDG.E.U16 R157, desc[UR16][R140.64] ;  /* 0x000000108c9d0981 */ /* 0x000ea8000c1e1500 */
[----:B------:R0:W5:Y:S04]  /*ed30*/  LDL.LU.64 R140, [R1+0xef8] ;  /* 0x000ef800018c7983 */ /* 0x0001680000300a00 */
[----:B-1----:R-:W2:Y:S01]  /*ed40*/  LDL.LU R152, [R1+0xef0] ;  /* 0x000ef00001987983 */ /* 0x002ea20000300800 */
[----:B---3--:R-:W-:-:S03]  /*ed50*/  PRMT R153, RZ, 0x7610, R153 ;  /* 0x00007610ff997816 */ /* 0x008fc60000000099 */
[----:B------:R-:W-:Y:S04]  /*ed60*/  STS.U16 [R164+UR5+0x21b00], R165 ;  /* 0x021b00a5a4007988 */ /* 0x000fe80008000405 */
[----:B----4-:R1:W-:Y:S04]  /*ed70*/  STS.U16 [R164+UR5+0x21f00], R3 ;  /* 0x021f0003a4007988 */ /* 0x0103e80008000405 */
[----:B------:R-:W3:Y:S01]  /*ed80*/  @P0 LDG.E.U16 R153, desc[UR16][R144.64] ;  /* 0x0000001090990981 */ /* 0x000ee2000c1e1500 */
[----:B-1----:R-:W-:-:S05]  /*ed90*/  LOP3.LUT R164, R2, 0x70, RZ, 0x3c, !PT ;  /* 0x0000007002a47812 */ /* 0x002fca00078e3cff */
[----:B------:R1:W-:Y:S01]  /*eda0*/  STS.U16 [R164+UR5+0x21f80], R156 ;  /* 0x021f809ca4007988 */ /* 0x0003e20008000405 */
[----:B--2---:R-:W-:-:S06]  /*edb0*/  PRMT R152, RZ, 0x7610, R152 ;  /* 0x00007610ff987816 */ /* 0x004fcc0000000098 */
[----:B------:R-:W2:Y:S04]  /*edc0*/  @P0 LDG.E.U16 R152, desc[UR16][R142.64] ;  /* 0x000000108e980981 */ /* 0x000ea8000c1e1500 */
[----:B------:R0:W5:Y:S04]  /*edd0*/  LDL.LU.64 R142, [R1+0xee8] ;  /* 0x000ee800018e7983 */ /* 0x0001680000300a00 */
[----:B------:R0:W5:Y:S04]  /*ede0*/  LDL.LU.64 R144, [R1+0xee0] ;  /* 0x000ee00001907983 */ /* 0x0001680000300a00 */
[----:B-1----:R-:W4:Y:S04]  /*edf0*/  LDL.LU R156, [R1+0xed8] ;  /* 0x000ed800019c7983 */ /* 0x002f280000300800 */
[----:B------:R1:W-:Y:S01]  /*ee00*/  STS.U16 [R164+UR5+0x20380], R157 ;  /* 0x0203809da4007988 */ /* 0x0003e20008000405 */
[----:B----4-:R-:W-:-:S06]  /*ee10*/  PRMT R156, RZ, 0x7610, R156 ;  /* 0x00007610ff9c7816 */ /* 0x010fcc000000009c */
[----:B------:R-:W4:Y:S04]  /*ee20*/  @P0 LDG.E.U16 R156, desc[UR16][R146.64] ;  /* 0x00000010929c0981 */ /* 0x000f28000c1e1500 */
[----:B------:R0:W5:Y:S04]  /*ee30*/  LDL.LU.64 R146, [R1+0xed0] ;  /* 0x000ed00001927983 */ /* 0x0001680000300a00 */
[----:B-1----:R-:W2:Y:S01]  /*ee40*/  LDL.LU R157, [R1+0xec8] ;  /* 0x000ec800019d7983 */ /* 0x002ea20000300800 */
[----:B------:R-:W-:-:S06]  /*ee50*/  PRMT R165, RZ, 0x7610, R165 ;  /* 0x00007610ffa57816 */ /* 0x000fcc00000000a5 */
[----:B------:R-:W3:Y:S01]  /*ee60*/  @P0 LDG.E.U16 R165, desc[UR16][R150.64] ;  /* 0x0000001096a50981 */ /* 0x000ee2000c1e1500 */
[----:B------:R-:W-:-:S06]  /*ee70*/  PRMT R3, RZ, 0x7610, R3 ;  /* 0x00007610ff037816 */ /* 0x000fcc0000000003 */
[----:B------:R-:W3:Y:S01]  /*ee80*/  @P0 LDG.E.U16 R3, desc[UR16][R154.64] ;  /* 0x000000109a030981 */ /* 0x000ee2000c1e1500 */
[----:B--2---:R-:W-:-:S06]  /*ee90*/  PRMT R157, RZ, 0x7610, R157 ;  /* 0x00007610ff9d7816 */ /* 0x004fcc000000009d */
[----:B------:R-:W2:Y:S04]  /*eea0*/  @P0 LDG.E.U16 R157, desc[UR16][R148.64] ;  /* 0x00000010949d0981 */ /* 0x000ea8000c1e1500 */
[----:B------:R1:W-:Y:S04]  /*eeb0*/  STS.U16 [R164+UR5+0x20780], R152 ;  /* 0x02078098a4007988 */ /* 0x0003e80008000405 */
[----:B---3--:R3:W-:Y:S04]  /*eec0*/  STS.U16 [R164+UR5+0x20b80], R153 ;  /* 0x020b8099a4007988 */ /* 0x0087e80008000405 */
[----:B----4-:R4:W-:Y:S04]  /*eed0*/  STS.U16 [R164+UR5+0x20f80], R156 ;  /* 0x020f809ca4007988 */ /* 0x0109e80008000405 */
[----:B------:R0:W5:Y:S04]  /*eee0*/  LDL.LU.64 R148, [R1+0xec0] ;  /* 0x000ec00001947983 */ /* 0x0001680000300a00 */
[----:B-1----:R0:W5:Y:S04]  /*eef0*/  LDL.LU R152, [R1+0xeb8] ;  /* 0x000eb80001987983 */ /* 0x0021680000300800 */
[----:B------:R0:W5:Y:S04]  /*ef00*/  LDL.LU.64 R150, [R1+0xeb0] ;  /* 0x000eb00001967983 */ /* 0x0001680000300a00 */
[----:B---3--:R0:W5:Y:S04]  /*ef10*/  LDL.LU R153, [R1+0xea8] ;  /* 0x000ea80001997983 */ /* 0x0081680000300800 */
[----:B------:R0:W5:Y:S04]  /*ef20*/  LDL.LU.64 R154, [R1+0xea0] ;  /* 0x000ea000019a7983 */ /* 0x0001680000300a00 */
[----:B----4-:R0:W5:Y:S01]  /*ef30*/  LDL.LU R156, [R1+0xe98] ;  /* 0x000e9800019c7983 */ /* 0x0101620000300800 */
[----:B------:R-:W-:-:S02]  /*ef40*/  UIADD3 UR4, UPT, UPT, UR5, 0x10000, URZ ;  /* 0x0001000005047890 */ /* 0x000fc4000fffe0ff */
[----:B------:R-:W-:Y:S02]  /*ef50*/  UIADD3 UR9, UPT, UPT, UR5, 0x24000, URZ ;  /* 0x0002400005097890 */ /* 0x000fe4000fffe0ff */
[----:B------:R-:W-:Y:S02]  /*ef60*/  USHF.R.U32.HI UR4, URZ, 0x4, UR4 ;  /* 0x00000004ff047899 */ /* 0x000fe40008011604 */
[----:B------:R-:W-:Y:S02]  /*ef70*/  USHF.R.U32.HI UR10, URZ, 0x4, UR9 ;  /* 0x00000004ff0a7899 */ /* 0x000fe40008011609 */
[----:B------:R-:W-:Y:S02]  /*ef80*/  USGXT.U32 UR9, UR4, 0xe ;  /* 0x0000000e0409789a */ /* 0x000fe40008000000 */
[----:B------:R-:W-:Y:S02]  /*ef90*/  USGXT.U32 UR10, UR10, 0xe ;  /* 0x0000000e0a0a789a */ /* 0x000fe40008000000 */
[----:B------:R-:W-:-:S02]  /*efa0*/  UIADD3 UR12, UP1, UPT, UR9, 0x4000080, URZ ;  /* 0x04000080090c7890 */ /* 0x000fc4000ff3e0ff */
[----:B------:R-:W-:Y:S01]  /*efb0*/  UIADD3 UR14, UP2, UPT, UR10, 0x2, URZ ;  /* 0x000000020a0e7890 */ /* 0x000fe2000ff5e0ff */
[----:B------:R-:W-:Y:S01]  /*efc0*/  UMOV UR13, URZ ;  /* 0x000000ff000d7c82 */ /* 0x000fe20008000000 */
[----:B------:R-:W-:Y:S01]  /*efd0*/  UMOV UR15, URZ ;  /* 0x000000ff000f7c82 */ /* 0x000fe20008000000 */
[----:B------:R-:W-:Y:S02]  /*efe0*/  UIADD3.X UR13, UPT, UPT, UR13, 0x40004040, URZ, UP1, !UPT ;  /* 0x400040400d0d7890 */ /* 0x000fe40008ffe4ff */
[----:B------:R-:W-:Y:S01]  /*eff0*/  UIADD3.X UR15, UPT, UPT, UR15, 0x40004040, URZ, UP2, !UPT ;  /* 0x400040400f0f7890 */ /* 0x000fe200097fe4ff */
[----:B------:R-:W-:Y:S01]  /*f000*/  UMOV UR4, URZ ;  /* 0x000000ff00047c82 */ /* 0x000fe20008000000 */
[----:B--2---:R1:W-:Y:S04]  /*f010*/  STS.U16 [R164+UR5+0x21380], R157 ;  /* 0x0213809da4007988 */ /* 0x0043e80008000405 */
[----:B------:R2:W-:Y:S04]  /*f020*/  STS.U16 [R164+UR5+0x21780], R165 ;  /* 0x021780a5a4007988 */ /* 0x0005e80008000405 */
[----:B-1----:R0:W5:Y:S01]  /*f030*/  LDL.LU R157, [R1+0xe94] ;  /* 0x000e9400019d7983 */ /* 0x0021620000300800 */
[----:B--2---:R-:W1:Y:S03]  /*f040*/  LDC R165, c[0x0][0x3a0] ;  /* 0x0000e800ffa57b82 */ /* 0x004e660000000800 */
[----:B------:R2:W-:Y:S01]  /*f050*/  STS.U16 [R164+UR5+0x21b80], R3 ;  /* 0x021b8003a4007988 */ /* 0x0005e20008000405 */
[----:B------:R3:W-:Y:S06]  /*f060*/  MEMBAR.ALL.CTA ;  /* 0x0000000000007992 */ /* 0x0007ec0000008000 */
[----:B---3--:R-:W3:Y:S04]  /*f070*/  FENCE.VIEW.ASYNC.S ;  /* 0x00000000000073c6 */ /* 0x008ee80000000000 */
[----:B--2---:R0:W5:Y:S01]  /*f080*/  LDL.LU R164, [R1+0xe90] ;  /* 0x000e900001a47983 */ /* 0x0041620000300800 */
[----:B-1----:R-:W-:-:S05]  /*f090*/  VIADD R165, R165, 0x7f ;  /* 0x0000007fa5a57836 */ /* 0x002fca0000000000 */
[----:B------:R-:W-:-:S04]  /*f0a0*/  SHF.R.S32.HI R3, RZ, 0x1f, R165 ;  /* 0x0000001fff037819 */ /* 0x000fc800000114a5 */
[----:B------:R-:W-:-:S04]  /*f0b0*/  LEA.HI R3, R3, R165, RZ, 0x7 ;  /* 0x000000a503037211 */ /* 0x000fc800078f38ff */
[----:B------:R-:W-:-:S04]  /*f0c0*/  SHF.R.S32.HI R3, RZ, 0x7, R3 ;  /* 0x00000007ff037819 */ /* 0x000fc80000011403 */
[----:B------:R-:W-:-:S05]  /*f0d0*/  VIMNMX R3, PT, PT, R3, 0x1, !PT ;  /* 0x0000000103037848 */ /* 0x000fca0007fe0100 */
[----:B------:R-:W-:-:S05]  /*f0e0*/  VIADD R3, R3, 0xffffffff ;  /* 0xffffffff03037836 */ /* 0x000fca0000000000 */
[----:B------:R0:W-:Y:S01]  /*f0f0*/  STL [R1+0xe70], R3 ;  /* 0x000e700301007387 */ /* 0x0001e20000100800 */
[----:B---3--:R-:W-:Y:S01]  /*f100*/  BAR.SYNC.DEFER_BLOCKING 0x0 ;  /* 0x0000000000007b1d */ /* 0x008fe20000010000 */
[----:B------:R-:W-:Y:S01]  /*f110*/  ISETP.LT.OR P0, PT, R165, 0x80, P1 ;  /* 0x00000080a500780c */ /* 0x000fe20000f01670 */
[----:B------:R-:W-:Y:S01]  /*f120*/  IMAD.SHL.U32 R165, R162, 0x80, RZ ;  /* 0x00000080a2a57824 */ /* 0x000fe200078e00ff */
[----:B------:R-:W-:Y:S01]  /*f130*/  ISETP.NE.U32.AND P3, PT, R3, RZ, PT ;  /* 0x000000ff0300720c */ /* 0x000fe20003f65070 */
[----:B------:R-:W-:-:S10]  /*f140*/  IMAD.SHL.U32 R162, R163, 0x80, RZ ;  /* 0x00000080a3a27824 */ /* 0x000fd400078e00ff */
[----:B0-----:R-:W-:Y:S05]  /*f150*/  @P0 BRA `(.L_x_6) ;  /* 0x00000004007c0947 */ /* 0x001fea0003800000 */
[----:B------:R-:W-:Y:S02]  /*f160*/  USHF.R.U32.HI UR58, URZ, 0x4, UR5 ;  /* 0x00000004ff3a7899 */ /* 0x000fe40008011605 */
[----:B------:R-:W-:Y:S02]  /*f170*/  UIADD3 UR46, UPT, UPT, UR5, 0x20000, URZ ;  /* 0x00020000052e7890 */ /* 0x000fe4000fffe0ff */
[----:B------:R-:W-:Y:S02]  /*f180*/  USGXT.U32 UR58, UR58, 0xe ;  /* 0x0000000e3a3a789a */ /* 0x000fe40008000000 */
[----:B------:R-:W-:Y:S02]  /*f190*/  USHF.R.U32.HI UR50, URZ, 0x4, UR46 ;  /* 0x00000004ff327899 */ /* 0x000fe4000801162e */
[----:B------:R-:W-:Y:S02]  /*f1a0*/  UIADD3 UR48, UP1, UPT, UR58, 0x4000080, URZ ;  /* 0x040000803a307890 */ /* 0x000fe4000ff3e0ff */
[----:B------:R-:W-:Y:S01]  /*f1b0*/  USGXT.U32 UR50, UR50, 0xe ;  /* 0x0000000e3232789a */ /* 0x000fe20008000000 */
[----:B------:R-:W-:Y:S01]  /*f1c0*/  UMOV UR11, URZ ;  /* 0x000000ff000b7c82 */ /* 0x000fe20008000000 */
[----:B------:R-:W-:Y:S01]  /*f1d0*/  UMOV UR56, UR8 ;  /* 0x0000000800387c82 */ /* 0x000fe20008000000 */
[----:B------:R-:W-:-:S02]  /*f1e0*/  UIADD3.X UR49, UPT, UPT, UR11, 0x40004040, URZ, UP1, !UPT ;  /* 0x400040400b317890 */ /* 0x000fc40008ffe4ff */
[----:B------:R-:W-:Y:S01]  /*f1f0*/  UIADD3 UR52, UP1, UPT, UR50, 0x2, URZ ;  /* 0x0000000232347890 */ /* 0x000fe2000ff3e0ff */
[----:B------:R-:W-:Y:S01]  /*f200*/  UMOV UR57, URZ ;  /* 0x000000ff00397c82 */ /* 0x000fe20008000000 */
[----:B------:R-:W-:Y:S01]  /*f210*/  UMOV UR51, URZ ;  /* 0x000000ff00337c82 */ /* 0x000fe20008000000 */
[----:B------:R-:W-:Y:S01]  /*f220*/  UMOV UR11, UR56 ;  /* 0x00000038000b7c82 */ /* 0x000fe20008000000 */
[----:B------:R-:W-:Y:S02]  /*f230*/  UIADD3.X UR53, UPT, UPT, UR51, 0x40004040, URZ, UP1, !UPT ;  /* 0x4000404033357890 */ /* 0x000fe40008ffe4ff */
[----:B------:R-:W-:Y:S02]  /*f240*/  ULOP3.LUT UR56, UR58, 0x4000000, URZ, 0xfc, !UPT ;  /* 0x040000003a387892 */ /* 0x000fe4000f8efcff */
[----:B------:R-:W-:Y:S02]  /*f250*/  UIADD3.64 UR58, UPT, UPT, UR48, 0x80, URZ ;  /* 0x00000080303a7897 */ /* 0x000fe4000fffe0ff */
[----:B------:R-:W-:-:S02]  /*f260*/  UIADD3.64 UR64, UPT, UPT, UR52, 0x2, URZ ;  /* 0x0000000234407897 */ /* 0x000fc4000fffe0ff */
[----:B------:R-:W-:Y:S02]  /*f270*/  UIADD3.64 UR60, UPT, UPT, UR48, 0x100, URZ ;  /* 0x00000100303c7897 */ /* 0x000fe4000fffe0ff */
[----:B------:R-:W-:Y:S01]  /*f280*/  UIADD3.64 UR68, UPT, UPT, UR52, 0x4, URZ ;  /* 0x0000000434447897 */ /* 0x000fe2000fffe0ff */
[----:B------:R-:W-:Y:S01]  /*f290*/  UMOV UR18, 0x0 ;  /* 0x0000000000127882 */ /* 0x000fe20000000000 */
[----:B------:R-:W-:Y:S01]  /*f2a0*/  UMOV UR19, 0x8108490 ;  /* 0x0810849000137882 */ /* 0x000fe20000000000 */
[----:B------:R-:W-:Y:S01]  /*f2b0*/  UMOV UR51, 0x40004040 ;  /* 0x4000404000337882 */ /* 0x000fe20000000000 */
[----:B------:R-:W-:Y:S01]  /*f2c0*/  UMOV UR57, 0x40004040 ;  /* 0x4000404000397882 */ /* 0x000fe20000000000 */
[----:B------:R-:W-:Y:S01]  /*f2d0*/  UMOV UR20, 0x0 ;  /* 0x0000000000147882 */ /* 0x000fe20000000000 */
[----:B------:R0:W-:Y:S01]  /*f2e0*/  UTCHMMA gdesc[UR56], gdesc[UR50], tmem[UR6], tmem[UR18], idesc[UR19], !UPT ;  /* 0x00ff1232380075ea */ /* 0x0001e2000f800006 */
[----:B------:R-:W-:Y:S01]  /*f2f0*/  UMOV UR21, 0x8108490 ;  /* 0x0810849000157882 */ /* 0x000fe20000000000 */
[----:B------:R-:W-:-:S02]  /*f300*/  UIADD3.64 UR62, UPT, UPT, UR48, 0x180, URZ ;  /* 0x00000180303e7897 */ /* 0x000fc4000fffe0ff */
[----:B------:R1:W-:Y:S01]  /*f310*/  UTCHMMA gdesc[UR48], gdesc[UR52], tmem[UR6], tmem[UR20], idesc[UR21], UPT ;  /* 0x00ff1434300075ea */ /* 0x0003e2000b800006 */
[----:B------:R-:W-:Y:S01]  /*f320*/  UMOV UR22, 0x0 ;  /* 0x0000000000167882 */ /* 0x000fe20000000000 */
[----:B------:R-:W-:Y:S01]  /*f330*/  UMOV UR23, 0x8108490 ;  /* 0x0810849000177882 */ /* 0x000fe20000000000 */
[----:B------:R-:W-:Y:S01]  /*f340*/  UMOV UR24, 0x0 ;  /* 0x0000000000187882 */ /* 0x000fe20000000000 */
[----:B------:R-:W-:Y:S01]  /*f350*/  UMOV UR25, 0x8108490 ;  /* 0x0810849000197882 */ /* 0x000fe20000000000 */
[----:B------:R2:W-:Y:S01]  /*f360*/  UTCHMMA gdesc[UR58], gdesc[UR64], tmem[UR6], tmem[UR22], idesc[UR23], UPT ;  /* 0x00ff16403a0075ea */ /* 0x0005e2000b800006 */
[----:B------:R-:W-:Y:S01]  /*f370*/  UIADD3.64 UR66, UPT, UPT, UR48, 0x200, URZ ;  /* 0x0000020030427897 */ /* 0x000fe2000fffe0ff */
[----:B------:R3:W-:Y:S01]  /*f380*/  UTCHMMA gdesc[UR60], gdesc[UR68], tmem[UR6], tmem[UR24], idesc[UR25], UPT ;  /* 0x00ff18443c0075ea */ /* 0x0007e2000b800006 */
[----:B0-----:R-:W-:Y:S02]  /*f390*/  UIADD3.64 UR56, UPT, UPT, UR52, 0x1fe, URZ ;  /* 0x000001fe34387897 */ /* 0x001fe4000fffe0ff */
[----:B------:R-:W-:Y:S01]  /*f3a0*/  UIADD3.64 UR18, UPT, UPT, UR48, 0x280, URZ ;  /* 0x0000028030127897 */ /* 0x000fe2000fffe0ff */
[----:B------:R-:W-:Y:S01]  /*f3b0*/  UMOV UR26, 0x0 ;  /* 0x00000000001a7882 */ /* 0x000fe20000000000 */
[----:B------:R-:W-:Y:S01]  /*f3c0*/  UMOV UR27, 0x8108490 ;  /* 0x08108490001b7882 */ /* 0x000fe20000000000 */
[----:B-1----:R-:W-:-:S02]  /*f3d0*/  UIADD3.64 UR20, UPT, UPT, UR48, 0x300, URZ ;  /* 0x0000030030147897 */ /* 0x002fc4000fffe0ff */
[----:B--2---:R-:W-:Y:S02]  /*f3e0*/  UIADD3.64 UR58, UPT, UPT, UR52, 0x200, URZ ;  /* 0x00000200343a7897 */ /* 0x004fe4000fffe0ff */
[----:B------:R0:W-:Y:S01]  /*f3f0*/  UTCHMMA gdesc[UR62], gdesc[UR56], tmem[UR6], tmem[UR26], idesc[UR27], UPT ;  /* 0x00ff1a383e0075ea */ /* 0x0001e2000b800006 */
[----:B---3--:R-:W-:Y:S01]  /*f400*/  UIADD3.64 UR60, UPT, UPT, UR52, 0x202, URZ ;  /* 0x00000202343c7897 */ /* 0x008fe2000fffe0ff */
[----:B------:R-:W-:Y:S01]  /*f410*/  UMOV UR28, 0x0 ;  /* 0x00000000001c7882 */ /* 0x000fe20000000000 */
[----:B------:R-:W-:Y:S01]  /*f420*/  UMOV UR29, 0x8108490 ;  /* 0x08108490001d7882 */ /* 0x000fe20000000000 */
[----:B------:R-:W-:Y:S02]  /*f430*/  UIADD3 UR77, UPT, UPT, UR6, 0x40, URZ ;  /* 0x00000040064d7890 */ /* 0x000fe4000fffe0ff */
[----:B------:R-:W-:Y:S01]  /*f440*/  UIADD3.64 UR22, UPT, UPT, UR48, 0x780, URZ ;  /* 0x0000078030167897 */ /* 0x000fe2000fffe0ff */
[----:B------:R1:W-:Y:S01]  /*f450*/  UTCHMMA gdesc[UR66], gdesc[UR58], tmem[UR6], tmem[UR28], idesc[UR29], UPT ;  /* 0x00ff1c3a420075ea */ /* 0x0003e2000b800006 */
[----:B------:R-:W-:-:S02]  /*f460*/  UIADD3 UR76, UPT, UPT, UR6, 0x40, URZ ;  /* 0x00000040064c7890 */ /* 0x000fc4000fffe0ff */
[----:B0-----:R-:W-:Y:S02]  /*f470*/  UIADD3.64 UR62, UPT, UPT, UR52, 0x204, URZ ;  /* 0x00000204343e7897 */ /* 0x001fe4000fffe0ff */
[----:B------:R-:W-:Y:S01]  /*f480*/  UIADD3.64 UR24, UPT, UPT, UR48, 0x800, URZ ;  /* 0x0000080030187897 */ /* 0x000fe2000fffe0ff */
[----:B------:R-:W-:Y:S01]  /*f490*/  UMOV UR30, 0x0 ;  /* 0x00000000001e7882 */ /* 0x000fe20000000000 */
[----:B------:R-:W-:Y:S01]  /*f4a0*/  UMOV UR31, 0x8108490 ;  /* 0x08108490001f7882 */ /* 0x000fe20000000000 */
[----:B------:R-:W-:Y:S02]  /*f4b0*/  UIADD3 UR75, UPT, UPT, UR6, 0x40, URZ ;  /* 0x00000040064b7890 */ /* 0x000fe4000fffe0ff */
[----:B------:R0:W-:Y:S01]  /*f4c0*/  UTCHMMA gdesc[UR18], gdesc[UR60], tmem[UR6], tmem[UR30], idesc[UR31], UPT ;  /* 0x00ff1e3c120075ea */ /* 0x0001e2000b800006 */
[----:B------:R-:W-:Y:S02]  /*f4d0*/  UIADD3.64 UR26, UPT, UPT, UR48, 0x880, URZ ;  /* 0x00000880301a7897 */ /* 0x000fe4000fffe0ff */
[----:B------:R-:W-:-:S02]  /*f4e0*/  UIADD3 UR74, UPT, UPT, UR6, 0x40, URZ ;  /* 0x00000040064a7890 */ /* 0x000fc4000fffe0ff */
[----:B-1----:R-:W-:Y:S02]  /*f4f0*/  UIADD3.64 UR66, UPT, UPT, UR48, 0x900, URZ ;  /* 0x0000090030427897 */ /* 0x002fe4000fffe0ff */
[----:B------:R-:W-:Y:S02]  /*f500*/  UIADD3 UR73, UPT, UPT, UR6, 0x40, URZ ;  /* 0x0000004006497890 */ /* 0x000fe4000fffe0ff */
[----:B------:R-:W-:Y:S02]  /*f510*/  UIADD3.64 UR28, UPT, UPT, UR48, 0x980, URZ ;  /* 0x00000980301c7897 */ /* 0x000fe4000fffe0ff */
[----:B------:R-:W-:Y:S02]  /*f520*/  UIADD3 UR72, UPT, UPT, UR6, 0x40, URZ ;  /* 0x0000004006487890 */ /* 0x000fe4000fffe0ff */
[----:B0-----:R-:W-:Y:S01]  /*f530*/  UIADD3.64 UR30, UPT, UPT, UR48, 0xa00, URZ ;  /* 0x00000a00301e7897 */ /* 0x001fe2000fffe0ff */
[----:B------:R-:W-:Y:S01]  /*f540*/  UMOV UR32, 0x0 ;  /* 0x0000000000207882 */ /* 0x000fe20000000000 */
[----:B------:R-:W-:Y:S01]  /*f550*/  UMOV UR33, 0x8108490 ;  /* 0x0810849000217882 */ /* 0x000fe20000000000 */
[----:B------:R-:W-:-:S02]  /*f560*/  UIADD3 UR71, UPT, UPT, UR6, 0x40, URZ ;  /* 0x0000004006477890 */ /* 0x000fc4000fffe0ff */
[----:B------:R0:W-:Y:S01]  /*f570*/  UTCHMMA gdesc[UR20], gdesc[UR62], tmem[UR6], tmem[UR32], idesc[UR33], UPT ;  /* 0x00ff203e140075ea */ /* 0x0001e2000b800006 */
[----:B------:R-:W-:Y:S01]  /*f580*/  UIADD3.64 UR18, UPT, UPT, UR48, 0xa80, URZ ;  /* 0x00000a8030127897 */ /* 0x000fe2000fffe0ff */
[----:B------:R-:W-:Y:S01]  /*f590*/  UMOV UR34, 0x0 ;  /* 0x0000000000227882 */ /* 0x000fe20000000000 */
[----:B------:R-:W-:Y:S01]  /*f5a0*/  UMOV UR35, 0x8108490 ;  /* 0x0810849000237882 */ /* 0x000fe20000000000 */
[----:B------:R-:W-:Y:S01]  /*f5b0*/  UIADD3 UR70, UPT, UPT, UR6, 0x40, URZ ;  /* 0x0000004006467890 */ /* 0x000fe2000fffe0ff */
[----:B------:R0:W-:Y:S01]  /*f5c0*/  UTCHMMA gdesc[UR22], gdesc[UR50], tmem[UR77], tmem[UR34], idesc[UR35], !UPT ;  /* 0x00ff2232160075ea */ /* 0x0001e2000f80004d */
[----:B------:R-:W-:Y:S01]  /*f5d0*/  UIADD3.64 UR48, UPT, UPT, UR48, 0xb00, URZ ;  /* 0x00000b0030307897 */ /* 0x000fe2000fffe0ff */
[----:B------:R-:W-:Y:S01]  /*f5e0*/  UMOV UR36, 0x0 ;  /* 0x0000000000247882 */ /* 0x000fe20000000000 */
[----:B------:R-:W-:Y:S01]  /*f5f0*/  UMOV UR37, 0x8108490 ;  /* 0x0810849000257882 */ /* 0x000fe20000000000 */
[----:B------:R-:W-:Y:S01]  /*f600*/  UMOV UR38, 0x0 ;  /* 0x0000000000267882 */ /* 0x000fe20000000000 */
[----:B------:R-:W-:Y:S01]  /*f610*/  UMOV UR39, 0x8108490 ;  /* 0x0810849000277882 */ /* 0x000fe20000000000 */
[----:B------:R-:W-:Y:S01]  /*f620*/  UMOV UR40, 0x0 ;  /* 0x0000000000287882 */ /* 0x000fe20000000000 */
[----:B------:R-:W-:Y:S01]  /*f630*/  UMOV UR41, 0x8108490 ;  /* 0x0810849000297882 */ /* 0x000fe20000000000 */
[----:B------:R0:W-:Y:S01]  /*f640*/  UTCHMMA gdesc[UR24], gdesc[UR52], tmem[UR76], tmem[UR36], idesc[UR37], UPT ;  /* 0x00ff2434180075ea */ /* 0x0001e2000b80004c */
        /* <DEDUP_REMOVED lines=12> */
[----:B------:R0:W-:Y:S01]  /*f710*/  UTCHMMA gdesc[UR18], gdesc[UR60], tmem[UR71], tmem[UR46], idesc[UR47], UPT ;  /* 0x00ff2e3c120075ea */ /* 0x0001e2000b800047 */
[----:B------:R0:W-:Y:S01]  /*f720*/  UTCHMMA gdesc[UR48], gdesc[UR62], tmem[UR70], tmem[UR54], idesc[UR55], UPT ;  /* 0x00ff363e300075ea */ /* 0x0001e2000b800046 */
[----:B------:R0:W-:Y:S01]  /*f730*/  UTCBAR [UR11], URZ ;  /* 0x000000ff0b0073e9 */ /* 0x0001e200080000ff */
[----:B------:R-:W-:Y:S01]  /*f740*/  NOP ;  /* 0x0000000000007918 */ /* 0x000fe20000000000 */
.L_x_6:
[----:B------:R1:W-:Y:S01]  /*f750*/  STL [R1+0x590], RZ ;  /* 0x000590ff01007387 */ /* 0x0003e20000100800 */
[----:B0-----:R-:W-:Y:S01]  /*f760*/  UMOV UR18, UR14 ;  /* 0x0000000e00127c82 */ /* 0x001fe20008000000 */
[----:B------:R-:W-:Y:S01]  /*f770*/  UMOV UR19, UR15 ;  /* 0x0000000f00137c82 */ /* 0x000fe20008000000 */
[----:B------:R-:W-:Y:S05]  /*f780*/  @!P3 BRA `(.L_x_7) ;  /* 0x000001600074b947 */ /* 0x000fea0003800000 */
[----:B------:R-:W-:Y:S01]  /*f790*/  SHF.R.S32.HI R3, RZ, 0x1f, R162 ;  /* 0x0000001fff037819 */ /* 0x000fe200000114a2 */
[----:B------:R-:W-:Y:S01]  /*f7a0*/  ULOP3.LUT UR14, UR9, 0x4000000, URZ, 0xfc, !UPT ;  /* 0x04000000090e7892 */ /* 0x000fe2000f8efcff */
[----:B------:R-:W-:Y:S01]  /*f7b0*/  SHF.R.S32.HI R163, RZ, 0x1f, R165 ;  /* 0x0000001fffa37819 */ /* 0x000fe200000114a5 */
[----:B------:R-:W-:Y:S01]  /*f7c0*/  UIADD3.64 UR20, UPT, UPT, UR12, 0x80, URZ ;  /* 0x000000800c147897 */ /* 0x000fe2000fffe0ff */
[C---:B------:R-:W-:Y:S01]  /*f7d0*/  SHF.L.U64.HI R3, R162.reuse, 0x1, R3 ;  /* 0x00000001a2037819 */ /* 0x040fe20000010203 */
[----:B------:R-:W-:Y:S01]  /*f7e0*/  IMAD.SHL.U32 R162, R162, 0x2, RZ ;  /* 0x00000002a2a27824 */ /* 0x000fe200078e00ff */
[C---:B------:R-:W-:Y:S01]  /*f7f0*/  SHF.L.U64.HI R163, R165.reuse, 0x1, R163 ;  /* 0x00000001a5a37819 */ /* 0x040fe200000102a3 */
[----:B------:R-:W-:Y:S01]  /*f800*/  IMAD.SHL.U32 R165, R165, 0x2, RZ ;  /* 0x00000002a5a57824 */ /* 0x000fe200078e00ff */
[----:B------:R-:W-:Y:S02]  /*f810*/  UIADD3.64 UR22, UPT, UPT, UR18, 0x2, URZ ;  /* 0x0000000212167897 */ /* 0x000fe4000fffe0ff */
[----:B------:R-:W-:-:S02]  /*f820*/  UIADD3.64 UR24, UPT, UPT, UR12, 0x100, URZ ;  /* 0x000001000c187897 */ /* 0x000fc4000fffe0ff */
[----:B------:R-:W-:Y:S02]  /*f830*/  UIADD3.64 UR26, UPT, UPT, UR18, 0x4, URZ ;  /* 0x00000004121a7897 */ /* 0x000fe4000fffe0ff */
[----:B------:R-:W-:Y:S02]  /*f840*/  UIADD3.64 UR28, UPT, UPT, UR12, 0x180, URZ ;  /* 0x000001800c1c7897 */ /* 0x000fe4000fffe0ff */
[----:B------:R-:W-:Y:S02]  /*f850*/  UIADD3.64 UR30, UPT, UPT, UR18, 0x1fe, URZ ;  /* 0x000001fe121e7897 */ /* 0x000fe4000fffe0ff */
[----:B------:R-:W-:Y:S02]  /*f860*/  UIADD3.64 UR32, UPT, UPT, UR12, 0x200, URZ ;  /* 0x000002000c207897 */ /* 0x000fe4000fffe0ff */
        /* <DEDUP_REMOVED lines=12> */
[----:B------:R-:W-:Y:S01]  /*f930*/  UIADD3.64 UR58, UPT, UPT, UR12, 0xb00, URZ ;  /* 0x00000b000c3a7897 */ /* 0x000fe2000fffe0ff */
[----:B------:R-:W-:Y:S01]  /*f940*/  UMOV UR11, 0x1 ;  /* 0x00000001000b7882 */ /* 0x000fe20000000000 */
[----:B------:R-:W-:Y:S01]  /*f950*/  UMOV UR9, URZ ;  /* 0x000000ff00097c82 */ /* 0x000fe20008000000 */
[----:B------:R-:W-:Y:S01]  /*f960*/  UMOV UR60, UR10 ;  /* 0x0000000a003c7c82 */ /* 0x000fe20008000000 */
[----:B------:R-:W-:-:S08]  /*f970*/  UMOV UR61, 0x40004040 ;  /* 0x40004040003d7882 */ /* 0x000fd00000000000 */
.L_x_10:
[----:B------:R0:W-:Y:S04]  /*f980*/  STL.64 [R1+0xea8], R158 ;  /* 0x000ea89e01007387 */ /* 0x0001e80000100a00 */
[----:B------:R-:W-:Y:S04]  /*f990*/  STL.64 [R1+0xea0], R160 ;  /* 0x000ea0a001007387 */ /* 0x000fe80000100a00 */
[----:B-----5:R2:W-:Y:S01]  /*f9a0*/  STL.64 [R1+0xe90], R2 ;  /* 0x000e900201007387 */ /* 0x0205e20000100a00 */
[----:B0-----:R-:W-:-:S05]  /*f9b0*/  IADD3 R158, P0, PT, R4, R165, RZ ;  /* 0x000000a5049e7210 */ /* 0x001fca0007f1e0ff */
[----:B------:R0:W-:Y:S01]  /*f9c0*/  STL [R1+0xe38], R158 ;  /* 0x000e389e01007387 */ /* 0x0001e20000100800 */
[-C--:B--2---:R-:W-:Y:S02]  /*f9d0*/  IADD3 R3, P3, PT, R6, R165.reuse, RZ ;  /* 0x000000a506037210 */ /* 0x084fe40007f7e0ff */
[----:B-----5:R-:W-:-:S03]  /*f9e0*/  IADD3 R2, P4, PT, R24, R165, RZ ;  /* 0x000000a518027210 */ /* 0x020fc60007f9e0ff */
[----:B------:R2:W-:Y:S01]  /*f9f0*/  STL [R1+0xe3c], R3 ;  /* 0x000e3c0301007387 */ /* 0x0005e20000100800 */
[----:B0-----:R-:W-:Y:S01]  /*fa00*/  IADD3 R158, P5, PT, R26, R165, RZ ;  /* 0x000000a51a9e7210 */ /* 0x001fe20007fbe0ff */
[--C-:B------:R-:W-:Y:S02]  /*fa10*/  IMAD.X R4, R25, 0x1, R163.reuse, P4 ;  /* 0x0000000119047824 */ /* 0x100fe400020e06a3 */
[----:B------:R0:W-:Y:S04]  /*fa20*/  STL [R1+0xe40], R2 ;  /* 0x000e400201007387 */ /* 0x0001e80000100800 */
[----:B------:R-:W-:Y:S01]  /*fa30*/  STL [R1+0xe44], R158 ;  /* 0x000e449e01007387 */ /* 0x000fe20000100800 */
[--C-:B--2---:R-:W-:Y:S02]  /*fa40*/  IMAD.X R3, R5, 0x1, R163.reuse, P0 ;  /* 0x0000000105037824 */ /* 0x104fe400000e06a3 */
[----:B0-----:R-:W-:-:S03]  /*fa50*/  IMAD.X R2, R7, 0x1, R163, P3 ;  /* 0x0000000107027824 */ /* 0x001fc600018e06a3 */
[----:B------:R0:W-:Y:S04]  /*fa60*/  STL [R1+0xe28], R3 ;  /* 0x000e280301007387 */ /* 0x0001e80000100800 */
[----:B------:R2:W-:Y:S04]  /*fa70*/  STL [R1+0xe2c], R2 ;  /* 0x000e2c0201007387 */ /* 0x0005e80000100800 */
[----:B------:R3:W-:Y:S01]  /*fa80*/  STL [R1+0xe30], R4 ;  /* 0x000e300401007387 */ /* 0x0007e20000100800 */
[----:B0-----:R-:W-:Y:S01]  /*fa90*/  IMAD.X R3, R27, 0x1, R163, P5 ;  /* 0x000000011b037824 */ /* 0x001fe200028e06a3 */
[----:B--2---:R-:W-:-:S04]  /*faa0*/  IADD3 R2, P0, PT, R44, R165, RZ ;  /* 0x000000a52c027210 */ /* 0x004fc80007f1e0ff */
[----:B------:R0:W-:Y:S01]  /*fab0*/  STL [R1+0xe34], R3 ;  /* 0x000e340301007387 */ /* 0x0001e20000100800 */
[----:B---3--:R-:W-:-:S03]  /*fac0*/  IADD3 R4, P3, PT, R46, R165, RZ ;  /* 0x000000a52e047210 */ /* 0x008fc60007f7e0ff */
[----:B------:R2:W-:Y:S01]  /*fad0*/  STL [R1+0xdf0], R2 ;  /* 0x000df00201007387 */ /* 0x0005e20000100800 */
[----:B------:R-:W-:-:S03]  /*fae0*/  IMAD.X R44, R45, 0x1, R163, P0 ;  /* 0x000000012d2c7824 */ /* 0x000fc600000e06a3 */
[----:B------:R3:W-:Y:S01]  /*faf0*/  STL [R1+0xdf4], R4 ;  /* 0x000df40401007387 */ /* 0x0007e20000100800 */
[----:B------:R-:W-:Y:S01]  /*fb00*/  IMAD.X R46, R47, 0x1, R163, P3 ;  /* 0x000000012f2e7824 */ /* 0x000fe200018e06a3 */
[-C--:B0-----:R-:W-:Y:S02]  /*fb10*/  IADD3 R3, P4, PT, R64, R165.reuse, RZ ;  /* 0x000000a540037210 */ /* 0x081fe40007f9e0ff */
[----:B--2---:R-:W-:-:S03]  /*fb20*/  IADD3 R2, P5, PT, R66, R165, RZ ;  /* 0x000000a542027210 */ /* 0x004fc60007fbe0ff */
[----:B------:R0:W-:Y:S01]  /*fb30*/  STL [R1+0xdf8], R3 ;  /* 0x000df80301007387 */ /* 0x0001e20000100800 */
[--C-:B------:R-:W-:Y:S01]  /*fb40*/  IMAD.X R64, R65, 0x1, R163.reuse, P4 ;  /* 0x0000000141407824 */ /* 0x100fe200020e06a3 */
[----:B---3--:R-:W-:Y:S02]  /*fb50*/  IADD3 R4, P3, PT, R86, R165, RZ ;  /* 0x000000a556047210 */ /* 0x008fe40007f7e0ff */
[----:B------:R-:W-:Y:S01]  /*fb60*/  STL [R1+0xe98], R44 ;  /* 0x000e982c01007387 */ /* 0x000fe20000100800 */
[----:B------:R-:W-:-:S03]  /*fb70*/  IMAD.X R66, R67, 0x1, R163, P5 ;  /* 0x0000000143427824 */ /* 0x000fc600028e06a3 */
[----:B------:R2:W-:Y:S01]  /*fb80*/  STL [R1+0xdfc], R2 ;  /* 0x000dfc0201007387 */ /* 0x0005e20000100800 */
[--C-:B------:R-:W-:Y:S01]  /*fb90*/  IMAD.X R86, R87, 0x1, R163.reuse, P3 ;  /* 0x0000000157567824 */ /* 0x100fe200018e06a3 */
[-C--:B0-----:R-:W-:Y:S02]  /*fba0*/  IADD3 R3, P4, PT, R104, R165.reuse, RZ ;  /* 0x000000a568037210 */ /* 0x081fe40007f9e0ff */
[----:B------:R-:W-:Y:S03]  /*fbb0*/  STL [R1+0xeb0], R46 ;  /* 0x000eb02e01007387 */ /* 0x000fe60000100800 */
[----:B------:R-:W-:Y:S01]  /*fbc0*/  IMAD.X R104, R105, 0x1, R163, P4 ;  /* 0x0000000169687824 */ /* 0x000fe200020e06a3 */
[----:B------:R-:W-:Y:S01]  /*fbd0*/  STL [R1+0xeb4], R64 ;  /* 0x000eb44001007387 */ /* 0x000fe20000100800 */
[----:B--2---:R-:W-:-:S03]  /*fbe0*/  IADD3 R2, P0, PT, R84, R165, RZ ;  /* 0x000000a554027210 */ /* 0x004fc60007f1e0ff */
[----:B------:R-:W-:Y:S02]  /*fbf0*/  STL [R1+0xeb8], R66 ;  /* 0x000eb84201007387 */ /* 0x000fe40000100800 */
[----:B------:R-:W-:Y:S02]  /*fc00*/  IMAD.X R84, R85, 0x1, R163, P0 ;  /* 0x0000000155547824 */ /* 0x000fe400000e06a3 */
[----:B------:R0:W-:Y:S04]  /*fc10*/  STL [R1+0xe00], R2 ;  /* 0x000e000201007387 */ /* 0x0001e80000100800 */
[----:B------:R2:W-:Y:S04]  /*fc20*/  STL [R1+0xe04], R4 ;  /* 0x000e040401007387 */ /* 0x0005e80000100800 */
[----:B------:R3:W-:Y:S01]  /*fc30*/  STL [R1+0xe08], R3 ;  /* 0x000e080301007387 */ /* 0x0007e20000100800 */
[----:B0-----:R-:W-:-:S03]  /*fc40*/  IADD3 R2, P5, PT, R106, R165, RZ ;  /* 0x000000a56a027210 */ /* 0x001fc60007fbe0ff */
[----:B------:R-:W-:Y:S01]  /*fc50*/  STL [R1+0xebc], R84 ;  /* 0x000ebc5401007387 */ /* 0x000fe20000100800 */
[----:B--2---:R-:W-:-:S03]  /*fc60*/  IADD3 R4, P3, PT, R126, R165, RZ ;  /* 0x000000a57e047210 */ /* 0x004fc60007f7e0ff */
[----:B------:R0:W-:Y:S01]  /*fc70*/  STL [R1+0xe0c], R2 ;  /* 0x000e0c0201007387 */ /* 0x0001e20000100800 */
[----:B------:R-:W-:Y:S02]  /*fc80*/  IADD3.X R106, PT, PT, R107, R163, RZ, P5, !PT ;  /* 0x000000a36b6a7210 */ /* 0x000fe40002ffe4ff */
[----:B---3--:R-:W-:Y:S01]  /*fc90*/  IADD3 R3, P4, PT, R142, R165, RZ ;  /* 0x000000a58e037210 */ /* 0x008fe20007f9e0ff */
[----:B------:R-:W-:Y:S01]  /*fca0*/  STL [R1+0xec0], R86 ;  /* 0x000ec05601007387 */ /* 0x000fe20000100800 */
[----:B------:R-:W-:-:S03]  /*fcb0*/  IMAD.X R126, R127, 0x1, R163, P3 ;  /* 0x000000017f7e7824 */ /* 0x000fc600018e06a3 */
[----:B------:R-:W-:Y:S01]  /*fcc0*/  STL [R1+0xec4], R104 ;  /* 0x000ec46801007387 */ /* 0x000fe20000100800 */
[----:B------:R-:W-:Y:S01]  /*fcd0*/  IMAD.X R142, R143, 0x1, R163, P4 ;  /* 0x000000018f8e7824 */ /* 0x000fe200020e06a3 */
[----:B0-----:R-:W-:-:S05]  /*fce0*/  IADD3 R2, P0, PT, R124, R165, RZ ;  /* 0x000000a57c027210 */ /* 0x001fca0007f1e0ff */
[----:B------:R0:W-:Y:S01]  /*fcf0*/  STL [R1+0xe10], R2 ;  /* 0x000e100201007387 */ /* 0x0001e20000100800 */
[----:B------:R-:W-:-:S03]  /*fd00*/  IMAD.X R124, R125, 0x1, R163, P0 ;  /* 0x000000017d7c7824 */ /* 0x000fc600000e06a3 */
[----:B------:R2:W-:Y:S04]  /*fd10*/  STL [R1+0xe14], R4 ;  /* 0x000e140401007387 */ /* 0x0005e80000100800 */
[----:B------:R3:W-:Y:S01]  /*fd20*/  STL [R1+0xe18], R3 ;  /* 0x000e180301007387 */ /* 0x0007e20000100800 */
[-C--:B0-----:R-:W-:Y:S02]  /*fd30*/  IADD3 R2, P5, PT, R144, R165.reuse, RZ ;  /* 0x000000a590027210 */ /* 0x081fe40007fbe0ff */
[----:B--2---:R-:W-:-:S03]  /*fd40*/  IADD3 R4, P0, PT, R8, R165, RZ ;  /* 0x000000a508047210 */ /* 0x004fc60007f1e0ff */
[----:B------:R0:W-:Y:S01]  /*fd50*/  STL [R1+0xe1c], R2 ;  /* 0x000e1c0201007387 */ /* 0x0001e20000100800 */
[----:B------:R-:W-:Y:S01]  /*fd60*/  IMAD.X R144, R145, 0x1, R163, P5 ;  /* 0x0000000191907824 */ /* 0x000fe200028e06a3 */
[-C--:B---3--:R-:W-:Y:S02]  /*fd70*/  IADD3 R3, P3, PT, R10, R165.reuse, RZ ;  /* 0x000000a50a037210 */ /* 0x088fe40007f7e0ff */
[----:B------:R2:W-:Y:S04]  /*fd80*/  STL [R1+0xe50], R4 ;  /* 0x000e500401007387 */ /* 0x0005e80000100800 */
[----:B------:R3:W-:Y:S01]  /*fd90*/  STL [R1+0xe54], R3 ;  /* 0x000e540301007387 */ /* 0x0007e20000100800 */
[-C--:B0-----:R-:W-:Y:S02]  /*fda0*/  IADD3 R2, P4, PT, R28, R165.reuse, RZ ;  /* 0x000000a51c027210 */ /* 0x081fe40007f9e0ff */
[----:B--2---:R-:W-:-:S03]  /*fdb0*/  IADD3 R4, P5, PT, R30, R165, RZ ;  /* 0x000000a51e047210 */ /* 0x004fc60007fbe0ff */
[----:B------:R0:W-:Y:S01]  /*fdc0*/  STL [R1+0xe20], R2 ;  /* 0x000e200201007387 */ /* 0x0001e20000100800 */
[--C-:B------:R-:W-:Y:S02]  /*fdd0*/  IMAD.X R28, R29, 0x1, R163.reuse, P4 ;  /* 0x000000011d1c7824 */ /* 0x100fe400020e06a3 */
[--C-:B---3--:R-:W-:Y:S01]  /*fde0*/  IMAD.X R3, R9, 0x1, R163.reuse, P0 ;  /* 0x0000000109037824 */ /* 0x108fe200000e06a3 */
[----:B------:R2:W-:Y:S01]  /*fdf0*/  STL [R1+0xe24], R4 ;  /* 0x000e240401007387 */ /* 0x0005e20000100800 */
[----:B------:R-:W-:-:S03]  /*fe00*/  IMAD.X R30, R31, 0x1, R163, P5 ;  /* 0x000000011f1e7824 */ /* 0x000fc600028e06a3 */
[----:B------:R3:W-:Y:S01]  /*fe10*/  STL [R1+0xe48], R3 ;  /* 0x000e480301007387 */ /* 0x0007e20000100800 */
[----:B0-----:R-:W-:Y:S01]  /*fe20*/  IMAD.X R2, R11, 0x1, R163, P3 ;  /* 0x000000010b027824 */ /* 0x001fe200018e06a3 */
[----:B--2---:R-:W-:-:S04]  /*fe30*/  IADD3 R4, P3, PT, R50, R165, RZ ;  /* 0x000000a532047210 */ /* 0x004fc80007f7e0ff */
[----:B------:R0:W-:Y:S01]  /*fe40*/  STL [R1+0xe4c], R2 ;  /* 0x000e4c0201007387 */ /* 0x0001e20000100800 */
[----:B---3--:R-:W-:Y:S01]  /*fe50*/  IADD3 R3, P4, PT, R68, R165, RZ ;  /* 0x000000a544037210 */ /* 0x008fe20007f9e0ff */
[----:B------:R-:W-:-:S04]  /*fe60*/  IMAD.X R50, R51, 0x1, R163, P3 ;  /* 0x0000000133327824 */ /* 0x000fc800018e06a3 */
        /* <DEDUP_REMOVED lines=9> */
[--C-:B------:R-:W-:Y:S01]  /*ff00*/  IMAD.X R70, R71, 0x1, R163.reuse, P5 ;  /* 0x0000000147467824 */ /* 0x100fe200028e06a3 */
        /* <DEDUP_REMOVED lines=23> */
[----:B------:R-:W-:Y:S02]  /*10080*/  IADD3.X R148, PT, PT, R149, R163, RZ, P5, !PT ;  /* 0x000000a395947210 */ /* 0x000fe40002ffe4ff */
        /* <DEDUP_REMOVED lines=90> */
[----:B------:R-:W-:Y:S04]  /*10630*/  STL [R1+0xd2c], R4 ;  /* 0x000d2c0401007387 */ /* 0x000fe80000100800 */
[----:B------:R2:W-:Y:S01]  /*10640*/  STL [R1+0xd30], R3 ;  /* 0x000d300301007387 */ /* 0x0005e20000100800 */
[----:B0-----:R-:W-:-:S05]  /*10650*/  IADD3 R2, P5, PT, R156, R165, RZ ;  /* 0x000000a59c027210 */ /* 0x001fca0007fbe0ff */
[----:B------:R0:W-:Y:S01]  /*10660*/  STL [R1+0xd34], R2 ;  /* 0x000d340201007387 */ /* 0x0001e20000100800 */
[-C--:B------:R-:W-:Y:S01]  /*10670*/  IADD3 R5, P4, PT, R40, R165.reuse, RZ ;  /* 0x000000a528057210 */ /* 0x080fe20007f9e0ff */
[----:B------:R-:W-:Y:S01]  /*10680*/  IMAD.X R156, R157, 0x1, R163, P5 ;  /* 0x000000019d9c7824 */ /* 0x000fe200028e06a3 */
[-C--:B--2---:R-:W-:Y:S01]  /*10690*/  IADD3 R3, P0, PT, R20, R165.reuse, RZ ;  /* 0x000000a514037210 */ /* 0x084fe20007f1e0ff */
[----:B------:R-:W2:Y:S01]  /*106a0*/  LDL.LU.64 R10, [R1] ;  /* 0x00000000010a7983 */ /* 0x000ea20000300a00 */
[----:B0-----:R-:W-:-:S03]  /*106b0*/  IADD3 R2, P3, PT, R22, R165, RZ ;  /* 0x000000a516027210 */ /* 0x001fc60007f7e0ff */
[----:B------:R-:W-:Y:S04]  /*106c0*/  STL [R1+0xd38], R3 ;  /* 0x000d380301007387 */ /* 0x000fe80000100800 */
[----:B------:R-:W3:Y:S04]  /*106d0*/  LDL.LU.64 R8, [R1+0x8] ;  /* 0x0000080001087983 */ /* 0x000ee80000300a00 */
[----:B------:R0:W-:Y:S01]  /*106e0*/  STL [R1+0xd3c], R2 ;  /* 0x000d3c0201007387 */ /* 0x0001e20000100800 */
[----:B------:R-:W-:Y:S01]  /*106f0*/  IADD3 R4, P5, PT, R42, R165, RZ ;  /* 0x000000a52a047210 */ /* 0x000fe20007fbe0ff */
[----:B------:R-:W-:-:S02]  /*10700*/  IMAD.X R20, R21, 0x1, R163, P0 ;  /* 0x0000000115147824 */ /* 0x000fc400000e06a3 */
[----:B0-----:R-:W4:Y:S01]  /*10710*/  LDL.LU.64 R2, [R1+0x10] ;  /* 0x0000100001027983 */ /* 0x001f220000300a00 */
[----:B------:R-:W-:-:S03]  /*10720*/  IMAD.X R22, R23, 0x1, R163, P3 ;  /* 0x0000000117167824 */ /* 0x000fc600018e06a3 */
[----:B------:R0:W-:Y:S04]  /*10730*/  STL [R1+0xd40], R5 ;  /* 0x000d400501007387 */ /* 0x0001e80000100800 */
[----:B-1----:R1:W-:Y:S04]  /*10740*/  STL [R1+0xd44], R4 ;  /* 0x000d440401007387 */ /* 0x0023e80000100800 */
[----:B------:R-:W4:Y:S01]  /*10750*/  LDL.LU.64 R26, [R1+0x18] ;  /* 0x00001800011a7983 */ /* 0x000f220000300a00 */
[-C--:B0-----:R-:W-:Y:S02]  /*10760*/  IADD3 R5, P0, PT, R60, R165.reuse, RZ ;  /* 0x000000a53c057210 */ /* 0x081fe40007f1e0ff */
[----:B-1----:R-:W-:-:S03]  /*10770*/  IADD3 R4, P3, PT, R62, R165, RZ ;  /* 0x000000a53e047210 */ /* 0x002fc60007f7e0ff */
[----:B------:R-:W-:Y:S04]  /*10780*/  STL [R1+0xd48], R5 ;  /* 0x000d480501007387 */ /* 0x000fe80000100800 */
[----:B------:R-:W4:Y:S04]  /*10790*/  LDL.LU.64 R24, [R1+0x20] ;  /* 0x0000200001187983 */ /* 0x000f280000300a00 */
[----:B------:R0:W-:Y:S04]  /*107a0*/  STL [R1+0xd4c], R4 ;  /* 0x000d4c0401007387 */ /* 0x0001e80000100800 */
[----:B------:R-:W4:Y:S04]  /*107b0*/  LDL.LU.64 R6, [R1+0x28] ;  /* 0x0000280001067983 */ /* 0x000f280000300a00 */
[----:B0-----:R-:W4:Y:S01]  /*107c0*/  LDL.LU.64 R4, [R1+0x30] ;  /* 0x0000300001047983 */ /* 0x001f220000300a00 */
[--C-:B------:R-:W-:Y:S01]  /*107d0*/  IMAD.X R40, R41, 0x1, R163.reuse, P4 ;  /* 0x0000000129287824 */ /* 0x100fe200020e06a3 */
[-C--:B------:R-:W-:Y:S01]  /*107e0*/  IADD3 R15, P4, PT, R80, R165.reuse, RZ ;  /* 0x000000a5500f7210 */ /* 0x080fe20007f9e0ff */
[--C-:B------:R-:W-:Y:S01]  /*107f0*/  IMAD.X R42, R43, 0x1, R163.reuse, P5 ;  /* 0x000000012b2a7824 */ /* 0x100fe200028e06a3 */
[----:B------:R-:W-:Y:S01]  /*10800*/  IADD3 R13, P5, PT, R82, R165, RZ ;  /* 0x000000a5520d7210 */ /* 0x000fe20007fbe0ff */
[----:B------:R-:W-:-:S02]  /*10810*/  IMAD.X R60, R61, 0x1, R163, P0 ;  /* 0x000000013d3c7824 */ /* 0x000fc400000e06a3 */
[----:B------:R-:W-:Y:S04]  /*10820*/  STL [R1+0xd50], R15 ;  /* 0x000d500f01007387 */ /* 0x000fe80000100800 */
[----:B------:R0:W-:Y:S01]  /*10830*/  STL [R1+0xd54], R13 ;  /* 0x000d540d01007387 */ /* 0x0001e20000100800 */
[--C-:B------:R-:W-:Y:S01]  /*10840*/  IMAD.X R62, R63, 0x1, R163.reuse, P3 ;  /* 0x000000013f3e7824 */ /* 0x100fe200018e06a3 */
[----:B------:R-:W-:Y:S01]  /*10850*/  IADD3 R17, P3, PT, R102, R165, RZ ;  /* 0x000000a566117210 */ /* 0x000fe20007f7e0ff */
[----:B------:R-:W-:Y:S01]  /*10860*/  IMAD.X R80, R81, 0x1, R163, P4 ;  /* 0x0000000151507824 */ /* 0x000fe200020e06a3 */
[----:B------:R-:W-:Y:S02]  /*10870*/  IADD3.X R82, PT, PT, R83, R163, RZ, P5, !PT ;  /* 0x000000a353527210 */ /* 0x000fe40002ffe4ff */
[----:B0-----:R-:W-:-:S02]  /*10880*/  IADD3 R13, P0, PT, R100, R165, RZ ;  /* 0x000000a5640d7210 */ /* 0x001fc40007f1e0ff */
[----:B------:R-:W-:-:S03]  /*10890*/  IADD3 R15, P4, PT, R120, R165, RZ ;  /* 0x000000a5780f7210 */ /* 0x000fc60007f9e0ff */
[----:B------:R0:W-:Y:S01]  /*108a0*/  STL [R1+0xd58], R13 ;  /* 0x000d580d01007387 */ /* 0x0001e20000100800 */
[----:B------:R-:W-:-:S03]  /*108b0*/  IMAD.X R100, R101, 0x1, R163, P0 ;  /* 0x0000000165647824 */ /* 0x000fc600000e06a3 */
[----:B------:R-:W-:Y:S01]  /*108c0*/  STL [R1+0xd5c], R17 ;  /* 0x000d5c1101007387 */ /* 0x000fe20000100800 */
[----:B0-----:R-:W-:-:S03]  /*108d0*/  IADD3 R13, P5, PT, R122, R165, RZ ;  /* 0x000000a57a0d7210 */ /* 0x001fc60007fbe0ff */
[----:B------:R-:W-:Y:S01]  /*108e0*/  STL [R1+0xd60], R15 ;  /* 0x000d600f01007387 */ /* 0x000fe20000100800 */
[----:B------:R-:W-:-:S03]  /*108f0*/  IMAD.X R102, R103, 0x1, R163, P3 ;  /* 0x0000000167667824 */ /* 0x000fc600018e06a3 */
[----:B------:R0:W-:Y:S01]  /*10900*/  STL [R1+0xd64], R13 ;  /* 0x000d640d01007387 */ /* 0x0001e20000100800 */
[--C-:B------:R-:W-:Y:S02]  /*10910*/  IMAD.X R120, R121, 0x1, R163.reuse, P4 ;  /* 0x0000000179787824 */ /* 0x100fe400020e06a3 */
[----:B------:R-:W-:Y:S01]  /*10920*/  IMAD.X R122, R123, 0x1, R163, P5 ;  /* 0x000000017b7a7824 */ /* 0x000fe200028e06a3 */
[----:B0-----:R-:W-:-:S05]  /*10930*/  IADD3 R13, P0, PT, R140, R165, RZ ;  /* 0x000000a58c0d7210 */ /* 0x001fca0007f1e0ff */
[----:B------:R4:W-:Y:S01]  /*10940*/  STL [R1+0xd68], R13 ;  /* 0x000d680d01007387 */ /* 0x0009e20000100800 */
[----:B------:R-:W-:Y:S01]  /*10950*/  IMAD.X R140, R141, 0x1, R163, P0 ;  /* 0x000000018d8c7824 */ /* 0x000fe200000e06a3 */
[----:B--2---:R-:W-:-:S05]  /*10960*/  IADD3 R17, P3, PT, R10, R165, RZ ;  /* 0x000000a50a117210 */ /* 0x004fca0007f7e0ff */
[----:B------:R-:W-:Y:S01]  /*10970*/  IMAD.X R10, R11, 0x1, R163, P3 ;  /* 0x000000010b0a7824 */ /* 0x000fe200018e06a3 */
[----:B------:R-:W-:Y:S01]  /*10980*/  STL [R1+0xd6c], R17 ;  /* 0x000d6c1101007387 */ /* 0x000fe20000100800 */
[----:B---3--:R-:W-:-:S05]  /*10990*/  IADD3 R15, P4, PT, R8, R165, RZ ;  /* 0x000000a5080f7210 */ /* 0x008fca0007f9e0ff */
[----:B------:R-:W-:Y:S01]  /*109a0*/  IMAD.X R8, R9, 0x1, R163, P4 ;  /* 0x0000000109087824 */ /* 0x000fe200020e06a3 */
[----:B------:R-:W-:Y:S01]  /*109b0*/  STL [R1+0xd70], R15 ;  /* 0x000d700f01007387 */ /* 0x000fe20000100800 */
[----:B----4-:R-:W-:-:S05]  /*109c0*/  IADD3 R13, P5, PT, R2, R165, RZ ;  /* 0x000000a5020d7210 */ /* 0x010fca0007fbe0ff */
[----:B------:R-:W-:Y:S01]  /*109d0*/  STL [R1+0xd74], R13 ;  /* 0x000d740d01007387 */ /* 0x000fe20000100800 */
[----:B------:R-:W-:-:S03]  /*109e0*/  IMAD.X R2, R3, 0x1, R163, P5 ;  /* 0x0000000103027824 */ /* 0x000fc600028e06a3 */
[----:B------:R0:W-:Y:S04]  /*109f0*/  STL [R1], R10 ;  /* 0x0000000a01007387 */ /* 0x0001e80000100800 */
[----:B------:R-:W2:Y:S04]  /*10a00*/  LDL.LU.64 R44, [R1+0x38] ;  /* 0x00003800012c7983 */ /* 0x000ea80000300a00 */
[----:B------:R1:W-:Y:S04]  /*10a10*/  STL [R1+0x8], R8 ;  /* 0x0000080801007387 */ /* 0x0003e80000100800 */
[----:B0-----:R-:W3:Y:S01]  /*10a20*/  LDL.LU.64 R10, [R1+0x40] ;  /* 0x00004000010a7983 */ /* 0x001ee20000300a00 */
[----:B------:R-:W-:-:S03]  /*10a30*/  IADD3 R17, P0, PT, R26, R165, RZ ;  /* 0x000000a51a117210 */ /* 0x000fc60007f1e0ff */
[----:B------:R0:W-:Y:S01]  /*10a40*/  STL [R1+0x10], R2 ;  /* 0x0000100201007387 */ /* 0x0001e20000100800 */
[----:B------:R-:W-:-:S03]  /*10a50*/  IADD3 R15, P3, PT, R24, R165, RZ ;  /* 0x000000a5180f7210 */ /* 0x000fc60007f7e0ff */
[----:B-1----:R-:W4:Y:S01]  /*10a60*/  LDL.LU.64 R8, [R1+0x48] ;  /* 0x0000480001087983 */ /* 0x002f220000300a00 */
[----:B------:R-:W-:-:S03]  /*10a70*/  IADD3 R13, P4, PT, R6, R165, RZ ;  /* 0x000000a5060d7210 */ /* 0x000fc60007f9e0ff */
[----:B0-----:R-:W4:Y:S04]  /*10a80*/  LDL.LU.64 R2, [R1+0x50] ;  /* 0x0000500001027983 */ /* 0x001f280000300a00 */
[----:B------:R0:W-:Y:S04]  /*10a90*/  STL [R1+0xd78], R17 ;  /* 0x000d781101007387 */ /* 0x0001e80000100800 */
[----:B------:R1:W-:Y:S01]  /*10aa0*/  STL [R1+0xd7c], R15 ;  /* 0x000d7c0f01007387 */ /* 0x0003e20000100800 */
[----:B------:R-:W-:-:S03]  /*10ab0*/  IMAD.X R6, R7, 0x1, R163, P4 ;  /* 0x0000000107067824 */ /* 0x000fc600020e06a3 */
[----:B------:R1:W-:Y:S01]  /*10ac0*/  STL [R1+0xd80], R13 ;  /* 0x000d800d01007387 */ /* 0x0003e20000100800 */
[----:B0-----:R-:W-:Y:S01]  /*10ad0*/  IADD3 R17, P5, PT, R4, R165, RZ ;  /* 0x000000a504117210 */ /* 0x001fe20007fbe0ff */
[----:B-1----:R-:W-:-:S04]  /*10ae0*/  IMAD.X R15, R27, 0x1, R163, P0 ;  /* 0x000000011b0f7824 */ /* 0x002fc800000e06a3 */
[----:B------:R-:W-:Y:S01]  /*10af0*/  STL [R1+0xd84], R17 ;  /* 0x000d841101007387 */ /* 0x000fe20000100800 */
[----:B------:R-:W-:-:S03]  /*10b00*/  IMAD.X R13, R25, 0x1, R163, P3 ;  /* 0x00000001190d7824 */ /* 0x000fc600018e06a3 */
[----:B------:R-:W-:Y:S01]  /*10b10*/  STL [R1+0x18], R15 ;  /* 0x0000180f01007387 */ /* 0x000fe20000100800 */
[----:B------:R-:W-:-:S03]  /*10b20*/  IMAD.X R4, R5, 0x1, R163, P5 ;  /* 0x0000000105047824 */ /* 0x000fc600028e06a3 */
[----:B------:R-:W-:Y:S04]  /*10b30*/  STL [R1+0x20], R13 ;  /* 0x0000200d01007387 */ /* 0x000fe80000100800 */
[----:B------:R-:W4:Y:S04]  /*10b40*/  LDL.LU.64 R26, [R1+0x58] ;  /* 0x00005800011a7983 */ /* 0x000f280000300a00 */
[----:B------:R0:W-:Y:S04]  /*10b50*/  STL [R1+0x28], R6 ;  /* 0x0000280601007387 */ /* 0x0001e80000100800 */
[----:B------:R-:W4:Y:S04]  /*10b60*/  LDL.LU.64 R24, [R1+0x60] ;  /* 0x0000600001187983 */ /* 0x000f280000300a00 */
[----:B------:R1:W-:Y:S04]  /*10b70*/  STL [R1+0x30], R4 ;  /* 0x0000300401007387 */ /* 0x0003e80000100800 */
[----:B0-----:R-:W4:Y:S04]  /*10b80*/  LDL.LU.64 R6, [R1+0x68] ;  /* 0x0000680001067983 */ /* 0x001f280000300a00 */
[----:B-1----:R-:W4:Y:S01]  /*10b90*/  LDL.LU.64 R4, [R1+0x70] ;  /* 0x0000700001047983 */ /* 0x002f220000300a00 */
[----:B--2---:R-:W-:-:S02]  /*10ba0*/  IADD3 R15, P0, PT, R44, R165, RZ ;  /* 0x000000a52c0f7210 */ /* 0x004fc40007f1e0ff */
[----:B---3--:R-:W-:-:S03]  /*10bb0*/  IADD3 R13, P3, PT, R10, R165, RZ ;  /* 0x000000a50a0d7210 */ /* 0x008fc60007f7e0ff */
[----:B------:R0:W-:Y:S04]  /*10bc0*/  STL [R1+0xd88], R15 ;  /* 0x000d880f01007387 */ /* 0x0001e80000100800 */
[----:B------:R1:W-:Y:S01]  /*10bd0*/  STL [R1+0xd8c], R13 ;  /* 0x000d8c0d01007387 */ /* 0x0003e20000100800 */
[-C--:B----4-:R-:W-:Y:S01]  /*10be0*/  IADD3 R17, P4, PT, R8, R165.reuse, RZ ;  /* 0x000000a508117210 */ /* 0x090fe20007f9e0ff */
[--C-:B------:R-:W-:Y:S01]  /*10bf0*/  IMAD.X R10, R11, 0x1, R163.reuse, P3 ;  /* 0x000000010b0a7824 */ /* 0x100fe200018e06a3 */
[----:B0-----:R-:W-:Y:S01]  /*10c00*/  IADD3 R15, P5, PT, R2, R165, RZ ;  /* 0x000000a5020f7210 */ /* 0x001fe20007fbe0ff */
[--C-:B-1----:R-:W-:Y:S02]  /*10c10*/  IMAD.X R13, R45, 0x1, R163.reuse, P0 ;  /* 0x000000012d0d7824 */ /* 0x102fe400000e06a3 */
[----:B------:R-:W-:Y:S01]  /*10c20*/  STL [R1+0xd90], R17 ;  /* 0x000d901101007387 */ /* 0x000fe20000100800 */
[----:B------:R-:W-:-:S03]  /*10c30*/  IMAD.X R8, R9, 0x1, R163, P4 ;  /* 0x0000000109087824 */ /* 0x000fc600020e06a3 */
[----:B------:R-:W-:Y:S01]  /*10c40*/  STL [R1+0xd94], R15 ;  /* 0x000d940f01007387 */ /* 0x000fe20000100800 */
[----:B------:R-:W-:-:S03]  /*10c50*/  IMAD.X R2, R3, 0x1, R163, P5 ;  /* 0x0000000103027824 */ /* 0x000fc600028e06a3 */
[----:B------:R-:W-:Y:S04]  /*10c60*/  STL [R1+0x38], R13 ;  /* 0x0000380d01007387 */ /* 0x000fe80000100800 */
[----:B------:R0:W-:Y:S04]  /*10c70*/  STL [R1+0x40], R10 ;  /* 0x0000400a01007387 */ /* 0x0001e80000100800 */
[----:B------:R-:W2:Y:S04]  /*10c80*/  LDL.LU.64 R44, [R1+0x78] ;  /* 0x00007800012c7983 */ /* 0x000ea80000300a00 */
[----:B------:R1:W-:Y:S04]  /*10c90*/  STL [R1+0x48], R8 ;  /* 0x0000480801007387 */ /* 0x0003e80000100800 */
[----:B0-----:R-:W3:Y:S04]  /*10ca0*/  LDL.LU.64 R10, [R1+0x80] ;  /* 0x00008000010a7983 */ /* 0x001ee80000300a00 */
[----:B------:R0:W-:Y:S01]  /*10cb0*/  STL [R1+0x50], R2 ;  /* 0x0000500201007387 */ /* 0x0001e20000100800 */
[----:B------:R-:W-:-:S03]  /*10cc0*/  IADD3 R17, P0, PT, R26, R165, RZ ;  /* 0x000000a51a117210 */ /* 0x000fc60007f1e0ff */
[----:B-1----:R-:W4:Y:S01]  /*10cd0*/  LDL.LU.64 R8, [R1+0x88] ;  /* 0x0000880001087983 */ /* 0x002f220000300a00 */
[----:B------:R-:W-:-:S03]  /*10ce0*/  IADD3 R15, P3, PT, R24, R165, RZ ;  /* 0x000000a5180f7210 */ /* 0x000fc60007f7e0ff */
[----:B0-----:R-:W4:Y:S04]  /*10cf0*/  LDL.LU.64 R2, [R1+0x90] ;  /* 0x0000900001027983 */ /* 0x001f280000300a00 */
[----:B------:R0:W-:Y:S01]  /*10d00*/  STL [R1+0xd98], R17 ;  /* 0x000d981101007387 */ /* 0x0001e20000100800 */
[----:B------:R-:W-:-:S03]  /*10d10*/  IADD3 R13, P4, PT, R6, R165, RZ ;  /* 0x000000a5060d7210 */ /* 0x000fc60007f9e0ff */
[----:B------:R1:W-:Y:S04]  /*10d20*/  STL [R1+0xd9c], R15 ;  /* 0x000d9c0f01007387 */ /* 0x0003e80000100800 */
[----:B------:R1:W-:Y:S01]  /*10d30*/  STL [R1+0xda0], R13 ;  /* 0x000da00d01007387 */ /* 0x0003e20000100800 */
[----:B0-----:R-:W-:Y:S01]  /*10d40*/  IADD3 R17, P5, PT, R4, R165, RZ ;  /* 0x000000a504117210 */ /* 0x001fe20007fbe0ff */
[--C-:B------:R-:W-:Y:S02]  /*10d50*/  IMAD.X R6, R7, 0x1, R163.reuse, P4 ;  /* 0x0000000107067824 */ /* 0x100fe400020e06a3 */
[--C-:B-1----:R-:W-:Y:S02]  /*10d60*/  IMAD.X R15, R27, 0x1, R163.reuse, P0 ;  /* 0x000000011b0f7824 */ /* 0x102fe400000e06a3 */
[----:B------:R-:W-:Y:S01]  /*10d70*/  STL [R1+0xda4], R17 ;  /* 0x000da41101007387 */ /* 0x000fe20000100800 */
[----:B------:R-:W-:-:S03]  /*10d80*/  IMAD.X R13, R25, 0x1, R163, P3 ;  /* 0x00000001190d7824 */ /* 0x000fc600018e06a3 */
[----:B------:R-:W-:Y:S01]  /*10d90*/  STL [R1+0x58], R15 ;  /* 0x0000580f01007387 */ /* 0x000fe20000100800 */
[----:B------:R-:W-:-:S03]  /*10da0*/  IADD3.X R4, PT, PT, R5, R163, RZ, P5, !PT ;  /* 0x000000a305047210 */ /* 0x000fc60002ffe4ff */
        /* <DEDUP_REMOVED lines=26> */
[----:B-1----:R-:W4:Y:S04]  /*10f50*/  LDL.LU.64 R8, [R1+0xc8] ;  /* 0x0000c80001087983 */ /* 0x002f280000300a00 */
[----:B0-----:R-:W4:Y:S01]  /*10f60*/  LDL.LU.64 R2, [R1+0xd0] ;  /* 0x0000d00001027983 */ /* 0x001f220000300a00 */
[----:B------:R-:W-:-:S03]  /*10f70*/  IADD3 R15, P3, PT, R24, R165, RZ ;  /* 0x000000a5180f7210 */ /* 0x000fc60007f7e0ff */
        /* <DEDUP_REMOVED lines=69> */
[----:B------:R-:W-:-:S03]  /*113d0*/  IADD3.X R2, PT, PT, R3, R163, RZ, P5, !PT ;  /* 0x000000a303027210 */ /* 0x000fc60002ffe4ff */
[----:B------:R-:W-:Y:S04]  /*113e0*/  STL [R1+0xf8], R13 ;  /* 0x0000f80d01007387 */ /* 0x000fe80000100800 */
[----:B------:R0:W-:Y:S04]  /*113f0*/  STL [R1+0xc10], R10 ;  /* 0x000c100a01007387 */ /* 0x0001e80000100800 */
[----:B------:R-:W2:Y:S04]  /*11400*/  LDL.LU.64 R44, [R1+0x138] ;  /* 0x00013800012c7983 */ /* 0x000ea80000300a00 */
[----:B------:R1:W-:Y:S04]  /*11410*/  STL [R1+0x108], R8 ;  /* 0x0001080801007387 */ /* 0x0003e80000100800 */
[----:B0-----:R-:W3:Y:S04]  /*11420*/  LDL.LU.64 R10, [R1+0x140] ;  /* 0x00014000010a7983 */ /* 0x001ee80000300a00 */
[----:B------:R0:W-:Y:S04]  /*11430*/  STL [R1+0x110], R2 ;  /* 0x0001100201007387 */ /* 0x0001e80000100800 */
[----:B-1----:R-:W4:Y:S01]  /*11440*/  LDL.LU.64 R8, [R1+0x148] ;  /* 0x0001480001087983 */ /* 0x002f220000300a00 */
[----:B------:R-:W-:-:S03]  /*11450*/  IADD3 R17, P0, PT, R26, R165, RZ ;  /* 0x000000a51a117210 */ /* 0x000fc60007f1e0ff */
        /* <DEDUP_REMOVED lines=55> */
[----:B------:R-:W-:Y:S04]  /*117d0*/  STL [R1+0x168], R6 ;  /* 0x0001680601007387 */ /* 0x000fe80000100800 */
[----:B------:R-:W4:Y:S04]  /*117e0*/  LDL.LU.64 R24, [R1+0x1a0] ;  /* 0x0001a00001187983 */ /* 0x000f280000300a00 */
[----:B------:R0:W-:Y:S04]  /*117f0*/  STL [R1+0x170], R4 ;  /* 0x0001700401007387 */ /* 0x0001e80000100800 */
[----:B0-----:R-:W4:Y:S04]  /*11800*/  LDL.LU.64 R4, [R1+0x1a8] ;  /* 0x0001a80001047983 */ /* 0x001f280000300a00 */
[----:B------:R-:W4:Y:S01]  /*11810*/  LDL.LU.64 R6, [R1+0x1b0] ;  /* 0x0001b00001067983 */ /* 0x000f220000300a00 */
        /* <DEDUP_REMOVED lines=13> */
[----:B------:R-:W-:Y:S04]  /*118f0*/  STL [R1+0x180], R10 ;  /* 0x0001800a01007387 */ /* 0x000fe80000100800 */
[----:B------:R-:W2:Y:S04]  /*11900*/  LDL.LU.64 R44, [R1+0x1b8] ;  /* 0x0001b800012c7983 */ /* 0x000ea80000300a00 */
[----:B------:R0:W-:Y:S04]  /*11910*/  STL [R1+0x188], R8 ;  /* 0x0001880801007387 */ /* 0x0001e80000100800 */
[----:B0-----:R-:W3:Y:S04]  /*11920*/  LDL.LU.64 R8, [R1+0x1c0] ;  /* 0x0001c00001087983 */ /* 0x001ee80000300a00 */
[----:B------:R0:W-:Y:S04]  /*11930*/  STL [R1+0x190], R2 ;  /* 0x0001900201007387 */ /* 0x0001e80000100800 */
[----:B------:R-:W4:Y:S04]  /*11940*/  LDL.LU.64 R10, [R1+0x1c8] ;  /* 0x0001c800010a7983 */ /* 0x000f280000300a00 */
[----:B0-----:R-:W4:Y:S01]  /*11950*/  LDL.LU.64 R2, [R1+0x1d0] ;  /* 0x0001d00001027983 */ /* 0x001f220000300a00 */
[----:B------:R-:W-:-:S02]  /*11960*/  IADD3 R17, P0, PT, R26, R165, RZ ;  /* 0x000000a51a117210 */ /* 0x000fc40007f1e0ff */
[-C--:B------:R-:W-:Y:S02]  /*11970*/  IADD3 R15, P3, PT, R24, R165.reuse, RZ ;  /* 0x000000a5180f7210 */ /* 0x080fe40007f7e0ff */
[-C--:B------:R-:W-:Y:S01]  /*11980*/  IADD3 R13, P4, PT, R4, R165.reuse, RZ ;  /* 0x000000a5040d7210 */ /* 0x080fe20007f9e0ff */
[----:B------:R0:W-:Y:S04]  /*11990*/  STL [R1+0xde8], R17 ;  /* 0x000de81101007387 */ /* 0x0001e80000100800 */
[----:B------:R1:W-:Y:S04]  /*119a0*/  STL [R1+0xdec], R15 ;  /* 0x000dec0f01007387 */ /* 0x0003e80000100800 */
[----:B------:R1:W-:Y:S01]  /*119b0*/  STL [R1+0x1a8], R13 ;  /* 0x0001a80d01007387 */ /* 0x0003e20000100800 */
[----:B0-----:R-:W-:Y:S01]  /*119c0*/  IADD3 R17, P5, PT, R6, R165, RZ ;  /* 0x000000a506117210 */ /* 0x001fe20007fbe0ff */
[----:B-1----:R-:W-:-:S04]  /*119d0*/  IMAD.X R15, R27, 0x1, R163, P0 ;  /* 0x000000011b0f7824 */ /* 0x002fc800000e06a3 */
[----:B------:R-:W-:Y:S01]  /*119e0*/  STL [R1+0x1b0], R17 ;  /* 0x0001b01101007387 */ /* 0x000fe20000100800 */
[----:B------:R-:W-:-:S03]  /*119f0*/  IMAD.X R13, R25, 0x1, R163, P3 ;  /* 0x00000001190d7824 */ /* 0x000fc600018e06a3 */
[----:B------:R-:W-:Y:S04]  /*11a00*/  STL [R1+0xc80], R15 ;  /* 0x000c800f01007387 */ /* 0x000fe80000100800 */
[----:B------:R4:W-:Y:S04]  /*11a10*/  STL [R1+0xc84], R13 ;  /* 0x000c840d01007387 */ /* 0x0009e80000100800 */
[----:B------:R-:W4:Y:S04]  /*11a20*/  LDL.LU.64 R64, [R1+0x1d8] ;  /* 0x0001d80001407983 */ /* 0x000f280000300a00 */
[----:B------:R-:W4:Y:S04]  /*11a30*/  LDL.LU.64 R24, [R1+0x1e0] ;  /* 0x0001e00001187983 */ /* 0x000f280000300a00 */
[----:B------:R-:W4:Y:S04]  /*11a40*/  LDL.LU.64 R46, [R1+0x1e8] ;  /* 0x0001e800012e7983 */ /* 0x000f280000300a00 */
[----:B------:R-:W4:Y:S01]  /*11a50*/  LDL.LU.64 R26, [R1+0x1f0] ;  /* 0x0001f000011a7983 */ /* 0x000f220000300a00 */
[----:B------:R-:W-:Y:S01]  /*11a60*/  IADD3.X R6, PT, PT, R7, R163, RZ, P5, !PT ;  /* 0x000000a307067210 */ /* 0x000fe20002ffe4ff */
[----:B------:R-:W-:Y:S01]  /*11a70*/  IMAD.X R5, R5, 0x1, R163, P4 ;  /* 0x0000000105057824 */ /* 0x000fe200020e06a3 */
[----:B--2---:R-:W-:-:S05]  /*11a80*/  IADD3 R4, P0, PT, R44, R165, RZ ;  /* 0x000000a52c047210 */ /* 0x004fca0007f1e0ff */
[----:B------:R0:W-:Y:S01]  /*11a90*/  STL [R1+0x1b8], R4 ;  /* 0x0001b80401007387 */ /* 0x0001e20000100800 */
[-C--:B---3--:R-:W-:Y:S02]  /*11aa0*/  IADD3 R7, P3, PT, R8, R165.reuse, RZ ;  /* 0x000000a508077210 */ /* 0x088fe40007f7e0ff */
[----:B----4-:R-:W-:-:S03]  /*11ab0*/  IADD3 R13, P4, PT, R10, R165, RZ ;  /* 0x000000a50a0d7210 */ /* 0x010fc60007f9e0ff */
[----:B------:R1:W-:Y:S01]  /*11ac0*/  STL [R1+0x1c0], R7 ;  /* 0x0001c00701007387 */ /* 0x0003e20000100800 */
[----:B0-----:R-:W-:-:S03]  /*11ad0*/  IADD3 R4, P5, PT, R2, R165, RZ ;  /* 0x000000a502047210 */ /* 0x001fc60007fbe0ff */
[----:B------:R-:W-:Y:S04]  /*11ae0*/  STL [R1+0x1c8], R13 ;  /* 0x0001c80d01007387 */ /* 0x000fe80000100800 */
[----:B------:R0:W-:Y:S01]  /*11af0*/  STL [R1+0x1d0], R4 ;  /* 0x0001d00401007387 */ /* 0x0001e20000100800 */
[----:B-1----:R-:W-:-:S03]  /*11b00*/  IMAD.X R7, R45, 0x1, R163, P0 ;  /* 0x000000012d077824 */ /* 0x002fc600000e06a3 */
[----:B------:R-:W2:Y:S01]  /*11b10*/  LDL.LU.64 R84, [R1+0x1f8] ;  /* 0x0001f80001547983 */ /* 0x000ea20000300a00 */
[----:B------:R-:W-:-:S03]  /*11b20*/  IMAD.X R10, R3, 0x1, R163, P5 ;  /* 0x00000001030a7824 */ /* 0x000fc600028e06a3 */
[----:B------:R-:W3:Y:S04]  /*11b30*/  LDL.LU.64 R66, [R1+0x200] ;  /* 0x0002000001427983 */ /* 0x000ee80000300a00 */
[----:B------:R-:W4:Y:S04]  /*11b40*/  LDL.LU.64 R44, [R1+0x208] ;  /* 0x00020800012c7983 */ /* 0x000f280000300a00 */
[----:B------:R-:W4:Y:S01]  /*11b50*/  LDL.LU.64 R2, [R1+0x210] ;  /* 0x0002100001027983 */ /* 0x000f220000300a00 */
[--C-:B------:R-:W-:Y:S02]  /*11b60*/  IMAD.X R8, R9, 0x1, R163.reuse, P3 ;  /* 0x0000000109087824 */ /* 0x100fe400018e06a3 */
[----:B------:R-:W-:Y:S01]  /*11b70*/  IMAD.X R9, R11, 0x1, R163, P4 ;  /* 0x000000010b097824 */ /* 0x000fe200020e06a3 */
[----:B0-----:R-:W-:-:S02]  /*11b80*/  IADD3 R4, P0, PT, R64, R165, RZ ;  /* 0x000000a540047210 */ /* 0x001fc40007f1e0ff */
[----:B------:R-:W-:-:S03]  /*11b90*/  IADD3 R11, P3, PT, R24, R165, RZ ;  /* 0x000000a5180b7210 */ /* 0x000fc60007f7e0ff */
[----:B------:R0:W-:Y:S01]  /*11ba0*/  STL [R1+0x1d8], R4 ;  /* 0x0001d80401007387 */ /* 0x0001e20000100800 */
[----:B------:R-:W-:-:S03]  /*11bb0*/  IADD3 R13, P4, PT, R46, R165, RZ ;  /* 0x000000a52e0d7210 */ /* 0x000fc60007f9e0ff */
[----:B------:R1:W-:Y:S01]  /*11bc0*/  STL [R1+0x1e0], R11 ;  /* 0x0001e00b01007387 */ /* 0x0003e20000100800 */
[----:B0-----:R-:W-:-:S03]  /*11bd0*/  IADD3 R4, P5, PT, R26, R165, RZ ;  /* 0x000000a51a047210 */ /* 0x001fc60007fbe0ff */
[----:B------:R-:W-:Y:S04]  /*11be0*/  STL [R1+0x1e8], R13 ;  /* 0x0001e80d01007387 */ /* 0x000fe80000100800 */
[----:B------:R2:W-:Y:S01]  /*11bf0*/  STL [R1+0x1f0], R4 ;  /* 0x0001f00401007387 */ /* 0x0005e20000100800 */
[----:B-1----:R-:W-:-:S03]  /*11c00*/  IMAD.X R11, R65, 0x1, R163, P0 ;  /* 0x00000001410b7824 */ /* 0x002fc600000e06a3 */
[----:B------:R-:W4:Y:S01]  /*11c10*/  LDL.LU.64 R104, [R1+0x218] ;  /* 0x0002180001687983 */ /* 0x000f220000300a00 */
[----:B------:R-:W-:-:S03]  /*11c20*/  IMAD.X R24, R25, 0x1, R163, P3 ;  /* 0x0000000119187824 */ /* 0x000fc600018e06a3 */
[----:B------:R-:W4:Y:S01]  /*11c30*/  LDL.LU.64 R86, [R1+0x220] ;  /* 0x0002200001567983 */ /* 0x000f220000300a00 */
[----:B------:R-:W-:-:S03]  /*11c40*/  IMAD.X R25, R47, 0x1, R163, P4 ;  /* 0x000000012f197824 */ /* 0x000fc600020e06a3 */
[----:B------:R-:W4:Y:S04]  /*11c50*/  LDL.LU.64 R64, [R1+0x228] ;  /* 0x0002280001407983 */ /* 0x000f280000300a00 */
[----:B------:R-:W4:Y:S01]  /*11c60*/  LDL.LU.64 R46, [R1+0x230] ;  /* 0x00023000012e7983 */ /* 0x000f220000300a00 */
[----:B------:R-:W-:Y:S01]  /*11c70*/  IMAD.X R26, R27, 0x1, R163, P5 ;  /* 0x000000011b1a7824 */ /* 0x000fe200028e06a3 */
[-C--:B--2---:R-:W-:Y:S02]  /*11c80*/  IADD3 R4, P0, PT, R84, R165.reuse, RZ ;  /* 0x000000a554047210 */ /* 0x084fe40007f1e0ff */
[----:B---3--:R-:W-:-:S03]  /*11c90*/  IADD3 R15, P3, PT, R66, R165, RZ ;  /* 0x000000a5420f7210 */ /* 0x008fc60007f7e0ff */
[----:B------:R0:W-:Y:S01]  /*11ca0*/  STL [R1+0x1f8], R4 ;  /* 0x0001f80401007387 */ /* 0x0001e20000100800 */
[----:B----4-:R-:W-:-:S03]  /*11cb0*/  IADD3 R13, P4, PT, R44, R165, RZ ;  /* 0x000000a52c0d7210 */ /* 0x010fc60007f9e0ff */
[----:B------:R-:W-:Y:S01]  /*11cc0*/  STL [R1+0x200], R15 ;  /* 0x0002000f01007387 */ /* 0x000fe20000100800 */
[----:B0-----:R-:W-:-:S03]  /*11cd0*/  IADD3 R4, P5, PT, R2, R165, RZ ;  /* 0x000000a502047210 */ /* 0x001fc60007fbe0ff */
[----:B------:R0:W-:Y:S04]  /*11ce0*/  STL [R1+0x208], R13 ;  /* 0x0002080d01007387 */ /* 0x0001e80000100800 */
[----:B------:R1:W-:Y:S01]  /*11cf0*/  STL [R1+0x210], R4 ;  /* 0x0002100401007387 */ /* 0x0003e20000100800 */
[--C-:B------:R-:W-:Y:S02]  /*11d00*/  IMAD.X R2, R3, 0x1, R163.reuse, P5 ;  /* 0x0000000103027824 */ /* 0x100fe400028e06a3 */
[--C-:B0-----:R-:W-:Y:S02]  /*11d10*/  IMAD.X R13, R67, 0x1, R163.reuse, P3 ;  /* 0x00000001430d7824 */ /* 0x101fe400018e06a3 */
[----:B-1----:R-:W-:-:S03]  /*11d20*/  IMAD.X R4, R45, 0x1, R163, P4 ;  /* 0x000000012d047824 */ /* 0x002fc600020e06a3 */
[----:B------:R0:W-:Y:S01]  /*11d30*/  STL [R1+0xa0], R13 ;  /* 0x0000a00d01007387 */ /* 0x0001e20000100800 */
[----:B------:R-:W-:-:S03]  /*11d40*/  IMAD.X R27, R85, 0x1, R163, P0 ;  /* 0x00000001551b7824 */ /* 0x000fc600000e06a3 */
[----:B------:R-:W2:Y:S04]  /*11d50*/  LDL.LU.64 R84, [R1+0x238] ;  /* 0x0002380001547983 */ /* 0x000ea80000300a00 */
[----:B------:R-:W-:Y:S04]  /*11d60*/  STL [R1+0xa4], R4 ;  /* 0x0000a40401007387 */ /* 0x000fe80000100800 */
[----:B------:R-:W3:Y:S04]  /*11d70*/  LDL.LU.64 R66, [R1+0x240] ;  /* 0x0002400001427983 */ /* 0x000ee80000300a00 */
[----:B------:R1:W-:Y:S04]  /*11d80*/  STL [R1+0xa8], R2 ;  /* 0x0000a80201007387 */ /* 0x0003e80000100800 */
[----:B------:R-:W4:Y:S01]  /*11d90*/  LDL.LU.64 R44, [R1+0x248] ;  /* 0x00024800012c7983 */ /* 0x000f220000300a00 */
[----:B0-----:R-:W-:-:S03]  /*11da0*/  IADD3 R13, P0, PT, R104, R165, RZ ;  /* 0x000000a5680d7210 */ /* 0x001fc60007f1e0ff */
[----:B-1----:R-:W4:Y:S01]  /*11db0*/  LDL.LU.64 R2, [R1+0x250] ;  /* 0x0002500001027983 */ /* 0x002f220000300a00 */
[-C--:B------:R-:W-:Y:S02]  /*11dc0*/  IADD3 R4, P3, PT, R86, R165.reuse, RZ ;  /* 0x000000a556047210 */ /* 0x080fe40007f7e0ff */
[-C--:B------:R-:W-:Y:S01]  /*11dd0*/  IADD3 R15, P4, PT, R64, R165.reuse, RZ ;  /* 0x000000a5400f7210 */ /* 0x080fe20007f9e0ff */
[----:B------:R0:W-:Y:S04]  /*11de0*/  STL [R1+0x218], R13 ;  /* 0x0002180d01007387 */ /* 0x0001e80000100800 */
[----:B------:R1:W-:Y:S01]  /*11df0*/  STL [R1+0x220], R4 ;  /* 0x0002200401007387 */ /* 0x0003e20000100800 */
[----:B0-----:R-:W-:-:S03]  /*11e00*/  IADD3 R13, P5, PT, R46, R165, RZ ;  /* 0x000000a52e0d7210 */ /* 0x001fc60007fbe0ff */
[----:B------:R0:W-:Y:S01]  /*11e10*/  STL [R1+0x228], R15 ;  /* 0x0002280f01007387 */ /* 0x0001e20000100800 */
[----:B-1----:R-:W-:-:S03]  /*11e20*/  IMAD.X R4, R105, 0x1, R163, P0 ;  /* 0x0000000169047824 */ /* 0x002fc600000e06a3 */
[----:B------:R1:W-:Y:S01]  /*11e30*/  STL [R1+0x230], R13 ;  /* 0x0002300d01007387 */ /* 0x0003e20000100800 */
[----:B0-----:R-:W-:-:S03]  /*11e40*/  IMAD.X R15, R87, 0x1, R163, P3 ;  /* 0x00000001570f7824 */ /* 0x001fc600018e06a3 */
[----:B------:R0:W-:Y:S01]  /*11e50*/  STL [R1+0xac], R4 ;  /* 0x0000ac0401007387 */ /* 0x0001e20000100800 */
[----:B-1----:R-:W-:-:S03]  /*11e60*/  IMAD.X R13, R65, 0x1, R163, P4 ;  /* 0x00000001410d7824 */ /* 0x002fc600020e06a3 */
[----:B------:R-:W-:Y:S04]  /*11e70*/  STL [R1+0xb0], R15 ;  /* 0x0000b00f01007387 */ /* 0x000fe80000100800 */
[----:B------:R-:W4:Y:S01]  /*11e80*/  LDL.LU.64 R104, [R1+0x258] ;  /* 0x0002580001687983 */ /* 0x000f220000300a00 */
[----:B0-----:R-:W-:-:S03]  /*11e90*/  IMAD.X R4, R47, 0x1, R163, P5 ;  /* 0x000000012f047824 */ /* 0x001fc600028e06a3 */
[----:B------:R-:W-:Y:S04]  /*11ea0*/  STL [R1+0xb4], R13 ;  /* 0x0000b40d01007387 */ /* 0x000fe80000100800 */
[----:B------:R-:W4:Y:S04]  /*11eb0*/  LDL.LU.64 R86, [R1+0x260] ;  /* 0x0002600001567983 */ /* 0x000f280000300a00 */
[----:B------:R2:W-:Y:S04]  /*11ec0*/  STL [R1+0xb8], R4 ;  /* 0x0000b80401007387 */ /* 0x0005e80000100800 */
[----:B------:R-:W4:Y:S04]  /*11ed0*/  LDL.LU.64 R64, [R1+0x268] ;  /* 0x0002680001407983 */ /* 0x000f280000300a00 */
[----:B------:R-:W4:Y:S01]  /*11ee0*/  LDL.LU.64 R46, [R1+0x270] ;  /* 0x00027000012e7983 */ /* 0x000f220000300a00 */
[----:B--2---:R-:W-:-:S05]  /*11ef0*/  IADD3 R4, P0, PT, R84, R165, RZ ;  /* 0x000000a554047210 */ /* 0x004fca0007f1e0ff */
[----:B------:R0:W-:Y:S01]  /*11f00*/  STL [R1+0x238], R4 ;  /* 0x0002380401007387 */ /* 0x0001e20000100800 */
[-C--:B---3--:R-:W-:Y:S02]  /*11f10*/  IADD3 R15, P3, PT, R66, R165.reuse, RZ ;  /* 0x000000a5420f7210 */ /* 0x088fe40007f7e0ff */
[----:B----4-:R-:W-:-:S03]  /*11f20*/  IADD3 R13, P4, PT, R44, R165, RZ ;  /* 0x000000a52c0d7210 */ /* 0x010fc60007f9e0ff */
[----:B------:R1:W-:Y:S01]  /*11f30*/  STL [R1+0x240], R15 ;  /* 0x0002400f01007387 */ /* 0x0003e20000100800 */
[----:B0-----:R-:W-:-:S03]  /*11f40*/  IADD3 R4, P5, PT, R2, R165, RZ ;  /* 0x000000a502047210 */ /* 0x001fc60007fbe0ff */
[----:B------:R0:W-:Y:S01]  /*11f50*/  STL [R1+0x248], R13 ;  /* 0x0002480d01007387 */ /* 0x0001e20000100800 */
[----:B-1----:R-:W-:-:S03]  /*11f60*/  IMAD.X R15, R85, 0x1, R163, P0 ;  /* 0x00000001550f7824 */ /* 0x002fc600000e06a3 */
[----:B------:R1:W-:Y:S01]  /*11f70*/  STL [R1+0x250], R4 ;  /* 0x0002500401007387 */ /* 0x0003e20000100800 */
[----:B------:R-:W-:Y:S01]  /*11f80*/  IADD3.X R2, PT, PT, R3, R163, RZ, P5, !PT ;  /* 0x000000a303027210 */ /* 0x000fe20002ffe4ff */
[--C-:B0-----:R-:W-:Y:S02]  /*11f90*/  IMAD.X R13, R67, 0x1, R163.reuse, P3 ;  /* 0x00000001430d7824 */ /* 0x101fe400018e06a3 */
[----:B------:R-:W-:Y:S01]  /*11fa0*/  STL [R1+0xbc], R15 ;  /* 0x0000bc0f01007387 */ /* 0x000fe20000100800 */
[----:B-1----:R-:W-:-:S03]  /*11fb0*/  IMAD.X R4, R45, 0x1, R163, P4 ;  /* 0x000000012d047824 */ /* 0x002fc600020e06a3 */
[----:B------:R0:W-:Y:S04]  /*11fc0*/  STL [R1+0xc0], R13 ;  /* 0x0000c00d01007387 */ /* 0x0001e80000100800 */
[----:B------:R-:W2:Y:S04]  /*11fd0*/  LDL.LU.64 R84, [R1+0x278] ;  /* 0x0002780001547983 */ /* 0x000ea80000300a00 */
[----:B------:R-:W-:Y:S04]  /*11fe0*/  STL [R1+0xc4], R4 ;  /* 0x0000c40401007387 */ /* 0x000fe80000100800 */
[----:B------:R-:W3:Y:S04]  /*11ff0*/  LDL.LU.64 R66, [R1+0x280] ;  /* 0x0002800001427983 */ /* 0x000ee80000300a00 */
[----:B------:R1:W-:Y:S04]  /*12000*/  STL [R1+0xc8], R2 ;  /* 0x0000c80201007387 */ /* 0x0003e80000100800 */
[----:B------:R-:W4:Y:S01]  /*12010*/  LDL.LU.64 R44, [R1+0x288] ;  /* 0x00028800012c7983 */ /* 0x000f220000300a00 */
[----:B0-----:R-:W-:-:S03]  /*12020*/  IADD3 R13, P0, PT, R104, R165, RZ ;  /* 0x000000a5680d7210 */ /* 0x001fc60007f1e0ff */
[----:B-1----:R-:W4:Y:S01]  /*12030*/  LDL.LU.64 R2, [R1+0x290] ;  /* 0x0002900001027983 */ /* 0x002f220000300a00 */
[----:B------:R-:W-:-:S03]  /*12040*/  IADD3 R4, P3, PT, R86, R165, RZ ;  /* 0x000000a556047210 */ /* 0x000fc60007f7e0ff */
[----:B------:R0:W-:Y:S01]  /*12050*/  STL [R1+0x258], R13 ;  /* 0x0002580d01007387 */ /* 0x0001e20000100800 */
[----:B------:R-:W-:-:S03]  /*12060*/  IADD3 R15, P4, PT, R64, R165, RZ ;  /* 0x000000a5400f7210 */ /* 0x000fc60007f9e0ff */
        /* <DEDUP_REMOVED lines=25> */
[--C-:B------:R-:W-:Y:S02]  /*12200*/  IMAD.X R2, R3, 0x1, R163.reuse, P5 ;  /* 0x0000000103027824 */ /* 0x100fe400028e06a3 */
[--C-:B0-----:R-:W-:Y:S01]  /*12210*/  IMAD.X R13, R67, 0x1, R163.reuse, P3 ;  /* 0x00000001430d7824 */ /* 0x101fe200018e06a3 */
        /* <DEDUP_REMOVED lines=63> */
[----:B0-----:R-:W-:-:S03]  /*12610*/  IADD3.X R4, PT, PT, R47, R163, RZ, P5, !PT ;  /* 0x000000a32f047210 */ /* 0x001fc60002ffe4ff */
        /* <DEDUP_REMOVED lines=320> */
[----:B------:R2:W-:Y:S04]  /*13a20*/  STL [R1+0x4e8], R13 ;  /* 0x0004e80d01007387 */ /* 0x0005e80000100800 */
[----:B------:R-:W4:Y:S04]  /*13a30*/  LDL.LU.64 R46, [R1+0x520] ;  /* 0x00052000012e7983 */ /* 0x000f280000300a00 */
[----:B------:R3:W-:Y:S04]  /*13a40*/  STL [R1+0x4f0], R4 ;  /* 0x0004f00401007387 */ /* 0x0007e80000100800 */
[----:B------:R-:W4:Y:S04]  /*13a50*/  LDL.LU.64 R104, [R1+0x528] ;  /* 0x0005280001687983 */ /* 0x000f280000300a00 */
[----:B------:R-:W4:Y:S01]  /*13a60*/  LDL.LU.64 R86, [R1+0x530] ;  /* 0x0005300001567983 */ /* 0x000f220000300a00 */
[----:B--2---:R-:W-:-:S05]  /*13a70*/  IADD3 R13, P0, PT, R84, R165, RZ ;  /* 0x000000a5540d7210 */ /* 0x004fca0007f1e0ff */
[----:B------:R0:W-:Y:S01]  /*13a80*/  STL [R1+0xb9c], R13 ;  /* 0x000b9c0d01007387 */ /* 0x0001e20000100800 */
[----:B---3--:R-:W-:-:S05]  /*13a90*/  IADD3 R4, P3, PT, R66, R165, RZ ;  /* 0x000000a542047210 */ /* 0x008fca0007f7e0ff */
[----:B------:R1:W-:Y:S01]  /*13aa0*/  STL [R1+0xba0], R4 ;  /* 0x000ba00401007387 */ /* 0x0003e20000100800 */
[-C--:B----4-:R-:W-:Y:S02]  /*13ab0*/  IADD3 R15, P4, PT, R44, R165.reuse, RZ ;  /* 0x000000a52c0f7210 */ /* 0x090fe40007f9e0ff */
[----:B0-----:R-:W-:Y:S01]  /*13ac0*/  IADD3 R13, P5, PT, R2, R165, RZ ;  /* 0x000000a5020d7210 */ /* 0x001fe20007fbe0ff */
[--C-:B-1----:R-:W-:Y:S02]  /*13ad0*/  IMAD.X R4, R85, 0x1, R163.reuse, P0 ;  /* 0x0000000155047824 */ /* 0x102fe400000e06a3 */
[----:B------:R0:W-:Y:S04]  /*13ae0*/  STL [R1+0xba4], R15 ;  /* 0x000ba40f01007387 */ /* 0x0001e80000100800 */
[----:B------:R1:W-:Y:S01]  /*13af0*/  STL [R1+0xba8], R13 ;  /* 0x000ba80d01007387 */ /* 0x0003e20000100800 */
[----:B0-----:R-:W-:-:S03]  /*13b00*/  IMAD.X R15, R67, 0x1, R163, P3 ;  /* 0x00000001430f7824 */ /* 0x001fc600018e06a3 */
[----:B------:R0:W-:Y:S01]  /*13b10*/  STL [R1+0x4f8], R4 ;  /* 0x0004f80401007387 */ /* 0x0001e20000100800 */
[----:B-1----:R-:W-:-:S03]  /*13b20*/  IMAD.X R13, R45, 0x1, R163, P4 ;  /* 0x000000012d0d7824 */ /* 0x002fc600020e06a3 */
[----:B------:R1:W-:Y:S04]  /*13b30*/  STL [R1+0x500], R15 ;  /* 0x0005000f01007387 */ /* 0x0003e80000100800 */
[----:B------:R-:W2:Y:S01]  /*13b40*/  LDL.LU.64 R44, [R1+0x538] ;  /* 0x00053800012c7983 */ /* 0x000ea20000300a00 */
[----:B0-----:R-:W-:-:S03]  /*13b50*/  IMAD.X R4, R3, 0x1, R163, P5 ;  /* 0x0000000103047824 */ /* 0x001fc600028e06a3 */
[----:B------:R0:W-:Y:S04]  /*13b60*/  STL [R1+0x508], R13 ;  /* 0x0005080d01007387 */ /* 0x0001e80000100800 */
[----:B------:R-:W3:Y:S04]  /*13b70*/  LDL.LU.64 R2, [R1+0x540] ;  /* 0x0005400001027983 */ /* 0x000ee80000300a00 */
[----:B------:R4:W-:Y:S04]  /*13b80*/  STL [R1+0x510], R4 ;  /* 0x0005100401007387 */ /* 0x0009e80000100800 */
[----:B------:R-:W3:Y:S04]  /*13b90*/  LDL.LU.64 R84, [R1+0x548] ;  /* 0x0005480001547983 */ /* 0x000ee80000300a00 */
[----:B------:R-:W3:Y:S01]  /*13ba0*/  LDL.LU.64 R66, [R1+0x550] ;  /* 0x0005500001427983 */ /* 0x000ee20000300a00 */
[----:B-1----:R-:W-:-:S02]  /*13bb0*/  IADD3 R15, P0, PT, R64, R165, RZ ;  /* 0x000000a5400f7210 */ /* 0x002fc40007f1e0ff */
[----:B0-----:R-:W-:-:S03]  /*13bc0*/  IADD3 R13, P3, PT, R46, R165, RZ ;  /* 0x000000a52e0d7210 */ /* 0x001fc60007f7e0ff */
[----:B------:R0:W-:Y:S01]  /*13bd0*/  STL [R1+0xbac], R15 ;  /* 0x000bac0f01007387 */ /* 0x0001e20000100800 */
[----:B----4-:R-:W-:-:S03]  /*13be0*/  IADD3 R4, P4, PT, R104, R165, RZ ;  /* 0x000000a568047210 */ /* 0x010fc60007f9e0ff */
[----:B------:R1:W-:Y:S01]  /*13bf0*/  STL [R1+0xbb0], R13 ;  /* 0x000bb00d01007387 */ /* 0x0003e20000100800 */
[----:B0-----:R-:W-:-:S03]  /*13c00*/  IADD3 R15, P5, PT, R86, R165, RZ ;  /* 0x000000a5560f7210 */ /* 0x001fc60007fbe0ff */
        /* <DEDUP_REMOVED lines=10> */
[----:B0-----:R-:W-:-:S02]  /*13cb0*/  IMAD.X R13, R105, 0x1, R163, P4 ;  /* 0x00000001690d7824 */ /* 0x001fc400020e06a3 */
[----:B-1----:R-:W-:Y:S01]  /*13cc0*/  IMAD.X R4, R87, 0x1, R163, P5 ;  /* 0x0000000157047824 */ /* 0x002fe200028e06a3 */
[----:B------:R0:W5:Y:S04]  /*13cd0*/  LDL.LU R104, [R1+0xec4] ;  /* 0x000ec40001687983 */ /* 0x0001680000300800 */
[----:B------:R0:W5:Y:S04]  /*13ce0*/  LDL.LU R86, [R1+0xec0] ;  /* 0x000ec00001567983 */ /* 0x0001680000300800 */
[----:B------:R3:W-:Y:S04]  /*13cf0*/  STL [R1+0x528], R13 ;  /* 0x0005280d01007387 */ /* 0x0007e80000100800 */
[----:B------:R1:W-:Y:S01]  /*13d00*/  STL [R1+0x530], R4 ;  /* 0x0005300401007387 */ /* 0x0003e20000100800 */
[----:B--2---:R-:W-:-:S05]  /*13d10*/  IADD3 R15, P0, PT, R44, R165, RZ ;  /* 0x000000a52c0f7210 */ /* 0x004fca0007f1e0ff */
[----:B------:R2:W-:Y:S01]  /*13d20*/  STL [R1+0xbbc], R15 ;  /* 0x000bbc0f01007387 */ /* 0x0005e20000100800 */
[----:B---3--:R-:W-:-:S05]  /*13d30*/  IADD3 R13, P3, PT, R2, R165, RZ ;  /* 0x000000a5020d7210 */ /* 0x008fca0007f7e0ff */
[----:B------:R3:W-:Y:S01]  /*13d40*/  STL [R1+0xbc0], R13 ;  /* 0x000bc00d01007387 */ /* 0x0007e20000100800 */
[-C--:B-1----:R-:W-:Y:S02]  /*13d50*/  IADD3 R4, P4, PT, R84, R165.reuse, RZ ;  /* 0x000000a554047210 */ /* 0x082fe40007f9e0ff */
[----:B--2---:R-:W-:-:S03]  /*13d60*/  IADD3 R15, P5, PT, R66, R165, RZ ;  /* 0x000000a5420f7210 */ /* 0x004fc60007fbe0ff */
[----:B------:R1:W-:Y:S01]  /*13d70*/  STL [R1+0xbc4], R4 ;  /* 0x000bc40401007387 */ /* 0x0003e20000100800 */
[----:B---3--:R-:W-:-:S03]  /*13d80*/  IMAD.X R13, R45, 0x1, R163, P0 ;  /* 0x000000012d0d7824 */ /* 0x008fc600000e06a3 */
[----:B------:R2:W-:Y:S04]  /*13d90*/  STL [R1+0xbc8], R15 ;  /* 0x000bc80f01007387 */ /* 0x0005e80000100800 */
[----:B------:R-:W3:Y:S01]  /*13da0*/  LDL.LU.64 R44, [R1+0x578] ;  /* 0x00057800012c7983 */ /* 0x000ee20000300a00 */
[----:B-1----:R-:W-:-:S03]  /*13db0*/  IMAD.X R4, R3, 0x1, R163, P3 ;  /* 0x0000000103047824 */ /* 0x002fc600018e06a3 */
[----:B------:R-:W-:Y:S04]  /*13dc0*/  STL [R1+0x538], R13 ;  /* 0x0005380d01007387 */ /* 0x000fe80000100800 */
[----:B------:R-:W3:Y:S04]  /*13dd0*/  LDL.LU.64 R2, [R1+0x580] ;  /* 0x0005800001027983 */ /* 0x000ee80000300a00 */
[----:B------:R1:W-:Y:S01]  /*13de0*/  STL [R1+0x540], R4 ;  /* 0x0005400401007387 */ /* 0x0003e20000100800 */
[----:B--2---:R-:W-:-:S03]  /*13df0*/  IMAD.X R15, R67, 0x1, R163, P5 ;  /* 0x00000001430f7824 */ /* 0x004fc600028e06a3 */
[----:B------:R0:W5:Y:S04]  /*13e00*/  LDL.LU R84, [R1+0xebc] ;  /* 0x000ebc0001547983 */ /* 0x0001680000300800 */
[----:B------:R0:W5:Y:S01]  /*13e10*/  LDL.LU R66, [R1+0xeb8] ;  /* 0x000eb80001427983 */ /* 0x0001620000300800 */
[----:B-1----:R-:W-:Y:S01]  /*13e20*/  IMAD.X R4, R85, 0x1, R163, P4 ;  /* 0x0000000155047824 */ /* 0x002fe200020e06a3 */
[----:B----4-:R-:W-:-:S04]  /*13e30*/  IADD3 R13, P3, PT, R46, R165, RZ ;  /* 0x000000a52e0d7210 */ /* 0x010fc80007f7e0ff */
[----:B------:R1:W-:Y:S04]  /*13e40*/  STL [R1+0x548], R4 ;  /* 0x0005480401007387 */ /* 0x0003e80000100800 */
[----:B------:R2:W-:Y:S01]  /*13e50*/  STL [R1+0x550], R15 ;  /* 0x0005500f01007387 */ /* 0x0005e20000100800 */
[-C--:B-1----:R-:W-:Y:S02]  /*13e60*/  IADD3 R4, P0, PT, R64, R165.reuse, RZ ;  /* 0x000000a540047210 */ /* 0x082fe40007f1e0ff */
[----:B--2---:R-:W-:-:S03]  /*13e70*/  IADD3 R15, P4, PT, R158, R165, RZ ;  /* 0x000000a59e0f7210 */ /* 0x004fc60007f9e0ff */
[----:B------:R1:W-:Y:S04]  /*13e80*/  STL [R1+0xbcc], R4 ;  /* 0x000bcc0401007387 */ /* 0x0003e80000100800 */
[----:B------:R2:W-:Y:S01]  /*13e90*/  STL [R1+0xbd0], R13 ;  /* 0x000bd00d01007387 */ /* 0x0005e20000100800 */
[----:B-1----:R-:W-:-:S03]  /*13ea0*/  IADD3 R4, P5, PT, R160, R165, RZ ;  /* 0x000000a5a0047210 */ /* 0x002fc60007fbe0ff */
[----:B------:R1:W-:Y:S01]  /*13eb0*/  STL [R1+0xbd4], R15 ;  /* 0x000bd40f01007387 */ /* 0x0003e20000100800 */
[----:B--2---:R-:W-:-:S03]  /*13ec0*/  IMAD.X R13, R65, 0x1, R163, P0 ;  /* 0x00000001410d7824 */ /* 0x004fc600000e06a3 */
[----:B------:R0:W5:Y:S04]  /*13ed0*/  LDL.LU R64, [R1+0xeb4] ;  /* 0x000eb40001407983 */ /* 0x0001680000300800 */
[----:B------:R2:W-:Y:S04]  /*13ee0*/  STL [R1+0xbd8], R4 ;  /* 0x000bd80401007387 */ /* 0x0005e80000100800 */
[----:B-1----:R-:W4:Y:S04]  /*13ef0*/  LDL.LU R15, [R1+0x8c8] ;  /* 0x0008c800010f7983 */ /* 0x002f280000300800 */
[----:B------:R1:W-:Y:S01]  /*13f00*/  STL [R1+0x558], R13 ;  /* 0x0005580d01007387 */ /* 0x0003e20000100800 */
[----:B--2---:R-:W-:-:S03]  /*13f10*/  IMAD.X R4, R47, 0x1, R163, P3 ;  /* 0x000000012f047824 */ /* 0x004fc600018e06a3 */
[----:B------:R0:W5:Y:S04]  /*13f20*/  LDL.LU R46, [R1+0xeb0] ;  /* 0x000eb000012e7983 */ /* 0x0001680000300800 */
[----:B------:R-:W2:Y:S04]  /*13f30*/  LDL.LU R19, [R1+0xab0] ;  /* 0x000ab00001137983 */ /* 0x000ea80000300800 */
[----:B------:R-:W2:Y:S01]  /*13f40*/  LDL.LU R17, [R1+0xaac] ;  /* 0x000aac0001117983 */ /* 0x000ea20000300800 */
[----:B------:R-:W-:-:S03]  /*13f50*/  IADD3.X R21, PT, PT, R161, R163, RZ, P5, !PT ;  /* 0x000000a3a1157210 */ /* 0x000fc60002ffe4ff */
[----:B------:R0:W-:Y:S04]  /*13f60*/  STL [R1+0x560], R4 ;  /* 0x0005600401007387 */ /* 0x0001e80000100800 */
[----:B-1----:R-:W2:Y:S01]  /*13f70*/  LDL.LU R13, [R1+0xaa8] ;  /* 0x000aa800010d7983 */ /* 0x002ea20000300800 */
[----:B0-----:R-:W-:-:S03]  /*13f80*/  IMAD.X R4, R159, 0x1, R163, P4 ;  /* 0x000000019f047824 */ /* 0x001fc600020e06a3 */
[----:B------:R-:W2:Y:S04]  /*13f90*/  LDL.LU.64 R158, [R1+0xea8] ;  /* 0x000ea800019e7983 */ /* 0x000ea80000300a00 */
[----:B------:R-:W4:Y:S04]  /*13fa0*/  LDL.LU.64 R160, [R1+0xea0] ;  /* 0x000ea00001a07983 */ /* 0x000f280000300a00 */
[----:B------:R3:W-:Y:S04]  /*13fb0*/  STL [R1+0x568], R4 ;  /* 0x0005680401007387 */ /* 0x0007e80000100800 */
[----:B------:R2:W-:Y:S01]  /*13fc0*/  STL [R1+0x570], R21 ;  /* 0x0005701501007387 */ /* 0x0005e20000100800 */
[----:B---3--:R-:W-:-:S05]  /*13fd0*/  IADD3 R4, P0, PT, R44, R165, RZ ;  /* 0x000000a52c047210 */ /* 0x008fca0007f1e0ff */
[----:B------:R4:W-:Y:S01]  /*13fe0*/  STL [R1+0x578], R4 ;  /* 0x0005780401007387 */ /* 0x0009e20000100800 */
[----:B------:R-:W-:-:S05]  /*13ff0*/  IADD3 R23, P3, PT, R2, R165, RZ ;  /* 0x000000a502177210 */ /* 0x000fca0007f7e0ff */
[----:B------:R-:W-:Y:S01]  /*14000*/  STL [R1+0x580], R23 ;  /* 0x0005801701007387 */ /* 0x000fe20000100800 */
[-C--:B--2---:R-:W-:Y:S02]  /*14010*/  IADD3 R21, P4, PT, R158, R165.reuse, RZ ;  /* 0x000000a59e157210 */ /* 0x084fe40007f9e0ff */
[----:B----4-:R-:W-:-:S03]  /*14020*/  IADD3 R4, P5, PT, R160, R165, RZ ;  /* 0x000000a5a0047210 */ /* 0x010fc60007fbe0ff */
[----:B------:R-:W-:Y:S01]  /*14030*/  STL [R1+0xbdc], R21 ;  /* 0x000bdc1501007387 */ /* 0x000fe20000100800 */
[--C-:B------:R-:W-:Y:S01]  /*14040*/  IMAD.X R158, R45, 0x1, R163.reuse, P0 ;  /* 0x000000012d9e7824 */ /* 0x100fe200000e06a3 */
[-C--:B------:R-:W-:Y:S01]  /*14050*/  IADD3 R15, P0, PT, R15, R162.reuse, RZ ;  /* 0x000000a20f0f7210 */ /* 0x080fe20007f1e0ff */
[----:B------:R-:W-:Y:S01]  /*14060*/  IMAD.X R160, R3, 0x1, R163, P3 ;  /* 0x0000000103a07824 */ /* 0x000fe200018e06a3 */
[----:B------:R0:W5:Y:S04]  /*14070*/  LDL.LU R44, [R1+0xe98] ;  /* 0x000e9800012c7983 */ /* 0x0001680000300800 */
[----:B------:R1:W-:Y:S01]  /*14080*/  STL [R1+0xbe0], R4 ;  /* 0x000be00401007387 */ /* 0x0003e20000100800 */
[----:B------:R-:W-:-:S03]  /*14090*/  IADD3 R19, P3, PT, R19, R162, RZ ;  /* 0x000000a213137210 */ /* 0x000fc60007f7e0ff */
[----:B------:R-:W2:Y:S01]  /*140a0*/  LDL.LU.64 R2, [R1+0xe90] ;  /* 0x000e900001027983 */ /* 0x000ea20000300a00 */
[--C-:B------:R-:W-:Y:S01]  /*140b0*/  IMAD.X R159, R159, 0x1, R163.reuse, P4 ;  /* 0x000000019f9f7824 */ /* 0x100fe200020e06a3 */
[-C--:B------:R-:W-:Y:S02]  /*140c0*/  IADD3 R17, P4, PT, R17, R162.reuse, RZ ;  /* 0x000000a211117210 */ /* 0x080fe40007f9e0ff */
[----:B-1----:R-:W3:Y:S01]  /*140d0*/  LDL.LU R4, [R1+0xaa4] ;  /* 0x000aa40001047983 */ /* 0x002ee20000300800 */
[----:B------:R-:W-:Y:S01]  /*140e0*/  IMAD.X R161, R161, 0x1, R163, P5 ;  /* 0x00000001a1a17824 */ /* 0x000fe200028e06a3 */
[-C--:B------:R-:W-:Y:S02]  /*140f0*/  IADD3 R13, P5, PT, R13, R162.reuse, RZ ;  /* 0x000000a20d0d7210 */ /* 0x080fe40007fbe0ff */
[----:B------:R1:W-:Y:S04]  /*14100*/  STL [R1+0x8c8], R15 ;  /* 0x0008c80f01007387 */ /* 0x0003e80000100800 */
[----:B-1----:R-:W2:Y:S04]  /*14110*/  LDL.LU R15, [R1+0x8b4] ;  /* 0x0008b400010f7983 */ /* 0x002ea80000300800 */
[----:B------:R-:W4:Y:S04]  /*14120*/  LDL.LU R71, [R1+0xaa0] ;  /* 0x000aa00001477983 */ /* 0x000f280000300800 */
[----:B------:R-:W-:Y:S04]  /*14130*/  STL [R1+0xab0], R19 ;  /* 0x000ab01301007387 */ /* 0x000fe80000100800 */
[----:B------:R-:W4:Y:S04]  /*14140*/  LDL.LU R69, [R1+0x8c4] ;  /* 0x0008c40001457983 */ /* 0x000f280000300800 */
[----:B------:R-:W-:Y:S04]  /*14150*/  STL [R1+0xaac], R17 ;  /* 0x000aac1101007387 */ /* 0x000fe80000100800 */
[----:B------:R-:W4:Y:S04]  /*14160*/  LDL.LU R67, [R1+0xa98] ;  /* 0x000a980001437983 */ /* 0x000f280000300800 */
[----:B------:R1:W-:Y:S04]  /*14170*/  STL [R1+0xaa8], R13 ;  /* 0x000aa80d01007387 */ /* 0x0003e80000100800 */
        /* <DEDUP_REMOVED lines=19> */
[----:B-1----:R-:W4:Y:S04]  /*142b0*/  LDL.LU R13, [R1+0xa48] ;  /* 0x000a4800010d7983 */ /* 0x002f280000300800 */
[----:B------:R-:W4:Y:S04]  /*142c0*/  LDL.LU R23, [R1+0xa64] ;  /* 0x000a640001177983 */ /* 0x000f280000300800 */
[----:B------:R-:W4:Y:S01]  /*142d0*/  LDL.LU R21, [R1+0xa40] ;  /* 0x000a400001157983 */ /* 0x000f220000300800 */
[----:B---3--:R-:W-:-:S05]  /*142e0*/  IADD3 R4, P6, PT, R4, R162, RZ ;  /* 0x000000a204047210 */ /* 0x008fca0007fde0ff */
[----:B------:R1:W-:Y:S04]  /*142f0*/  STL [R1+0xaa4], R4 ;  /* 0x000aa40401007387 */ /* 0x0003e80000100800 */
[----:B-1----:R-:W3:Y:S01]  /*14300*/  LDL.LU R4, [R1+0xa5c] ;  /* 0x000a5c0001047983 */ /* 0x002ee20000300800 */
[--C-:B--2---:R-:W-:Y:S01]  /*14310*/  IMAD.X R15, R15, 0x1, R3.reuse, P0 ;  /* 0x000000010f0f7824 */ /* 0x104fe200000e0603 */
[----:B----4-:R-:W-:Y:S02]  /*14320*/  IADD3 R71, P0, PT, R71, R162, RZ ;  /* 0x000000a247477210 */ /* 0x010fe40007f1e0ff */
[----:B------:R-:W2:Y:S04]  /*14330*/  LDL.LU R19, [R1+0xa38] ;  /* 0x000a380001137983 */ /* 0x000ea80000300800 */
[----:B------:R-:W4:Y:S01]  /*14340*/  LDL.LU R17, [R1+0xa54] ;  /* 0x000a540001117983 */ /* 0x000f220000300800 */
[----:B------:R-:W-:-:S03]  /*14350*/  IMAD.X R69, R69, 0x1, R3, P3 ;  /* 0x0000000145457824 */ /* 0x000fc600018e0603 */
[----:B------:R1:W-:Y:S01]  /*14360*/  STL [R1+0x8b4], R15 ;  /* 0x0008b40f01007387 */ /* 0x0003e20000100800 */
[----:B------:R-:W-:-:S03]  /*14370*/  IADD3 R67, P3, PT, R67, R162, RZ ;  /* 0x000000a243437210 */ /* 0x000fc60007f7e0ff */
[----:B-1----:R-:W4:Y:S01]  /*14380*/  LDL.LU R15, [R1+0xa30] ;  /* 0x000a3000010f7983 */ /* 0x002f220000300800 */
[----:B------:R-:W-:-:S03]  /*14390*/  IMAD.X R65, R65, 0x1, R3, P4 ;  /* 0x0000000141417824 */ /* 0x000fc600020e0603 */
[----:B------:R-:W-:Y:S01]  /*143a0*/  STL [R1+0xaa0], R71 ;  /* 0x000aa04701007387 */ /* 0x000fe20000100800 */
[----:B------:R-:W-:-:S03]  /*143b0*/  IADD3 R63, P4, PT, R63, R162, RZ ;  /* 0x000000a23f3f7210 */ /* 0x000fc60007f9e0ff */
[----:B------:R-:W-:Y:S01]  /*143c0*/  STL [R1+0x8c4], R69 ;  /* 0x0008c44501007387 */ /* 0x000fe20000100800 */
        /* <DEDUP_REMOVED lines=35> */
[----:B------:R-:W-:Y:S04]  /*14600*/  STL [R1+0xa74], R33 ;  /* 0x000a742101007387 */ /* 0x000fe80000100800 */
[----:B------:R1:W-:Y:S04]  /*14610*/  STL [R1+0xa48], R13 ;  /* 0x000a480d01007387 */ /* 0x0003e80000100800 */
[----:B------:R-:W-:Y:S04]  /*14620*/  STL [R1+0xa50], R31 ;  /* 0x000a501f01007387 */ /* 0x000fe80000100800 */
[----:B-1----:R-:W4:Y:S01]  /*14630*/  LDL.LU R13, [R1+0xa4c] ;  /* 0x000a4c00010d7983 */ /* 0x002f220000300800 */
[----:B------:R-:W-:Y:S01]  /*14640*/  IMAD.X R23, R23, 0x1, R3, P4 ;  /* 0x0000000117177824 */ /* 0x000fe200020e0603 */
[----:B------:R-:W-:-:S02]  /*14650*/  IADD3 R21, P4, PT, R21, R162, RZ ;  /* 0x000000a215157210 */ /* 0x000fc40007f9e0ff */
[----:B------:R-:W-:Y:S01]  /*14660*/  STL [R1+0xa6c], R29 ;  /* 0x000a6c1d01007387 */ /* 0x000fe20000100800 */
[----:B---3--:R-:W-:Y:S01]  /*14670*/  IMAD.X R4, R4, 0x1, R3, P5 ;  /* 0x0000000104047824 */ /* 0x008fe200028e0603 */
[----:B--2---:R-:W-:-:S04]  /*14680*/  IADD3 R19, P5, PT, R19, R162, RZ ;  /* 0x000000a213137210 */ /* 0x004fc80007fbe0ff */
[----:B------:R1:W-:Y:S01]  /*14690*/  STL [R1+0xa5c], R4 ;  /* 0x000a5c0401007387 */ /* 0x0003e20000100800 */
[----:B----4-:R-:W-:-:S03]  /*146a0*/  IMAD.X R17, R17, 0x1, R3, P6 ;  /* 0x0000000111117824 */ /* 0x010fc600030e0603 */
[----:B------:R-:W-:Y:S04]  /*146b0*/  STL [R1+0xa64], R23 ;  /* 0x000a641701007387 */ /* 0x000fe80000100800 */
[----:B-1----:R-:W2:Y:S04]  /*146c0*/  LDL.LU R4, [R1+0xa28] ;  /* 0x000a280001047983 */ /* 0x002ea80000300800 */
[----:B------:R-:W-:Y:S01]  /*146d0*/  STL [R1+0xa40], R21 ;  /* 0x000a401501007387 */ /* 0x000fe20000100800 */
[----:B------:R-:W-:-:S03]  /*146e0*/  IADD3 R15, P6, PT, R15, R162, RZ ;  /* 0x000000a20f0f7210 */ /* 0x000fc60007fde0ff */
[----:B------:R-:W3:Y:S04]  /*146f0*/  LDL.LU R71, [R1+0xa44] ;  /* 0x000a440001477983 */ /* 0x000ee80000300800 */
        /* <DEDUP_REMOVED lines=23> */
[----:B------:R-:W-:-:S03]  /*14870*/  IADD3.X R13, PT, PT, R13, R3, RZ, P0, !PT ;  /* 0x000000030d0d7210 */ /* 0x000fc600007fe4ff */
[----:B------:R-:W4:Y:S04]  /*14880*/  LDL.LU R29, [R1+0x9d0] ;  /* 0x0009d000011d7983 */ /* 0x000f280000300800 */
[----:B-1----:R-:W4:Y:S04]  /*14890*/  LDL.LU R15, [R1+0x9ec] ;  /* 0x0009ec00010f7983 */ /* 0x002f280000300800 */
[----:B------:R-:W4:Y:S04]  /*148a0*/  LDL.LU R23, [R1+0x9c8] ;  /* 0x0009c80001177983 */ /* 0x000f280000300800 */
[----:B------:R-:W4:Y:S04]  /*148b0*/  LDL.LU R21, [R1+0x9e4] ;  /* 0x0009e40001157983 */ /* 0x000f280000300800 */
[----:B------:R1:W-:Y:S04]  /*148c0*/  STL [R1+0xa4c], R13 ;  /* 0x000a4c0d01007387 */ /* 0x0003e80000100800 */
[----:B-1----:R-:W4:Y:S04]  /*148d0*/  LDL.LU R13, [R1+0x9c0] ;  /* 0x0009c000010d7983 */ /* 0x002f280000300800 */
[----:B------:R-:W4:Y:S04]  /*148e0*/  LDL.LU R19, [R1+0x9dc] ;  /* 0x0009dc0001137983 */ /* 0x000f280000300800 */
[----:B------:R-:W4:Y:S01]  /*148f0*/  LDL.LU R17, [R1+0x9b8] ;  /* 0x0009b80001117983 */ /* 0x000f220000300800 */
[----:B--2---:R-:W-:-:S05]  /*14900*/  IADD3 R4, P0, PT, R4, R162, RZ ;  /* 0x000000a204047210 */ /* 0x004fca0007f1e0ff */
[----:B------:R1:W-:Y:S01]  /*14910*/  STL [R1+0xa28], R4 ;  /* 0x000a280401007387 */ /* 0x0003e20000100800 */
[----:B---3--:R-:W-:-:S03]  /*14920*/  IMAD.X R71, R71, 0x1, R3, P3 ;  /* 0x0000000147477824 */ /* 0x008fc600018e0603 */
[----:B-1----:R-:W2:Y:S01]  /*14930*/  LDL.LU R4, [R1+0x9d4] ;  /* 0x0009d40001047983 */ /* 0x002ea20000300800 */
[----:B----4-:R-:W-:-:S03]  /*14940*/  IADD3 R69, P3, PT, R69, R162, RZ ;  /* 0x000000a245457210 */ /* 0x010fc60007f7e0ff */
        /* <DEDUP_REMOVED lines=39> */
[-C--:B------:R-:W-:Y:S01]  /*14bc0*/  IADD3 R29, P3, PT, R29, R162.reuse, RZ ;  /* 0x000000a21d1d7210 */ /* 0x080fe20007f7e0ff */
[----:B------:R-:W-:Y:S01]  /*14bd0*/  IMAD.X R15, R15, 0x1, R3, P4 ;  /* 0x000000010f0f7824 */ /* 0x000fe200020e0603 */
[----:B------:R-:W-:-:S04]  /*14be0*/  IADD3 R23, P4, PT, R23, R162, RZ ;  /* 0x000000a217177210 */ /* 0x000fc80007f9e0ff */
[----:B------:R1:W-:Y:S01]  /*14bf0*/  STL [R1+0x9ec], R15 ;  /* 0x0009ec0f01007387 */ /* 0x0003e20000100800 */
[----:B------:R-:W-:-:S03]  /*14c00*/  IMAD.X R21, R21, 0x1, R3, P5 ;  /* 0x0000000115157824 */ /* 0x000fc600028e0603 */
[----:B------:R-:W-:Y:S04]  /*14c10*/  STL [R1+0x9f4], R31 ;  /* 0x0009f41f01007387 */ /* 0x000fe80000100800 */
[----:B-1----:R-:W3:Y:S01]  /*14c20*/  LDL.LU R15, [R1+0x9b0] ;  /* 0x0009b000010f7983 */ /* 0x002ee20000300800 */
[----:B------:R-:W-:-:S03]  /*14c30*/  IADD3 R13, P5, PT, R13, R162, RZ ;  /* 0x000000a20d0d7210 */ /* 0x000fc60007fbe0ff */
[----:B------:R-:W-:Y:S04]  /*14c40*/  STL [R1+0x9d0], R29 ;  /* 0x0009d01d01007387 */ /* 0x000fe80000100800 */
[----:B------:R1:W-:Y:S04]  /*14c50*/  STL [R1+0x9c0], R13 ;  /* 0x0009c00d01007387 */ /* 0x0003e80000100800 */
[----:B------:R-:W-:Y:S04]  /*14c60*/  STL [R1+0x9c8], R23 ;  /* 0x0009c81701007387 */ /* 0x000fe80000100800 */
[----:B-1----:R-:W4:Y:S01]  /*14c70*/  LDL.LU R13, [R1+0x9cc] ;  /* 0x0009cc00010d7983 */ /* 0x002f220000300800 */
[----:B------:R-:W-:Y:S01]  /*14c80*/  IMAD.X R19, R19, 0x1, R3, P6 ;  /* 0x0000000113137824 */ /* 0x000fe200030e0603 */
[----:B------:R-:W-:-:S02]  /*14c90*/  IADD3 R17, P6, PT, R17, R162, RZ ;  /* 0x000000a211117210 */ /* 0x000fc40007fde0ff */
[----:B------:R-:W-:Y:S04]  /*14ca0*/  STL [R1+0x9e4], R21 ;  /* 0x0009e41501007387 */ /* 0x000fe80000100800 */
[----:B------:R-:W4:Y:S04]  /*14cb0*/  LDL.LU R71, [R1+0x9a8] ;  /* 0x0009a80001477983 */ /* 0x000f280000300800 */
[----:B------:R-:W-:Y:S04]  /*14cc0*/  STL [R1+0x9dc], R19 ;  /* 0x0009dc1301007387 */ /* 0x000fe80000100800 */
[----:B------:R-:W4:Y:S04]  /*14cd0*/  LDL.LU R69, [R1+0x9c4] ;  /* 0x0009c40001457983 */ /* 0x000f280000300800 */
[----:B------:R-:W-:Y:S04]  /*14ce0*/  STL [R1+0x9b8], R17 ;  /* 0x0009b81101007387 */ /* 0x000fe80000100800 */
[----:B------:R-:W4:Y:S01]  /*14cf0*/  LDL.LU R67, [R1+0x9a0] ;  /* 0x0009a00001437983 */ /* 0x000f220000300800 */
[----:B--2---:R-:W-:-:S05]  /*14d00*/  IMAD.X R4, R4, 0x1, R3, P0 ;  /* 0x0000000104047824 */ /* 0x004fca00000e0603 */
[----:B------:R1:W-:Y:S04]  /*14d10*/  STL [R1+0x9d4], R4 ;  /* 0x0009d40401007387 */ /* 0x0003e80000100800 */
[----:B------:R-:W2:Y:S04]  /*14d20*/  LDL.LU R65, [R1+0x9bc] ;  /* 0x0009bc0001417983 */ /* 0x000ea80000300800 */
        /* <DEDUP_REMOVED lines=18> */
[----:B-1----:R-:W2:Y:S04]  /*14e50*/  LDL.LU R4, [R1+0x950] ;  /* 0x0009500001047983 */ /* 0x002ea80000300800 */
[----:B------:R-:W2:Y:S04]  /*14e60*/  LDL.LU R23, [R1+0x96c] ;  /* 0x00096c0001177983 */ /* 0x000ea80000300800 */
[----:B------:R-:W2:Y:S04]  /*14e70*/  LDL.LU R21, [R1+0x948] ;  /* 0x0009480001157983 */ /* 0x000ea80000300800 */
[----:B------:R-:W2:Y:S01]  /*14e80*/  LDL.LU R19, [R1+0x964] ;  /* 0x0009640001137983 */ /* 0x000ea20000300800 */
[----:B---3--:R-:W-:-:S05]  /*14e90*/  IADD3 R15, P0, PT, R15, R162, RZ ;  /* 0x000000a20f0f7210 */ /* 0x008fca0007f1e0ff */
[----:B------:R1:W-:Y:S04]  /*14ea0*/  STL [R1+0x9b0], R15 ;  /* 0x0009b00f01007387 */ /* 0x0003e80000100800 */
[----:B------:R-:W3:Y:S04]  /*14eb0*/  LDL.LU R17, [R1+0x95c] ;  /* 0x00095c0001117983 */ /* 0x000ee80000300800 */
[----:B-1----:R-:W3:Y:S01]  /*14ec0*/  LDL.LU R15, [R1+0x940] ;  /* 0x00094000010f7983 */ /* 0x002ee20000300800 */
[----:B----4-:R-:W-:-:S05]  /*14ed0*/  IMAD.X R13, R13, 0x1, R3, P3 ;  /* 0x000000010d0d7824 */ /* 0x010fca00018e0603 */
[----:B------:R1:W-:Y:S04]  /*14ee0*/  STL [R1+0x9cc], R13 ;  /* 0x0009cc0d01007387 */ /* 0x0003e80000100800 */
[----:B-1----:R-:W4:Y:S01]  /*14ef0*/  LDL.LU R13, [R1+0x954] ;  /* 0x00095400010d7983 */ /* 0x002f220000300800 */
[----:B------:R-:W-:Y:S01]  /*14f00*/  IADD3 R71, P3, PT, R71, R162, RZ ;  /* 0x000000a247477210 */ /* 0x000fe20007f7e0ff */
[----:B------:R-:W-:-:S04]  /*14f10*/  IMAD.X R69, R69, 0x1, R3, P4 ;  /* 0x0000000145457824 */ /* 0x000fc800020e0603 */
[----:B------:R1:W-:Y:S01]  /*14f20*/  STL [R1+0x9a8], R71 ;  /* 0x0009a84701007387 */ /* 0x0003e20000100800 */
[----:B------:R-:W-:-:S03]  /*14f30*/  IADD3 R67, P4, PT, R67, R162, RZ ;  /* 0x000000a243437210 */ /* 0x000fc60007f9e0ff */
[----:B------:R0:W-:Y:S04]  /*14f40*/  STL [R1+0x9c4], R69 ;  /* 0x0009c44501007387 */ /* 0x0001e80000100800 */
[----:B------:R0:W-:Y:S01]  /*14f50*/  STL [R1+0x9a0], R67 ;  /* 0x0009a04301007387 */ /* 0x0001e20000100800 */
[----:B--2---:R-:W-:Y:S01]  /*14f60*/  IMAD.X R65, R65, 0x1, R3, P5 ;  /* 0x0000000141417824 */ /* 0x004fe200028e0603 */
[----:B------:R-:W-:-:S04]  /*14f70*/  IADD3 R63, P5, PT, R63, R162, RZ ;  /* 0x000000a23f3f7210 */ /* 0x000fc80007fbe0ff */
[----:B------:R2:W-:Y:S01]  /*14f80*/  STL [R1+0x9bc], R65 ;  /* 0x0009bc4101007387 */ /* 0x0005e20000100800 */
[----:B------:R-:W-:-:S03]  /*14f90*/  IMAD.X R61, R61, 0x1, R3, P6 ;  /* 0x000000013d3d7824 */ /* 0x000fc600030e0603 */
[----:B------:R0:W-:Y:S01]  /*14fa0*/  STL [R1+0x998], R63 ;  /* 0x0009983f01007387 */ /* 0x0001e20000100800 */
[----:B------:R-:W-:-:S03]  /*14fb0*/  IADD3 R59, P6, PT, R59, R162, RZ ;  /* 0x000000a23b3b7210 */ /* 0x000fc60007fde0ff */
[----:B------:R0:W-:Y:S01]  /*14fc0*/  STL [R1+0x9b4], R61 ;  /* 0x0009b43d01007387 */ /* 0x0001e20000100800 */
[----:B------:R-:W-:-:S03]  /*14fd0*/  IADD3.X R57, PT, PT, R57, R3, RZ, P0, !PT ;  /* 0x0000000339397210 */ /* 0x000fc600007fe4ff */
[----:B------:R0:W-:Y:S01]  /*14fe0*/  STL [R1+0x990], R59 ;  /* 0x0009903b01007387 */ /* 0x0001e20000100800 */
[----:B------:R-:W-:-:S03]  /*14ff0*/  IADD3 R55, P0, PT, R55, R162, RZ ;  /* 0x000000a237377210 */ /* 0x000fc60007f1e0ff */
[----:B------:R0:W-:Y:S01]  /*15000*/  STL [R1+0x9ac], R57 ;  /* 0x0009ac3901007387 */ /* 0x0001e20000100800 */
[----:B------:R-:W-:-:S03]  /*15010*/  IMAD.X R53, R53, 0x1, R3, P3 ;  /* 0x0000000135357824 */ /* 0x000fc600018e0603 */
        /* <DEDUP_REMOVED lines=21> */
[-C--:B------:R-:W-:Y:S01]  /*15170*/  IADD3 R31, P3, PT, R31, R162.reuse, RZ ;  /* 0x000000a21f1f7210 */ /* 0x080fe20007f7e0ff */
[--C-:B------:R-:W-:Y:S01]  /*15180*/  IMAD.X R29, R29, 0x1, R3.reuse, P4 ;  /* 0x000000011d1d7824 */ /* 0x100fe200020e0603 */
[----:B------:R-:W-:Y:S01]  /*15190*/  IADD3 R4, P4, PT, R4, R162, RZ ;  /* 0x000000a204047210 */ /* 0x000fe20007f9e0ff */
[----:B------:R0:W-:Y:S01]  /*151a0*/  STL [R1+0x97c], R33 ;  /* 0x00097c2101007387 */ /* 0x0001e20000100800 */
[----:B------:R-:W-:-:S03]  /*151b0*/  IMAD.X R23, R23, 0x1, R3, P5 ;  /* 0x0000000117177824 */ /* 0x000fc600028e0603 */
[----:B------:R-:W-:Y:S01]  /*151c0*/  STL [R1+0x950], R4 ;  /* 0x0009500401007387 */ /* 0x000fe20000100800 */
[----:B------:R-:W-:-:S03]  /*151d0*/  IADD3 R21, P5, PT, R21, R162, RZ ;  /* 0x000000a215157210 */ /* 0x000fc60007fbe0ff */
[----:B------:R0:W-:Y:S01]  /*151e0*/  STL [R1+0x958], R31 ;  /* 0x0009581f01007387 */ /* 0x0001e20000100800 */
[----:B------:R-:W-:-:S03]  /*151f0*/  IMAD.X R19, R19, 0x1, R3, P6 ;  /* 0x0000000113137824 */ /* 0x000fc600030e0603 */
[----:B------:R0:W-:Y:S04]  /*15200*/  STL [R1+0x974], R29 ;  /* 0x0009741d01007387 */ /* 0x0001e80000100800 */
[----:B------:R0:W-:Y:S04]  /*15210*/  STL [R1+0x96c], R23 ;  /* 0x00096c1701007387 */ /* 0x0001e80000100800 */
[----:B------:R0:W-:Y:S04]  /*15220*/  STL [R1+0x948], R21 ;  /* 0x0009481501007387 */ /* 0x0001e80000100800 */
[----:B------:R0:W-:Y:S04]  /*15230*/  STL [R1+0x964], R19 ;  /* 0x0009641301007387 */ /* 0x0001e80000100800 */
[----:B------:R-:W2:Y:S01]  /*15240*/  LDL.LU R77, [R1+0x938] ;  /* 0x00093800014d7983 */ /* 0x000ea20000300800 */
[----:B---3--:R-:W-:Y:S01]  /*15250*/  IMAD.X R17, R17, 0x1, R3, P0 ;  /* 0x0000000111117824 */ /* 0x008fe200000e0603 */
[----:B------:R-:W-:-:S04]  /*15260*/  IADD3 R15, P0, PT, R15, R162, RZ ;  /* 0x000000a20f0f7210 */ /* 0x000fc80007f1e0ff */
[----:B------:R3:W-:Y:S04]  /*15270*/  STL [R1+0x95c], R17 ;  /* 0x00095c1101007387 */ /* 0x0007e80000100800 */
[----:B------:R-:W2:Y:S04]  /*15280*/  LDL.LU R75, [R1+0x94c] ;  /* 0x00094c00014b7983 */ /* 0x000ea80000300800 */
[----:B------:R0:W-:Y:S04]  /*15290*/  STL [R1+0x940], R15 ;  /* 0x0009400f01007387 */ /* 0x0001e80000100800 */
[----:B------:R-:W2:Y:S01]  /*152a0*/  LDL.LU R73, [R1+0x930] ;  /* 0x0009300001497983 */ /* 0x000ea20000300800 */
[----:B----4-:R-:W-:-:S05]  /*152b0*/  IMAD.X R13, R13, 0x1, R3, P3 ;  /* 0x000000010d0d7824 */ /* 0x010fca00018e0603 */
[----:B------:R4:W-:Y:S04]  /*152c0*/  STL [R1+0x954], R13 ;  /* 0x0009540d01007387 */ /* 0x0009e80000100800 */
[----:B-1----:R-:W2:Y:S04]  /*152d0*/  LDL.LU R71, [R1+0x944] ;  /* 0x0009440001477983 */ /* 0x002ea80000300800 */
[----:B0-----:R-:W2:Y:S04]  /*152e0*/  LDL.LU R69, [R1+0x928] ;  /* 0x0009280001457983 */ /* 0x001ea80000300800 */
[----:B------:R-:W2:Y:S04]  /*152f0*/  LDL.LU R67, [R1+0x93c] ;  /* 0x00093c0001437983 */ /* 0x000ea80000300800 */
[----:B--2---:R-:W2:Y:S04]  /*15300*/  LDL.LU R65, [R1+0x920] ;  /* 0x0009200001417983 */ /* 0x004ea80000300800 */
        /* <DEDUP_REMOVED lines=21> */
[----:B---3--:R-:W3:Y:S04]  /*15460*/  LDL.LU R17, [R1+0x8dc] ;  /* 0x0008dc0001117983 */ /* 0x008ee80000300800 */
[----:B------:R-:W3:Y:S04]  /*15470*/  LDL.LU R15, [R1+0x8d4] ;  /* 0x0008d400010f7983 */ /* 0x000ee80000300800 */
[----:B----4-:R-:W4:Y:S01]  /*15480*/  LDL.LU R13, [R1+0x8cc] ;  /* 0x0008cc00010d7983 */ /* 0x010f220000300800 */
[----:B------:R-:W-:-:S06]  /*15490*/  USHF.L.U32 UR4, UR4, 0x1f, URZ ;  /* 0x0000001f04047899 */ /* 0x000fcc00080006ff */
[----:B------:R-:W-:-:S04]  /*154a0*/  IMAD.U32 R4, RZ, RZ, UR4 ;  /* 0x00000004ff047e24 */ /* 0x000fc8000f8e00ff */
[----:B------:R-:W0:Y:S01]  /*154b0*/  SYNCS.PHASECHK.TRANS64.TRYWAIT P6, [UR8], R4 ;  /* 0x00000004ff0075a7 */ /* 0x000e2200080c1108 */
[----:B------:R-:W-:-:S05]  /*154c0*/  IADD3 R77, P3, PT, R77, R162, RZ ;  /* 0x000000a24d4d7210 */ /* 0x000fca0007f7e0ff */
[----:B------:R1:W-:Y:S01]  /*154d0*/  STL [R1+0x938], R77 ;  /* 0x0009384d01007387 */ /* 0x0003e20000100800 */
[----:B------:R-:W-:Y:S01]  /*154e0*/  IMAD.X R75, R75, 0x1, R3, P4 ;  /* 0x000000014b4b7824 */ /* 0x000fe200020e0603 */
[----:B------:R-:W-:-:S04]  /*154f0*/  IADD3 R73, P4, PT, R73, R162, RZ ;  /* 0x000000a249497210 */ /* 0x000fc80007f9e0ff */
[----:B------:R1:W-:Y:S04]  /*15500*/  STL [R1+0x94c], R75 ;  /* 0x00094c4b01007387 */ /* 0x0003e80000100800 */
[----:B------:R1:W-:Y:S01]  /*15510*/  STL [R1+0x930], R73 ;  /* 0x0009304901007387 */ /* 0x0003e20000100800 */
[----:B------:R-:W-:Y:S01]  /*15520*/  IMAD.X R71, R71, 0x1, R3, P5 ;  /* 0x0000000147477824 */ /* 0x000fe200028e0603 */
[----:B------:R-:W-:-:S04]  /*15530*/  IADD3 R69, P5, PT, R69, R162, RZ ;  /* 0x000000a245457210 */ /* 0x000fc80007fbe0ff */
[----:B------:R1:W-:Y:S01]  /*15540*/  STL [R1+0x944], R71 ;  /* 0x0009444701007387 */ /* 0x0003e20000100800 */
[----:B------:R-:W-:-:S03]  /*15550*/  IMAD.X R67, R67, 0x1, R3, P0 ;  /* 0x0000000143437824 */ /* 0x000fc600000e0603 */
[----:B------:R1:W-:Y:S01]  /*15560*/  STL [R1+0x928], R69 ;  /* 0x0009284501007387 */ /* 0x0003e20000100800 */
[----:B--2---:R-:W-:-:S03]  /*15570*/  IADD3 R65, P0, PT, R65, R162, RZ ;  /* 0x000000a241417210 */ /* 0x004fc60007f1e0ff */
        /* <DEDUP_REMOVED lines=17> */
[----:B------:R-:W-:-:S03]  /*15690*/  IADD3.X R47, PT, PT, R47, R3, RZ, P3, !PT ;  /* 0x000000032f2f7210 */ /* 0x000fc60001ffe4ff */
[----:B------:R1:W-:Y:S01]  /*156a0*/  STL [R1+0x900], R49 ;  /* 0x0009003101007387 */ /* 0x0003e20000100800 */
[-C--:B------:R-:W-:Y:S01]  /*156b0*/  IADD3 R45, P3, PT, R45, R162.reuse, RZ ;  /* 0x000000a22d2d7210 */ /* 0x080fe20007f7e0ff */
[----:B------:R-:W-:Y:S02]  /*156c0*/  IMAD.X R43, R43, 0x1, R3, P4 ;  /* 0x000000012b2b7824 */ /* 0x000fe400020e0603 */
        /* <DEDUP_REMOVED lines=18> */
[----:B------:R1:W-:Y:S01]  /*157f0*/  STL [R1+0x8f4], R31 ;  /* 0x0008f41f01007387 */ /* 0x0003e20000100800 */
[----:B---3--:R-:W-:-:S03]  /*15800*/  IMAD.X R17, R17, 0x1, R3, P0 ;  /* 0x0000000111117824 */ /* 0x008fc600000e0603 */
[----:B------:R1:W-:Y:S01]  /*15810*/  STL [R1+0x8d8], R29 ;  /* 0x0008d81d01007387 */ /* 0x0003e20000100800 */
[----:B------:R-:W-:-:S03]  /*15820*/  IMAD.X R15, R15, 0x1, R3, P3 ;  /* 0x000000010f0f7824 */ /* 0x000fc600018e0603 */
[----:B------:R1:W-:Y:S01]  /*15830*/  STL [R1+0x8ec], R23 ;  /* 0x0008ec1701007387 */ /* 0x0003e20000100800 */
[----:B----4-:R-:W-:-:S03]  /*15840*/  IMAD.X R13, R13, 0x1, R3, P4 ;  /* 0x000000010d0d7824 */ /* 0x010fc600020e0603 */
[----:B------:R1:W-:Y:S04]  /*15850*/  STL [R1+0x8d0], R21 ;  /* 0x0008d01501007387 */ /* 0x0003e80000100800 */
[----:B------:R1:W-:Y:S04]  /*15860*/  STL [R1+0x8e4], R19 ;  /* 0x0008e41301007387 */ /* 0x0003e80000100800 */
[----:B------:R1:W-:Y:S04]  /*15870*/  STL [R1+0x8cc], R13 ;  /* 0x0008cc0d01007387 */ /* 0x0003e80000100800 */
[----:B------:R1:W-:Y:S04]  /*15880*/  STL [R1+0x8dc], R17 ;  /* 0x0008dc1101007387 */ /* 0x0003e80000100800 */
[----:B------:R1:W-:Y:S01]  /*15890*/  STL [R1+0x8d4], R15 ;  /* 0x0008d40f01007387 */ /* 0x0003e20000100800 */
[----:B0-----:R-:W-:Y:S05]  /*158a0*/  @!P6 BRA `(.L_x_8) ;  /* 0x000001300044e947 */ /* 0x001fea0003800000 */
.L_x_16:
[----:B------:R0:W-:Y:S04]  /*158b0*/  STL [R1+0x1888], R77 ;  /* 0x0018884d01007387 */ /* 0x0001e80000100800 */
[----:B------:R2:W-:Y:S04]  /*158c0*/  STL [R1+0x1884], R75 ;  /* 0x0018844b01007387 */ /* 0x0005e80000100800 */
[----:B------:R3:W-:Y:S04]  /*158d0*/  STL [R1+0x1880], R73 ;  /* 0x0018804901007387 */ /* 0x0007e80000100800 */
[----:B------:R4:W-:Y:S04]  /*158e0*/  STL [R1+0x187c], R71 ;  /* 0x00187c4701007387 */ /* 0x0009e80000100800 */
[----:B------:R1:W-:Y:S04]  /*158f0*/  STL [R1+0x1878], R69 ;  /* 0x0018784501007387 */ /* 0x0003e80000100800 */
[----:B------:R0:W-:Y:S04]  /*15900*/  STL [R1+0x1874], R67 ;  /* 0x0018744301007387 */ /* 0x0001e80000100800 */
        /* <DEDUP_REMOVED lines=24> */
[----:B-----5:R-:W-:Y:S04]  /*15a90*/  STL [R1+0x1810], R44 ;  /* 0x0018102c01007387 */ /* 0x020fe80000100800 */
        /* <DEDUP_REMOVED lines=85> */
[----:B-1----:R-:W4:Y:S01]  /*15ff0*/  LDL.LU R19, [R1+0x590] ;  /* 0x0005900001137983 */ /* 0x002f220000300800 */
[----:B0-----:R-:W-:-:S03]  /*16000*/  PRMT R77, RZ, 0x7610, R77 ;  /* 0x00007610ff4d7816 */ /* 0x001fc6000000004d */
[----:B------:R-:W-:Y:S04]  /*16010*/  STL [R1+0x1200], R0 ;  /* 0x0012000001007387 */ /* 0x000fe80000100800 */
[----:B------:R-:W-:Y:S04]  /*16020*/  STL [R1+0xf90], R2 ;  /* 0x000f900201007387 */ /* 0x000fe80000100800 */
[----:B------:R-:W-:Y:S04]  /*16030*/  STL [R1+0x1204], R2 ;  /* 0x0012040201007387 */ /* 0x000fe80000100800 */
[----:B------:R-:W-:Y:S04]  /*16040*/  STL [R1+0xea0], R165 ;  /* 0x000ea0a501007387 */ /* 0x000fe80000100800 */
[----:B------:R-:W-:Y:S04]  /*16050*/  STL [R1+0xe9c], R164 ;  /* 0x000e9ca401007387 */ /* 0x000fe80000100800 */
[----:B------:R-:W-:Y:S01]  /*16060*/  STL.64 [R1+0x1070], R164 ;  /* 0x001070a401007387 */ /* 0x000fe20000100a00 */
[----:B--2---:R-:W-:-:S03]  /*16070*/  PRMT R75, RZ, 0x7610, R75 ;  /* 0x00007610ff4b7816 */ /* 0x004fc6000000004b */
[----:B------:R-:W-:Y:S04]  /*16080*/  STL [R1+0xe98], R163 ;  /* 0x000e98a301007387 */ /* 0x000fe80000100800 */
[----:B------:R-:W-:Y:S04]  /*16090*/  STL [R1+0x1078], R163 ;  /* 0x001078a301007387 */ /* 0x000fe80000100800 */
[----:B------:R-:W-:Y:S01]  /*160a0*/  STL [R1+0xe94], R162 ;  /* 0x000e94a201007387 */ /* 0x000fe20000100800 */
[----:B---3--:R-:W-:-:S03]  /*160b0*/  PRMT R73, RZ, 0x7610, R73 ;  /* 0x00007610ff497816 */ /* 0x008fc60000000049 */
[----:B------:R-:W-:Y:S04]  /*160c0*/  STL [R1+0x107c], R162 ;  /* 0x00107ca201007387 */ /* 0x000fe80000100800 */
[----:B------:R-:W-:Y:S01]  /*160d0*/  STL [R1+0xe90], R3 ;  /* 0x000e900301007387 */ /* 0x000fe20000100800 */
[----:B----4-:R-:W-:-:S03]  /*160e0*/  PRMT R71, RZ, 0x7610, R71 ;  /* 0x00007610ff477816 */ /* 0x010fc60000000047 */
[----:B------:R-:W-:Y:S04]  /*160f0*/  STL [R1+0x1080], R3 ;  /* 0x0010800301007387 */ /* 0x000fe80000100800 */
[----:B------:R0:W-:Y:S01]  /*16100*/  STL.S16 [R1+0x8a4], R77 ;  /* 0x0008a44d01007387 */ /* 0x0001e20000100600 */
[----:B------:R-:W-:Y:S02]  /*16110*/  PRMT R69, RZ, 0x7610, R69 ;  /* 0x00007610ff457816 */ /* 0x000fe40000000045 */
[----:B------:R-:W-:Y:S01]  /*16120*/  PRMT R67, RZ, 0x7610, R67 ;  /* 0x00007610ff437816 */ /* 0x000fe20000000043 */
[----:B0-----:R-:W2:Y:S04]  /*16130*/  LDL.LU R77, [R1+0x1888] ;  /* 0x00188800014d7983 */ /* 0x001ea80000300800 */
[----:B------:R0:W-:Y:S01]  /*16140*/  STL.S16 [R1+0x8a0], R75 ;  /* 0x0008a04b01007387 */ /* 0x0001e20000100600 */
[----:B------:R-:W-:-:S02]  /*16150*/  PRMT R65, RZ, 0x7610, R65 ;  /* 0x00007610ff417816 */ /* 0x000fc40000000041 */
[----:B------:R-:W-:Y:S01]  /*16160*/  PRMT R63, RZ, 0x7610, R63 ;  /* 0x00007610ff3f7816 */ /* 0x000fe2000000003f */
[----:B0-----:R-:W3:Y:S01]  /*16170*/  LDL.LU R75, [R1+0x1884] ;  /* 0x00188400014b7983 */ /* 0x001ee20000300800 */
        /* <DEDUP_REMOVED lines=43> */
[----:B------:R-:W-:Y:S01]  /*16430*/  PRMT R88, RZ, 0x7610, R88 ;  /* 0x00007610ff587816 */ /* 0x000fe20000000058 */
[----:B------:R-:W-:-:S05]  /*16440*/  VIADD R19, R19, 0x1 ;  /* 0x0000000113137836 */ /* 0x000fca0000000000 */
[----:B------:R-:W-:Y:S04]  /*16450*/  STL [R1+0x590], R19 ;  /* 0x0005901301007387 */ /* 0x000fe80000100800 */
[----:B------:R0:W-:Y:S04]  /*16460*/  STL.S16 [R1+0x89c], R73 ;  /* 0x00089c4901007387 */ /* 0x0001e80000100600 */
[----:B0-----:R-:W4:Y:S04]  /*16470*/  LDL.LU R73, [R1+0x1880] ;  /* 0x0018800001497983 */ /* 0x001f280000300800 */
[----:B------:R0:W-:Y:S04]  /*16480*/  STL.S16 [R1+0x898], R71 ;  /* 0x0008984701007387 */ /* 0x0001e80000100600 */
[----:B0-----:R-:W2:Y:S04]  /*16490*/  LDL.LU R71, [R1+0x187c] ;  /* 0x00187c0001477983 */ /* 0x001ea80000300800 */
        /* <DEDUP_REMOVED lines=50> */
[----:B------:R-:W-:Y:S04]  /*167c0*/  STL [R1+0x1640], R3 ;  /* 0x0016400301007387 */ /* 0x000fe80000100800 */
        /* <DEDUP_REMOVED lines=26> */
[----:B------:R0:W-:Y:S01]  /*16970*/  STL.S16 [R1+0x808], R28 ;  /* 0x0008081c01007387 */ /* 0x0001e20000100600 */
[----:B------:R-:W-:-:S03]  /*16980*/  PRMT R90, RZ, 0x7610, R90 ;  /* 0x00007610ff5a7816 */ /* 0x000fc6000000005a */
[----:B0-----:R-:W2:Y:S04]  /*16990*/  LDL.LU R28, [R1+0x17e0] ;  /* 0x0017e000011c7983 */ /* 0x001ea80000300800 */
[----:B------:R-:W-:Y:S04]  /*169a0*/  STL.64 [R1+0x1558], R162 ;  /* 0x001558a201007387 */ /* 0x000fe80000100a00 */
[----:B------:R0:W-:Y:S01]  /*169b0*/  STL.S16 [R1+0xb84], R30 ;  /* 0x000b841e01007387 */ /* 0x0001e20000100600 */
[----:B------:R-:W-:-:S03]  /*169c0*/  PRMT R108, RZ, 0x7610, R108 ;  /* 0x00007610ff6c7816 */ /* 0x000fc6000000006c */
[----:B0-----:R-:W2:Y:S04]  /*169d0*/  LDL.LU R30, [R1+0x17dc] ;  /* 0x0017dc00011e7983 */ /* 0x001ea80000300800 */
        /* <DEDUP_REMOVED lines=22> */
[----:B------:R-:W-:Y:S02]  /*16b40*/  PRMT R165, RZ, 0x7610, R165 ;  /* 0x00007610ffa57816 */ /* 0x000fe400000000a5 */
[----:B------:R-:W-:Y:S01]  /*16b50*/  PRMT R14, RZ, 0x7610, R14 ;  /* 0x00007610ff0e7816 */ /* 0x000fe2000000000e */
        /* <DEDUP_REMOVED lines=163> */
[----:B0-----:R-:W3:Y:S04]  /*17590*/  LDL.LU R9, [R1+0x16e4] ;  /* 0x0016e40001097983 */ /* 0x001ee80000300800 */
[----:B------:R0:W-:Y:S01]  /*175a0*/  STL.S16 [R1+0xb48], R10 ;  /* 0x000b480a01007387 */ /* 0x0001e20000100600 */
[----:B------:R-:W-:-:S03]  /*175b0*/  PRMT R158, RZ, 0x7610, R158 ;  /* 0x00007610ff9e7816 */ /* 0x000fc6000000009e */
[----:B0-----:R-:W4:Y:S04]  /*175c0*/  LDL.LU R10, [R1+0x16e0] ;  /* 0x0016e000010a7983 */ /* 0x001f280000300800 */
        /* <DEDUP_REMOVED lines=10> */
[----:B------:R-:W-:Y:S02]  /*17670*/  PRMT R4, RZ, 0x7610, R4 ;  /* 0x00007610ff047816 */ /* 0x000fe40000000004 */
[----:B------:R-:W-:Y:S01]  /*17680*/  PRMT R165, RZ, 0x7610, R165 ;  /* 0x00007610ffa57816 */ /* 0x000fe200000000a5 */
[----:B0-----:R-:W4:Y:S04]  /*17690*/  LDL.LU R26, [R1+0x16d0] ;  /* 0x0016d000011a7983 */ /* 0x001f280000300800 */
[----:B------:R0:W-:Y:S01]  /*176a0*/  STL.S16 [R1+0x728], R27 ;  /* 0x0007281b01007387 */ /* 0x0001e20000100600 */
[----:B------:R-:W-:-:S02]  /*176b0*/  PRMT R164, RZ, 0x7610, R164 ;  /* 0x00007610ffa47816 */ /* 0x000fc400000000a4 */
[----:B------:R-:W-:Y:S01]  /*176c0*/  PRMT R163, RZ, 0x7610, R163 ;  /* 0x00007610ffa37816 */ /* 0x000fe200000000a3 */
        /* <DEDUP_REMOVED lines=17> */
[----:B------:R0:W-:Y:S04]  /*177e0*/  STL.S16 [R1+0x714], R4 ;  /* 0x0007140401007387 */ /* 0x0001e80000100600 */
[----:B------:R-:W-:Y:S04]  /*177f0*/  STL.S16 [R1+0x710], R165 ;  /* 0x000710a501007387 */ /* 0x000fe80000100600 */
[----:B------:R-:W-:Y:S01]  /*17800*/  STL.S16 [R1+0x70c], R164 ;  /* 0x00070ca401007387 */ /* 0x000fe20000100600 */
[----:B------:R-:W-:Y:S01]  /*17810*/  PRMT R143, RZ, 0x7610, R143 ;  /* 0x00007610ff8f7816 */ /* 0x000fe2000000008f */
[----:B0-----:R-:W0:Y:S02]  /*17820*/  LDC R4, c[0x0][0x3a0] ;  /* 0x0000e800ff047b82 */ /* 0x001e240000000800 */
[----:B------:R-:W-:Y:S04]  /*17830*/  STL.S16 [R1+0xb44], R163 ;  /* 0x000b44a301007387 */ /* 0x000fe80000100600 */
[----:B------:R-:W-:Y:S01]  /*17840*/  STL.S16 [R1+0xb40], R162 ;  /* 0x000b40a201007387 */ /* 0x000fe20000100600 */
[----:B------:R-:W-:-:S03]  /*17850*/  PRMT R141, RZ, 0x7610, R141 ;  /* 0x00007610ff8d7816 */ /* 0x000fc6000000008d */
        /* <DEDUP_REMOVED lines=56> */
[----:B------:R-:W-:Y:S01]  /*17be0*/  STL [R1+0x1218], R2 ;  /* 0x0012180201007387 */ /* 0x000fe20000100800 */
        /* <DEDUP_REMOVED lines=10> */
[----:B--2---:R-:W-:-:S03]  /*17c90*/  PRMT R77, RZ, 0x7610, R77 ;  /* 0x00007610ff4d7816 */ /* 0x004fc6000000004d */
[----:B------:R-:W-:Y:S01]  /*17ca0*/  STL.S16 [R1+0x678], R91 ;  /* 0x0006785b01007387 */ /* 0x000fe20000100600 */
[----:B---3--:R-:W-:-:S03]  /*17cb0*/  PRMT R75, RZ, 0x7610, R75 ;  /* 0x00007610ff4b7816 */ /* 0x008fc6000000004b */
[----:B------:R-:W-:Y:S01]  /*17cc0*/  STL.S16 [R1+0x674], R89 ;  /* 0x0006745901007387 */ /* 0x000fe20000100600 */
[----:B----4-:R-:W-:-:S03]  /*17cd0*/  PRMT R73, RZ, 0x7610, R73 ;  /* 0x00007610ff497816 */ /* 0x010fc60000000049 */
        /* <DEDUP_REMOVED lines=30> */
[----:B------:R-:W-:Y:S04]  /*17ec0*/  STL.S16 [R1+0x62c], R59 ;  /* 0x00062c3b01007387 */ /* 0x000fe80000100600 */
[----:B------:R-:W-:Y:S04]  /*17ed0*/  STL.S16 [R1+0x628], R57 ;  /* 0x0006283901007387 */ /* 0x000fe80000100600 */
[----:B------:R-:W-:Y:S04]  /*17ee0*/  STL.S16 [R1+0x624], R55 ;  /* 0x0006243701007387 */ /* 0x000fe80000100600 */
[----:B------:R-:W-:Y:S01]  /*17ef0*/  STL.S16 [R1+0x618], R53 ;  /* 0x0006183501007387 */ /* 0x000fe20000100600 */
[----:B------:R-:W-:-:S03]  /*17f00*/  PRMT R43, RZ, 0x7610, R43 ;  /* 0x00007610ff2b7816 */ /* 0x000fc6000000002b */
[----:B------:R-:W-:Y:S01]  /*17f10*/  STL.S16 [R1+0x614], R51 ;  /* 0x0006143301007387 */ /* 0x000fe20000100600 */
[----:B------:R-:W-:-:S03]  /*17f20*/  PRMT R23, RZ, 0x7610, R23 ;  /* 0x00007610ff177816 */ /* 0x000fc60000000017 */
[----:B------:R-:W-:Y:S04]  /*17f30*/  STL.S16 [R1+0x610], R49 ;  /* 0x0006103101007387 */ /* 0x000fe80000100600 */
[----:B------:R-:W-:Y:S04]  /*17f40*/  STL.S16 [R1+0x60c], R47 ;  /* 0x00060c2f01007387 */ /* 0x000fe80000100600 */
[----:B------:R-:W-:Y:S04]  /*17f50*/  STL.S16 [R1+0x608], R45 ;  /* 0x0006082d01007387 */ /* 0x000fe80000100600 */
[----:B------:R1:W-:Y:S01]  /*17f60*/  STL.S16 [R1+0x604], R33 ;  /* 0x0006042101007387 */ /* 0x0003e20000100600 */
[----:B------:R-:W-:-:S02]  /*17f70*/  PRMT R41, RZ, 0x7610, R41 ;  /* 0x00007610ff297816 */ /* 0x000fc40000000029 */
[----:B------:R-:W-:Y:S01]  /*17f80*/  PRMT R21, RZ, 0x7610, R21 ;  /* 0x00007610ff157816 */ /* 0x000fe20000000015 */
[----:B-1----:R-:W2:Y:S04]  /*17f90*/  LDL.LU R33, [R1+0xdf0] ;  /* 0x000df00001217983 */ /* 0x002ea80000300800 */
[----:B------:R-:W-:Y:S04]  /*17fa0*/  STL.S16 [R1+0x600], R43 ;  /* 0x0006002b01007387 */ /* 0x000fe80000100600 */
[----:B------:R1:W-:Y:S01]  /*17fb0*/  STL.S16 [R1+0x5fc], R23 ;  /* 0x0005fc1701007387 */ /* 0x0003e20000100600 */
[----:B------:R-:W-:-:S03]  /*17fc0*/  PRMT R17, RZ, 0x7610, R17 ;  /* 0x00007610ff117816 */ /* 0x000fc60000000011 */
[----:B-1----:R-:W3:Y:S04]  /*17fd0*/  LDL.LU R23, [R1+0xdf4] ;  /* 0x000df40001177983 */ /* 0x002ee80000300800 */
[----:B------:R-:W-:Y:S04]  /*17fe0*/  STL.S16 [R1+0x5e8], R41 ;  /* 0x0005e82901007387 */ /* 0x000fe80000100600 */
[----:B------:R1:W-:Y:S01]  /*17ff0*/  STL.S16 [R1+0x5e4], R21 ;  /* 0x0005e41501007387 */ /* 0x0003e20000100600 */
[----:B------:R-:W-:-:S03]  /*18000*/  PRMT R0, RZ, 0x7610, R0 ;  /* 0x00007610ff007816 */ /* 0x000fc60000000000 */
[----:B-1----:R-:W4:Y:S01]  /*18010*/  LDL.LU R21, [R1+0xdf8] ;  /* 0x000df80001157983 */ /* 0x002f220000300800 */
[----:B------:R-:W-:-:S03]  /*18020*/  PRMT R13, RZ, 0x7610, R13 ;  /* 0x00007610ff0d7816 */ /* 0x000fc6000000000d */
[----:B------:R1:W-:Y:S04]  /*18030*/  STL.S16 [R1+0x5e0], R17 ;  /* 0x0005e01101007387 */ /* 0x0003e80000100600 */
[----:B------:R-:W-:Y:S01]  /*18040*/  STL [R1+0x1248], R0 ;  /* 0x0012480001007387 */ /* 0x000fe20000100800 */
[----:B------:R-:W-:-:S03]  /*18050*/  PRMT R31, RZ, 0x7610, R31 ;  /* 0x00007610ff1f7816 */ /* 0x000fc6000000001f */
[----:B-1----:R-:W4:Y:S01]  /*18060*/  LDL.LU R17, [R1+0xdfc] ;  /* 0x000dfc0001117983 */ /* 0x002f220000300800 */
[----:B------:R-:W-:-:S03]  /*18070*/  PRMT R15, RZ, 0x7610, R15 ;  /* 0x00007610ff0f7816 */ /* 0x000fc6000000000f */
[----:B------:R1:W-:Y:S04]  /*18080*/  STL.S16 [R1+0x5d8], R13 ;  /* 0x0005d80d01007387 */ /* 0x0003e80000100600 */
[----:B-1----:R-:W4:Y:S04]  /*18090*/  LDL.LU R13, [R1+0xe00] ;  /* 0x000e0000010d7983 */ /* 0x002f280000300800 */
[----:B------:R-:W-:Y:S04]  /*180a0*/  STL.S16 [R1+0x5d4], R31 ;  /* 0x0005d41f01007387 */ /* 0x000fe80000100600 */
[----:B------:R1:W-:Y:S01]  /*180b0*/  STL.S16 [R1+0x5d0], R15 ;  /* 0x0005d00f01007387 */ /* 0x0003e20000100600 */
[----:B------:R-:W-:-:S03]  /*180c0*/  PRMT R3, RZ, 0x7610, R3 ;  /* 0x00007610ff037816 */ /* 0x000fc60000000003 */
[----:B-1----:R-:W4:Y:S04]  /*180d0*/  LDL.LU R15, [R1+0xe04] ;  /* 0x000e0400010f7983 */ /* 0x002f280000300800 */
[----:B------:R1:W-:Y:S01]  /*180e0*/  STL.S16 [R1+0x5cc], R3 ;  /* 0x0005cc0301007387 */ /* 0x0003e20000100600 */
[----:B------:R-:W-:Y:S02]  /*180f0*/  PRMT R29, RZ, 0x7610, R29 ;  /* 0x00007610ff1d7816 */ /* 0x000fe4000000001d */
[----:B------:R-:W-:Y:S01]  /*18100*/  PRMT R0, RZ, 0x7610, R0 ;  /* 0x00007610ff007816 */ /* 0x000fe20000000000 */
[----:B-1----:R-:W4:Y:S01]  /*18110*/  LDL.LU R3, [R1+0xe08] ;  /* 0x000e080001037983 */ /* 0x002f220000300800 */
[----:B------:R-:W-:-:S03]  /*18120*/  PRMT R2, RZ, 0x7610, R2 ;  /* 0x00007610ff027816 */ /* 0x000fc60000000002 */
[----:B------:R1:W-:Y:S01]  /*18130*/  STL.S16 [R1+0x5b8], R29 ;  /* 0x0005b81d01007387 */ /* 0x0003e20000100600 */
[----:B------:R-:W-:-:S03]  /*18140*/  PRMT R39, RZ, 0x7610, R39 ;  /* 0x00007610ff277816 */ /* 0x000fc60000000027 */
[----:B------:R-:W4:Y:S04]  /*18150*/  LDL.LU R31, [R1+0xe0c] ;  /* 0x000e0c00011f7983 */ /* 0x000f280000300800 */
[----:B------:R-:W-:Y:S04]  /*18160*/  STL [R1+0x13a8], R0 ;  /* 0x0013a80001007387 */ /* 0x000fe80000100800 */
[----:B------:R0:W-:Y:S01]  /*18170*/  STL [R1+0x13d0], R2 ;  /* 0x0013d00201007387 */ /* 0x0001e20000100800 */
[----:B------:R-:W-:-:S03]  /*18180*/  PRMT R37, RZ, 0x7610, R37 ;  /* 0x00007610ff257816 */ /* 0x000fc60000000025 */
[----:B-1----:R-:W4:Y:S01]  /*18190*/  LDL.LU R29, [R1+0xe10] ;  /* 0x000e1000011d7983 */ /* 0x002f220000300800 */
[----:B------:R-:W-:Y:S02]  /*181a0*/  PRMT R35, RZ, 0x7610, R35 ;  /* 0x00007610ff237816 */ /* 0x000fe40000000023 */
[----:B0-----:R-:W-:Y:S01]  /*181b0*/  PRMT R2, RZ, 0x7610, R2 ;  /* 0x00007610ff027816 */ /* 0x001fe20000000002 */
[----:B------:R-:W-:Y:S04]  /*181c0*/  STL.S16 [R1+0x5ac], R39 ;  /* 0x0005ac2701007387 */ /* 0x000fe80000100600 */
[----:B------:R0:W-:Y:S01]  /*181d0*/  STL.S16 [R1+0x5a8], R2 ;  /* 0x0005a80201007387 */ /* 0x0001e20000100600 */
[----:B------:R-:W-:-:S03]  /*181e0*/  IMAD R4, R19, -0x80, R4 ;  /* 0xffffff8013047824 */ /* 0x000fc600078e0204 */
[----:B0-----:R-:W4:Y:S04]  /*181f0*/  LDL.LU R2, [R1+0xe14] ;  /* 0x000e140001027983 */ /* 0x001f280000300800 */
[----:B------:R-:W-:Y:S04]  /*18200*/  STL.S16 [R1+0x5a4], R37 ;  /* 0x0005a42501007387 */ /* 0x000fe80000100600 */
[----:B------:R-:W-:Y:S04]  /*18210*/  STL.S16 [R1+0x5a0], R35 ;  /* 0x0005a02301007387 */ /* 0x000fe80000100600 */
[----:B------:R-:W4:Y:S01]  /*18220*/  LDL.LU R19, [R1+0xe18] ;  /* 0x000e180001137983 */ /* 0x000f220000300800 */
[----:B------:R-:W-:-:S05]  /*18230*/  PRMT R0, RZ, 0x7610, R0 ;  /* 0x00007610ff007816 */ /* 0x000fca0000000000 */
[----:B------:R0:W-:Y:S04]  /*18240*/  STL.S16 [R1+0x59c], R0 ;  /* 0x00059c0001007387 */ /* 0x0001e80000100600 */
[----:B0-----:R-:W4:Y:S01]  /*18250*/  LDL.LU R0, [R1+0xe1c] ;  /* 0x000e1c0001007983 */ /* 0x001f220000300800 */
[----:B------:R-:W-:Y:S02]  /*18260*/  IMAD.MOV.U32 R45, RZ, RZ, R44 ;  /* 0x000000ffff2d7224 */ /* 0x000fe400078e002c */
[----:B------:R-:W-:Y:S02]  /*18270*/  IMAD.MOV.U32 R47, RZ, RZ, R46 ;  /* 0x000000ffff2f7224 */ /* 0x000fe400078e002e */
[----:B------:R-:W-:Y:S02]  /*18280*/  IMAD.MOV.U32 R65, RZ, RZ, R64 ;  /* 0x000000ffff417224 */ /* 0x000fe400078e0040 */
[----:B------:R-:W-:-:S02]  /*18290*/  IMAD.MOV.U32 R67, RZ, RZ, R66 ;  /* 0x000000ffff437224 */ /* 0x000fc400078e0042 */
[----:B------:R-:W-:Y:S02]  /*182a0*/  IMAD.MOV.U32 R85, RZ, RZ, R84 ;  /* 0x000000ffff557224 */ /* 0x000fe400078e0054 */
[----:B------:R-:W-:Y:S02]  /*182b0*/  IMAD.MOV.U32 R87, RZ, RZ, R86 ;  /* 0x000000ffff577224 */ /* 0x000fe400078e0056 */
[----:B------:R-:W-:Y:S02]  /*182c0*/  IMAD.MOV.U32 R105, RZ, RZ, R104 ;  /* 0x000000ffff697224 */ /* 0x000fe400078e0068 */
[----:B------:R-:W-:Y:S02]  /*182d0*/  IMAD.MOV.U32 R107, RZ, RZ, R106 ;  /* 0x000000ffff6b7224 */ /* 0x000fe400078e006a */
[----:B------:R-:W-:Y:S02]  /*182e0*/  IMAD.MOV.U32 R125, RZ, RZ, R124 ;  /* 0x000000ffff7d7224 */ /* 0x000fe400078e007c */
[----:B------:R-:W-:-:S02]  /*182f0*/  IMAD.MOV.U32 R127, RZ, RZ, R126 ;  /* 0x000000ffff7f7224 */ /* 0x000fc400078e007e */
[----:B------:R-:W-:Y:S02]  /*18300*/  IMAD.MOV.U32 R143, RZ, RZ, R142 ;  /* 0x000000ffff8f7224 */ /* 0x000fe400078e008e */
[----:B------:R-:W-:Y:S02]  /*18310*/  IMAD.MOV.U32 R145, RZ, RZ, R144 ;  /* 0x000000ffff917224 */ /* 0x000fe400078e0090 */
[----:B--2---:R-:W-:-:S05]  /*18320*/  IMAD.MOV.U32 R44, RZ, RZ, R33 ;  /* 0x000000ffff2c7224 */ /* 0x004fca00078e0021 */
[----:B------:R-:W-:Y:S01]  /*18330*/  STL.64 [R1+0x11d0], R44 ;  /* 0x0011d02c01007387 */ /* 0x000fe20000100a00 */
[----:B---3--:R-:W-:-:S03]  /*18340*/  IMAD.MOV.U32 R46, RZ, RZ, R23 ;  /* 0x000000ffff2e7224 */ /* 0x008fc600078e0017 */
[----:B------:R-:W2:Y:S04]  /*18350*/  LDL.LU R23, [R1+0xe20] ;  /* 0x000e200001177983 */ /* 0x000ea80000300800 */
[----:B------:R-:W-:Y:S01]  /*18360*/  STL.64 [R1+0x11d8], R46 ;  /* 0x0011d82e01007387 */ /* 0x000fe20000100a00 */
[----:B----4-:R-:W-:-:S03]  /*18370*/  IMAD.MOV.U32 R64, RZ, RZ, R21 ;  /* 0x000000ffff407224 */ /* 0x010fc600078e0015 */
[----:B------:R-:W3:Y:S04]  /*18380*/  LDL.LU R21, [R1+0xe24] ;  /* 0x000e240001157983 */ /* 0x000ee80000300800 */
[----:B------:R-:W-:Y:S01]  /*18390*/  STL.64 [R1+0x11e0], R64 ;  /* 0x0011e04001007387 */ /* 0x000fe20000100a00 */
[----:B------:R-:W-:-:S03]  /*183a0*/  IMAD.MOV.U32 R66, RZ, RZ, R17 ;  /* 0x000000ffff427224 */ /* 0x000fc600078e0011 */
[----:B------:R-:W4:Y:S04]  /*183b0*/  LDL.LU R17, [R1+0xc88] ;  /* 0x000c880001117983 */ /* 0x000f280000300800 */
[----:B------:R-:W-:Y:S01]  /*183c0*/  STL.64 [R1+0x11e8], R66 ;  /* 0x0011e84201007387 */ /* 0x000fe20000100a00 */
[----:B------:R-:W-:-:S03]  /*183d0*/  MOV R84, R13 ;  /* 0x0000000d00547202 */ /* 0x000fc60000000f00 */
[----:B------:R-:W4:Y:S04]  /*183e0*/  LDL.LU R13, [R1+0xc8c] ;  /* 0x000c8c00010d7983 */ /* 0x000f280000300800 */
[----:B------:R-:W-:Y:S01]  /*183f0*/  STL.64 [R1+0x11f0], R84 ;  /* 0x0011f05401007387 */ /* 0x000fe20000100a00 */
[----:B------:R-:W-:-:S03]  /*18400*/  IMAD.MOV.U32 R86, RZ, RZ, R15 ;  /* 0x000000ffff567224 */ /* 0x000fc600078e000f */
[----:B------:R-:W4:Y:S04]  /*18410*/  LDL.LU R15, [R1+0xc90] ;  /* 0x000c9000010f7983 */ /* 0x000f280000300800 */
[----:B------:R-:W-:Y:S01]  /*18420*/  STL.64 [R1+0x11f8], R86 ;  /* 0x0011f85601007387 */ /* 0x000fe20000100a00 */
[----:B------:R-:W-:-:S03]  /*18430*/  IMAD.MOV.U32 R104, RZ, RZ, R3 ;  /* 0x000000ffff687224 */ /* 0x000fc600078e0003 */
[----:B------:R-:W4:Y:S01]  /*18440*/  LDL.LU R3, [R1+0xc94] ;  /* 0x000c940001037983 */ /* 0x000f220000300800 */
[----:B------:R-:W-:-:S03]  /*18450*/  IMAD.MOV.U32 R106, RZ, RZ, R31 ;  /* 0x000000ffff6a7224 */ /* 0x000fc600078e001f */
[----:B------:R-:W-:Y:S04]  /*18460*/  STL.64 [R1+0x1208], R104 ;  /* 0x0012086801007387 */ /* 0x000fe80000100a00 */
[----:B------:R-:W4:Y:S04]  /*18470*/  LDL.LU R35, [R1+0xc98] ;  /* 0x000c980001237983 */ /* 0x000f280000300800 */
[----:B------:R-:W-:Y:S01]  /*18480*/  STL.64 [R1+0x1210], R106 ;  /* 0x0012106a01007387 */ /* 0x000fe20000100a00 */
[----:B------:R-:W-:-:S03]  /*18490*/  IMAD.MOV.U32 R124, RZ, RZ, R29 ;  /* 0x000000ffff7c7224 */ /* 0x000fc600078e001d */
        /* <DEDUP_REMOVED lines=11> */
[----:B------:R-:W-:Y:S01]  /*18550*/  STL.64 [R1+0x1258], R144 ;  /* 0x0012589001007387 */ /* 0x000fe20000100a00 */
        /* <DEDUP_REMOVED lines=10> */
[----:B--2---:R-:W-:Y:S02]  /*18600*/  IMAD.MOV.U32 R28, RZ, RZ, R23 ;  /* 0x000000ffff1c7224 */ /* 0x004fe400078e0017 */
[----:B------:R-:W2:Y:S04]  /*18610*/  LDL.LU R23, [R1+0xcac] ;  /* 0x000cac0001177983 */ /* 0x000ea80000300800 */
[----:B------:R-:W-:Y:S01]  /*18620*/  STL.64 [R1+0x11a8], R28 ;  /* 0x0011a81c01007387 */ /* 0x000fe20000100a00 */
[----:B---3--:R-:W-:-:S03]  /*18630*/  IMAD.MOV.U32 R30, RZ, RZ, R21 ;  /* 0x000000ffff1e7224 */ /* 0x008fc600078e0015 */
[----:B------:R-:W3:Y:S04]  /*18640*/  LDL.LU R21, [R1+0xcb0] ;  /* 0x000cb00001157983 */ /* 0x000ee80000300800 */
[----:B------:R0:W-:Y:S01]  /*18650*/  STL.64 [R1+0x11b0], R30 ;  /* 0x0011b01e01007387 */ /* 0x0001e20000100a00 */
[----:B----4-:R-:W-:-:S03]  /*18660*/  MOV R48, R17 ;  /* 0x0000001100307202 */ /* 0x010fc60000000f00 */
        /* <DEDUP_REMOVED lines=10> */
[----:B------:R-:W-:Y:S04]  /*18710*/  STL.64 [R1+0x1260], R70 ;  /* 0x0012604601007387 */ /* 0x000fe80000100a00 */
[----:B0-----:R-:W4:Y:S01]  /*18720*/  LDL.LU R31, [R1+0xcc4] ;  /* 0x000cc400011f7983 */ /* 0x001f220000300800 */
[----:B------:R-:W-:-:S05]  /*18730*/  IMAD.MOV.U32 R88, RZ, RZ, R35 ;  /* 0x000000ffff587224 */ /* 0x000fca00078e0023 */
        /* <DEDUP_REMOVED lines=14> */
[----:B------:R-:W-:-:S03]  /*18820*/  IMAD.MOV.U32 R147, RZ, RZ, R146 ;  /* 0x000000ffff937224 */ /* 0x000fc600078e0092 */
[----:B------:R-:W4:Y:S01]  /*18830*/  LDL.LU R29, [R1+0xcd8] ;  /* 0x000cd800011d7983 */ /* 0x000f220000300800 */
[----:B------:R-:W-:Y:S02]  /*18840*/  IMAD.MOV.U32 R149, RZ, RZ, R148 ;  /* 0x000000ffff957224 */ /* 0x000fe400078e0094 */
[----:B------:R-:W-:Y:S02]  /*18850*/  IMAD.MOV.U32 R33, RZ, RZ, R32 ;  /* 0x000000ffff217224 */ /* 0x000fe400078e0020 */
[----:B------:R-:W-:Y:S02]  /*18860*/  IMAD.MOV.U32 R35, RZ, RZ, R34 ;  /* 0x000000ffff237224 */ /* 0x000fe400078e0022 */
[----:B------:R-:W-:Y:S02]  /*18870*/  IMAD.MOV.U32 R53, RZ, RZ, R52 ;  /* 0x000000ffff357224 */ /* 0x000fe400078e0034 */
[----:B------:R-:W-:Y:S02]  /*18880*/  IMAD.MOV.U32 R55, RZ, RZ, R54 ;  /* 0x000000ffff377224 */ /* 0x000fe400078e0036 */
[----:B------:R-:W-:-:S02]  /*18890*/  IMAD.MOV.U32 R73, RZ, RZ, R72 ;  /* 0x000000ffff497224 */ /* 0x000fc400078e0048 */
[----:B------:R-:W-:Y:S02]  /*188a0*/  IMAD.MOV.U32 R75, RZ, RZ, R74 ;  /* 0x000000ffff4b7224 */ /* 0x000fe400078e004a */
[----:B--2---:R-:W-:-:S05]  /*188b0*/  IMAD.MOV.U32 R130, RZ, RZ, R23 ;  /* 0x000000ffff827224 */ /* 0x004fca00078e0017 */
[----:B------:R-:W-:Y:S04]  /*188c0*/  STL.64 [R1+0x1290], R130 ;  /* 0x0012908201007387 */ /* 0x000fe80000100a00 */
[----:B------:R-:W2:Y:S01]  /*188d0*/  LDL.LU R28, [R1+0xcdc] ;  /* 0x000cdc00011c7983 */ /* 0x000ea20000300800 */
[----:B---3--:R-:W-:-:S05]  /*188e0*/  MOV R146, R21 ;  /* 0x0000001500927202 */ /* 0x008fca0000000f00 */
[----:B------:R-:W-:Y:S04]  /*188f0*/  STL.64 [R1+0x1298], R146 ;  /* 0x0012989201007387 */ /* 0x000fe80000100a00 */
[----:B------:R-:W3:Y:S01]  /*18900*/  LDL.LU R23, [R1+0xce0] ;  /* 0x000ce00001177983 */ /* 0x000ee20000300800 */
[----:B----4-:R-:W-:-:S05]  /*18910*/  IMAD.MOV.U32 R148, RZ, RZ, R17 ;  /* 0x000000ffff947224 */ /* 0x010fca00078e0011 */
[----:B------:R-:W-:Y:S04]  /*18920*/  STL.64 [R1+0x12a0], R148 ;  /* 0x0012a09401007387 */ /* 0x000fe80000100a00 */
[----:B------:R-:W4:Y:S01]  /*18930*/  LDL.LU R21, [R1+0xce4] ;  /* 0x000ce40001157983 */ /* 0x000f220000300800 */
[----:B------:R-:W-:-:S04]  /*18940*/  LOP3.LUT R13, R13, R12, RZ, 0x3c, !PT ;  /* 0x0000000c0d0d7212 */ /* 0x000fc800078e3cff */
[----:B------:R-:W-:-:S04]  /*18950*/  LOP3.LUT R12, R13, R12, RZ, 0x3c, !PT ;  /* 0x0000000c0d0c7212 */ /* 0x000fc800078e3cff */
[----:B------:R-:W-:Y:S02]  /*18960*/  LOP3.LUT R13, R13, R12, RZ, 0x3c, !PT ;  /* 0x0000000c0d0d7212 */ /* 0x000fe400078e3cff */
[----:B------:R-:W-:-:S04]  /*18970*/  LOP3.LUT R15, R15, R14, RZ, 0x3c, !PT ;  /* 0x0000000e0f0f7212 */ /* 0x000fc800078e3cff */
[C---:B------:R-:W-:Y:S01]  /*18980*/  LOP3.LUT R14, R15.reuse, R14, RZ, 0x3c, !PT ;  /* 0x0000000e0f0e7212 */ /* 0x040fe200078e3cff */
[----:B------:R0:W-:Y:S03]  /*18990*/  STL.64 [R1+0x11b8], R12 ;  /* 0x0011b80c01007387 */ /* 0x0001e60000100a00 */
[----:B------:R-:W-:Y:S01]  /*189a0*/  LOP3.LUT R15, R15, R14, RZ, 0x3c, !PT ;  /* 0x0000000e0f0f7212 */ /* 0x000fe200078e3cff */
[----:B------:R-:W4:Y:S04]  /*189b0*/  LDL.LU R17, [R1+0xce8] ;  /* 0x000ce80001117983 */ /* 0x000f280000300800 */
[----:B------:R1:W-:Y:S01]  /*189c0*/  STL.64 [R1+0x11c0], R14 ;  /* 0x0011c00e01007387 */ /* 0x0003e20000100a00 */
[----:B------:R-:W-:-:S03]  /*189d0*/  IMAD.MOV.U32 R32, RZ, RZ, R3 ;  /* 0x000000ffff207224 */ /* 0x000fc600078e0003 */
[----:B------:R-:W4:Y:S04]  /*189e0*/  LDL.LU R3, [R1+0xcec] ;  /* 0x000cec0001037983 */ /* 0x000f280000300800 */
[----:B------:R-:W-:Y:S01]  /*189f0*/  STL.64 [R1+0x11c8], R32 ;  /* 0x0011c82001007387 */ /* 0x000fe20000100a00 */
[----:B------:R-:W-:-:S03]  /*18a00*/  IMAD.MOV.U32 R34, RZ, RZ, R31 ;  /* 0x000000ffff227224 */ /* 0x000fc600078e001f */
[----:B0-----:R-:W4:Y:S04]  /*18a10*/  LDL.LU R13, [R1+0xcf0] ;  /* 0x000cf000010d7983 */ /* 0x001f280000300800 */
        /* <DEDUP_REMOVED lines=12> */
[----:B------:R-:W-:Y:S02]  /*18ae0*/  IMAD.MOV.U32 R93, RZ, RZ, R92 ;  /* 0x000000ffff5d7224 */ /* 0x000fe400078e005c */
[----:B------:R-:W-:Y:S01]  /*18af0*/  IMAD.MOV.U32 R92, RZ, RZ, R29 ;  /* 0x000000ffff5c7224 */ /* 0x000fe200078e001d */
[----:B------:R-:W-:Y:S01]  /*18b00*/  STL.64 [R1+0x12c8], R74 ;  /* 0x0012c84a01007387 */ /* 0x000fe20000100a00 */
        /* <DEDUP_REMOVED lines=10> */
[----:B--2---:R-:W-:-:S05]  /*18bb0*/  IMAD.MOV.U32 R94, RZ, RZ, R28 ;  /* 0x000000ffff5e7224 */ /* 0x004fca00078e001c */
[----:B------:R-:W-:Y:S04]  /*18bc0*/  STL.64 [R1+0x12d8], R94 ;  /* 0x0012d85e01007387 */ /* 0x000fe80000100a00 */
[----:B-1----:R-:W2:Y:S01]  /*18bd0*/  LDL.LU R15, [R1+0xd08] ;  /* 0x000d0800010f7983 */ /* 0x002ea20000300800 */
[----:B---3--:R-:W-:-:S05]  /*18be0*/  MOV R112, R23 ;  /* 0x0000001700707202 */ /* 0x008fca0000000f00 */
[----:B------:R-:W-:Y:S04]  /*18bf0*/  STL.64 [R1+0x12e0], R112 ;  /* 0x0012e07001007387 */ /* 0x000fe80000100a00 */
[----:B------:R-:W3:Y:S01]  /*18c00*/  LDL.LU R14, [R1+0xd0c] ;  /* 0x000d0c00010e7983 */ /* 0x000ee20000300800 */
[----:B----4-:R-:W-:-:S05]  /*18c10*/  IMAD.MOV.U32 R114, RZ, RZ, R21 ;  /* 0x000000ffff727224 */ /* 0x010fca00078e0015 */
[----:B------:R-:W-:Y:S04]  /*18c20*/  STL.64 [R1+0x12e8], R114 ;  /* 0x0012e87201007387 */ /* 0x000fe80000100a00 */
[----:B------:R-:W4:Y:S01]  /*18c30*/  LDL.LU R28, [R1+0xd10] ;  /* 0x000d1000011c7983 */ /* 0x000f220000300800 */
[----:B------:R-:W-:-:S05]  /*18c40*/  IMAD.MOV.U32 R132, RZ, RZ, R17 ;  /* 0x000000ffff847224 */ /* 0x000fca00078e0011 */
[----:B------:R-:W-:Y:S01]  /*18c50*/  STL.64 [R1+0x12f0], R132 ;  /* 0x0012f08401007387 */ /* 0x000fe20000100a00 */
[----:B------:R-:W-:-:S03]  /*18c60*/  IMAD.MOV.U32 R134, RZ, RZ, R3 ;  /* 0x000000ffff867224 */ /* 0x000fc600078e0003 */
[----:B------:R-:W4:Y:S04]  /*18c70*/  LDL.LU R3, [R1+0xd14] ;  /* 0x000d140001037983 */ /* 0x000f280000300800 */
[----:B------:R-:W-:Y:S01]  /*18c80*/  STL.64 [R1+0x12f8], R134 ;  /* 0x0012f88601007387 */ /* 0x000fe20000100a00 */
[----:B------:R-:W-:-:S03]  /*18c90*/  IMAD.MOV.U32 R150, RZ, RZ, R13 ;  /* 0x000000ffff967224 */ /* 0x000fc600078e000d */
[----:B------:R-:W4:Y:S04]  /*18ca0*/  LDL.LU R23, [R1+0xd18] ;  /* 0x000d180001177983 */ /* 0x000f280000300800 */
[----:B------:R-:W4:Y:S01]  /*18cb0*/  LDL.LU R13, [R1+0xd1c] ;  /* 0x000d1c00010d7983 */ /* 0x000f220000300800 */
[----:B------:R-:W-:-:S03]  /*18cc0*/  IMAD.MOV.U32 R152, RZ, RZ, R12 ;  /* 0x000000ffff987224 */ /* 0x000fc600078e000c */
[----:B------:R-:W-:Y:S04]  /*18cd0*/  STL.64 [R1+0x1300], R150 ;  /* 0x0013009601007387 */ /* 0x000fe80000100a00 */
[----:B------:R-:W4:Y:S01]  /*18ce0*/  LDL.LU R12, [R1+0xd20] ;  /* 0x000d2000010c7983 */ /* 0x000f220000300800 */
[----:B------:R-:W-:-:S03]  /*18cf0*/  IMAD.MOV.U32 R17, RZ, RZ, R16 ;  /* 0x000000ffff117224 */ /* 0x000fc600078e0010 */
[----:B------:R-:W-:Y:S01]  /*18d00*/  STL.64 [R1+0x1308], R152 ;  /* 0x0013089801007387 */ /* 0x000fe20000100a00 */
[----:B------:R-:W-:-:S03]  /*18d10*/  IMAD.MOV.U32 R16, RZ, RZ, R2 ;  /* 0x000000ffff107224 */ /* 0x000fc600078e0002 */
[----:B------:R-:W4:Y:S01]  /*18d20*/  LDL.LU R2, [R1+0xd24] ;  /* 0x000d240001027983 */ /* 0x000f220000300800 */
[----:B------:R-:W-:-:S04]  /*18d30*/  LOP3.LUT R19, R19, R18, RZ, 0x3c, !PT ;  /* 0x0000001213137212 */ /* 0x000fc800078e3cff */
[C---:B------:R-:W-:Y:S01]  /*18d40*/  LOP3.LUT R18, R19.reuse, R18, RZ, 0x3c, !PT ;  /* 0x0000001213127212 */ /* 0x040fe200078e3cff */
[----:B------:R-:W-:Y:S03]  /*18d50*/  STL.64 [R1+0x1310], R16 ;  /* 0x0013101001007387 */ /* 0x000fe60000100a00 */
[----:B------:R-:W-:Y:S01]  /*18d60*/  LOP3.LUT R19, R19, R18, RZ, 0x3c, !PT ;  /* 0x0000001213137212 */ /* 0x000fe200078e3cff */
[----:B------:R-:W4:Y:S04]  /*18d70*/  LDL.LU R21, [R1+0xd28] ;  /* 0x000d280001157983 */ /* 0x000f280000300800 */
[----:B------:R0:W-:Y:S01]  /*18d80*/  STL.64 [R1+0x1318], R18 ;  /* 0x0013181201007387 */ /* 0x0001e20000100a00 */
[----:B------:R-:W-:-:S03]  /*18d90*/  IMAD.MOV.U32 R36, RZ, RZ, R0 ;  /* 0x000000ffff247224 */ /* 0x000fc600078e0000 */
[----:B0-----:R-:W4:Y:S04]  /*18da0*/  LDL.LU R18, [R1+0xd2c] ;  /* 0x000d2c0001127983 */ /* 0x001f280000300800 */
[----:B------:R-:W4:Y:S01]  /*18db0*/  LDL.LU R0, [R1+0xd30] ;  /* 0x000d300001007983 */ /* 0x000f220000300800 */
[----:B------:R-:W-:Y:S02]  /*18dc0*/  IMAD.MOV.U32 R39, RZ, RZ, R38 ;  /* 0x000000ffff277224 */ /* 0x000fe400078e0026 */
[----:B------:R-:W-:Y:S01]  /*18dd0*/  IMAD.MOV.U32 R38, RZ, RZ, R29 ;  /* 0x000000ffff267224 */ /* 0x000fe200078e001d */
[----:B------:R-:W-:Y:S01]  /*18de0*/  STL.64 [R1+0x1320], R36 ;  /* 0x0013202401007387 */ /* 0x000fe20000100a00 */
[----:B------:R-:W-:-:S03]  /*18df0*/  IMAD.MOV.U32 R57, RZ, RZ, R56 ;  /* 0x000000ffff397224 */ /* 0x000fc600078e0038 */
[----:B------:R-:W4:Y:S04]  /*18e00*/  LDL.LU R17, [R1+0xd34] ;  /* 0x000d340001117983 */ /* 0x000f280000300800 */
        /* <DEDUP_REMOVED lines=12> */
[----:B--2---:R-:W-:Y:S02]  /*18ed0*/  IMAD.MOV.U32 R56, RZ, RZ, R15 ;  /* 0x000000ffff387224 */ /* 0x004fe400078e000f */
[----:B------:R-:W2:Y:S04]  /*18ee0*/  LDL.LU R15, [R1+0xd3c] ;  /* 0x000d3c00010f7983 */ /* 0x000ea80000300800 */
[----:B------:R-:W-:Y:S01]  /*18ef0*/  STL.64 [R1+0x1330], R56 ;  /* 0x0013303801007387 */ /* 0x000fe20000100a00 */
[----:B---3--:R-:W-:-:S03]  /*18f00*/  MOV R58, R14 ;  /* 0x0000000e003a7202 */ /* 0x008fc60000000f00 */
[----:B------:R-:W3:Y:S04]  /*18f10*/  LDL.LU R14, [R1+0xd40] ;  /* 0x000d4000010e7983 */ /* 0x000ee80000300800 */
[----:B------:R-:W-:Y:S01]  /*18f20*/  STL.64 [R1+0x1338], R58 ;  /* 0x0013383a01007387 */ /* 0x000fe20000100a00 */
[----:B----4-:R-:W-:-:S05]  /*18f30*/  IMAD.MOV.U32 R76, RZ, RZ, R28 ;  /* 0x000000ffff4c7224 */ /* 0x010fca00078e001c */
[----:B------:R-:W-:Y:S01]  /*18f40*/  STL.64 [R1+0x1340], R76 ;  /* 0x0013404c01007387 */ /* 0x000fe20000100a00 */
[----:B------:R-:W-:-:S03]  /*18f50*/  IMAD.MOV.U32 R78, RZ, RZ, R3 ;  /* 0x000000ffff4e7224 */ /* 0x000fc600078e0003 */
[----:B------:R-:W4:Y:S01]  /*18f60*/  LDL.LU R3, [R1+0xd44] ;  /* 0x000d440001037983 */ /* 0x000f220000300800 */
[----:B------:R-:W-:-:S03]  /*18f70*/  IMAD.MOV.U32 R96, RZ, RZ, R23 ;  /* 0x000000ffff607224 */ /* 0x000fc600078e0017 */
[----:B------:R-:W-:Y:S01]  /*18f80*/  STL.64 [R1+0x1348], R78 ;  /* 0x0013484e01007387 */ /* 0x000fe20000100a00 */
[----:B------:R-:W-:-:S03]  /*18f90*/  IMAD.MOV.U32 R98, RZ, RZ, R13 ;  /* 0x000000ffff627224 */ /* 0x000fc600078e000d */
[----:B------:R-:W-:Y:S04]  /*18fa0*/  STL.64 [R1+0x1350], R96 ;  /* 0x0013506001007387 */ /* 0x000fe80000100a00 */
[----:B------:R-:W-:Y:S01]  /*18fb0*/  STL.64 [R1+0x1358], R98 ;  /* 0x0013586201007387 */ /* 0x000fe20000100a00 */
[----:B------:R-:W-:-:S03]  /*18fc0*/  IMAD.MOV.U32 R116, RZ, RZ, R12 ;  /* 0x000000ffff747224 */ /* 0x000fc600078e000c */
[----:B------:R-:W4:Y:S04]  /*18fd0*/  LDL.LU R13, [R1+0xd48] ;  /* 0x000d4800010d7983 */ /* 0x000f280000300800 */
[----:B------:R-:W-:Y:S04]  /*18fe0*/  STL.64 [R1+0x1360], R116 ;  /* 0x0013607401007387 */ /* 0x000fe80000100a00 */
[----:B------:R-:W4:Y:S01]  /*18ff0*/  LDL.LU R12, [R1+0xd4c] ;  /* 0x000d4c00010c7983 */ /* 0x000f220000300800 */
[----:B------:R-:W-:-:S03]  /*19000*/  IMAD.MOV.U32 R118, RZ, RZ, R2 ;  /* 0x000000ffff767224 */ /* 0x000fc600078e0002 */
[----:B------:R-:W4:Y:S04]  /*19010*/  LDL.LU R2, [R1+0xd50] ;  /* 0x000d500001027983 */ /* 0x000f280000300800 */
[----:B------:R-:W-:Y:S01]  /*19020*/  STL.64 [R1+0x1368], R118 ;  /* 0x0013687601007387 */ /* 0x000fe20000100a00 */
[----:B------:R-:W-:-:S05]  /*19030*/  IMAD.MOV.U32 R136, RZ, RZ, R21 ;  /* 0x000000ffff887224 */ /* 0x000fca00078e0015 */
[----:B------:R-:W-:Y:S01]  /*19040*/  STL.64 [R1+0x1370], R136 ;  /* 0x0013708801007387 */ /* 0x000fe20000100a00 */
[----:B------:R-:W-:Y:S02]  /*19050*/  IMAD.MOV.U32 R138, RZ, RZ, R18 ;  /* 0x000000ffff8a7224 */ /* 0x000fe400078e0012 */
[----:B------:R-:W-:-:S03]  /*19060*/  IMAD.MOV.U32 R154, RZ, RZ, R0 ;  /* 0x000000ffff9a7224 */ /* 0x000fc600078e0000 */
[----:B------:R-:W-:Y:S04]  /*19070*/  STL.64 [R1+0x1378], R138 ;  /* 0x0013788a01007387 */ /* 0x000fe80000100a00 */
[----:B------:R-:W4:Y:S01]  /*19080*/  LDL.LU R0, [R1+0xd54] ;  /* 0x000d540001007983 */ /* 0x000f220000300800 */
[----:B------:R-:W-:Y:S01]  /*19090*/  IMAD.MOV.U32 R157, RZ, RZ, R156 ;  /* 0x000000ffff9d7224 */ /* 0x000fe200078e009c */
[----:B------:R-:W-:Y:S01]  /*190a0*/  MOV R156, R17 ;  /* 0x00000011009c7202 */ /* 0x000fe20000000f00 */
[----:B------:R-:W-:Y:S02]  /*190b0*/  IMAD.MOV.U32 R21, RZ, RZ, R20 ;  /* 0x000000ffff157224 */ /* 0x000fe400078e0014 */
[----:B------:R-:W-:Y:S01]  /*190c0*/  IMAD.MOV.U32 R23, RZ, RZ, R22 ;  /* 0x000000ffff177224 */ /* 0x000fe200078e0016 */
[----:B------:R-:W-:Y:S01]  /*190d0*/  STL.64 [R1+0x1380], R154 ;  /* 0x0013809a01007387 */ /* 0x000fe20000100a00 */
[----:B------:R-:W-:-:S03]  /*190e0*/  IMAD.MOV.U32 R20, RZ, RZ, R16 ;  /* 0x000000ffff147224 */ /* 0x000fc600078e0010 */
[----:B------:R-:W-:Y:S01]  /*190f0*/  STL.64 [R1+0x1388], R156 ;  /* 0x0013889c01007387 */ /* 0x000fe20000100a00 */
[----:B------:R-:W-:-:S03]  /*19100*/  IMAD.MOV.U32 R41, RZ, RZ, R40 ;  /* 0x000000ffff297224 */ /* 0x000fc600078e0028 */
[----:B------:R-:W-:Y:S04]  /*19110*/  STL.64 [R1+0x1390], R20 ;  /* 0x0013901401007387 */ /* 0x000fe80000100a00 */
[----:B------:R-:W4:Y:S01]  /*19120*/  LDL.LU R31, [R1+0xd58] ;  /* 0x000d5800011f7983 */ /* 0x000f220000300800 */
[----:B------:R-:W-:Y:S02]  /*19130*/  IMAD.MOV.U32 R43, RZ, RZ, R42 ;  /* 0x000000ffff2b7224 */ /* 0x000fe400078e002a */
[----:B------:R-:W-:Y:S02]  /*19140*/  IMAD.MOV.U32 R61, RZ, RZ, R60 ;  /* 0x000000ffff3d7224 */ /* 0x000fe400078e003c */
[----:B------:R-:W-:Y:S02]  /*19150*/  IMAD.MOV.U32 R63, RZ, RZ, R62 ;  /* 0x000000ffff3f7224 */ /* 0x000fe400078e003e */
[----:B------:R-:W-:-:S02]  /*19160*/  IMAD.MOV.U32 R81, RZ, RZ, R80 ;  /* 0x000000ffff517224 */ /* 0x000fc400078e0050 */
[----:B------:R-:W-:Y:S02]  /*19170*/  IMAD.MOV.U32 R83, RZ, RZ, R82 ;  /* 0x000000ffff537224 */ /* 0x000fe400078e0052 */
[----:B--2---:R-:W-:-:S05]  /*19180*/  IMAD.MOV.U32 R22, RZ, RZ, R15 ;  /* 0x000000ffff167224 */ /* 0x004fca00078e000f */
[----:B------:R0:W-:Y:S04]  /*19190*/  STL.64 [R1+0x1398], R22 ;  /* 0x0013981601007387 */ /* 0x0001e80000100a00 */
[----:B------:R-:W2:Y:S04]  /*191a0*/  LDL.LU R30, [R1+0xd5c] ;  /* 0x000d5c00011e7983 */ /* 0x000ea80000300800 */
[----:B------:R-:W2:Y:S01]  /*191b0*/  LDL.LU R29, [R1+0xd60] ;  /* 0x000d6000011d7983 */ /* 0x000ea20000300800 */
[----:B---3--:R-:W-:-:S05]  /*191c0*/  IMAD.MOV.U32 R40, RZ, RZ, R14 ;  /* 0x000000ffff287224 */ /* 0x008fca00078e000e */
[----:B------:R-:W-:Y:S04]  /*191d0*/  STL.64 [R1+0x13a0], R40 ;  /* 0x0013a02801007387 */ /* 0x000fe80000100a00 */
[----:B0-----:R-:W3:Y:S04]  /*191e0*/  LDL.LU R23, [R1+0xd64] ;  /* 0x000d640001177983 */ /* 0x001ee80000300800 */
[----:B------:R-:W3:Y:S04]  /*191f0*/  LDL.LU R22, [R1+0xd68] ;  /* 0x000d680001167983 */ /* 0x000ee80000300800 */
[----:B------:R-:W3:Y:S04]  /*19200*/  LDL.LU R21, [R1] ;  /* 0x0000000001157983 */ /* 0x000ee80000300800 */
[----:B------:R-:W3:Y:S04]  /*19210*/  LDL.LU R20, [R1+0xd6c] ;  /* 0x000d6c0001147983 */ /* 0x000ee80000300800 */
[----:B------:R-:W3:Y:S01]  /*19220*/  LDL.LU R19, [R1+0x8] ;  /* 0x0000080001137983 */ /* 0x000ee20000300800 */
[----:B----4-:R-:W-:-:S03]  /*19230*/  IMAD.MOV.U32 R42, RZ, RZ, R3 ;  /* 0x000000ffff2a7224 */ /* 0x010fc600078e0003 */
[----:B------:R-:W4:Y:S04]  /*19240*/  LDL.LU R3, [R1+0xd70] ;  /* 0x000d700001037983 */ /* 0x000f280000300800 */
[----:B------:R-:W-:Y:S01]  /*19250*/  STL.64 [R1+0x13b0], R42 ;  /* 0x0013b02a01007387 */ /* 0x000fe20000100a00 */
[----:B------:R-:W-:Y:S02]  /*19260*/  IMAD.MOV.U32 R60, RZ, RZ, R13 ;  /* 0x000000ffff3c7224 */ /* 0x000fe400078e000d */
[----:B------:R-:W-:-:S03]  /*19270*/  IMAD.MOV.U32 R62, RZ, RZ, R12 ;  /* 0x000000ffff3e7224 */ /* 0x000fc600078e000c */
[----:B------:R-:W-:Y:S04]  /*19280*/  STL.64 [R1+0x13b8], R60 ;  /* 0x0013b83c01007387 */ /* 0x000fe80000100a00 */
[----:B------:R-:W-:Y:S04]  /*19290*/  STL.64 [R1+0x13c0], R62 ;  /* 0x0013c03e01007387 */ /* 0x000fe80000100a00 */
[----:B------:R-:W4:Y:S04]  /*192a0*/  LDL.LU R28, [R1+0x10] ;  /* 0x00001000011c7983 */ /* 0x000f280000300800 */
[----:B------:R-:W4:Y:S01]  /*192b0*/  LDL.LU R18, [R1+0xd74] ;  /* 0x000d740001127983 */ /* 0x000f220000300800 */
[----:B------:R-:W-:-:S03]  /*192c0*/  IMAD.MOV.U32 R80, RZ, RZ, R2 ;  /* 0x000000ffff507224 */ /* 0x000fc600078e0002 */
[----:B------:R-:W4:Y:S04]  /*192d0*/  LDL.LU R17, [R1+0x18] ;  /* 0x0000180001117983 */ /* 0x000f280000300800 */
[----:B------:R-:W4:Y:S04]  /*192e0*/  LDL.LU R16, [R1+0xd78] ;  /* 0x000d780001107983 */ /* 0x000f280000300800 */
[----:B------:R-:W-:Y:S04]  /*192f0*/  STL.64 [R1+0x13c8], R80 ;  /* 0x0013c85001007387 */ /* 0x000fe80000100a00 */
[----:B------:R-:W4:Y:S04]  /*19300*/  LDL.LU R15, [R1+0x20] ;  /* 0x00002000010f7983 */ /* 0x000f280000300800 */
[----:B------:R-:W4:Y:S04]  /*19310*/  LDL.LU R14, [R1+0xd7c] ;  /* 0x000d7c00010e7983 */ /* 0x000f280000300800 */
[----:B------:R-:W4:Y:S04]  /*19320*/  LDL.LU R13, [R1+0x28] ;  /* 0x00002800010d7983 */ /* 0x000f280000300800 */
[----:B------:R-:W4:Y:S04]  /*19330*/  LDL.LU R12, [R1+0xd80] ;  /* 0x000d8000010c7983 */ /* 0x000f280000300800 */
[----:B------:R-:W4:Y:S01]  /*19340*/  LDL.LU R2, [R1+0x30] ;  /* 0x0000300001027983 */ /* 0x000f220000300800 */
[----:B------:R-:W-:-:S03]  /*19350*/  IMAD.MOV.U32 R82, RZ, RZ, R0 ;  /* 0x000000ffff527224 */ /* 0x000fc600078e0000 */
[----:B------:R-:W4:Y:S01]  /*19360*/  LDL.LU R0, [R1+0xd84] ;  /* 0x000d840001007983 */ /* 0x000f220000300800 */
[----:B------:R-:W-:Y:S02]  /*19370*/  IMAD.MOV.U32 R101, RZ, RZ, R100 ;  /* 0x000000ffff657224 */ /* 0x000fe400078e0064 */
[----:B------:R-:W-:Y:S02]  /*19380*/  IMAD.MOV.U32 R103, RZ, RZ, R102 ;  /* 0x000000ffff677224 */ /* 0x000fe400078e0066 */
[----:B------:R-:W-:Y:S02]  /*19390*/  IMAD.MOV.U32 R121, RZ, RZ, R120 ;  /* 0x000000ffff797224 */ /* 0x000fe400078e0078 */
[----:B------:R-:W-:Y:S01]  /*193a0*/  IMAD.MOV.U32 R123, RZ, RZ, R122 ;  /* 0x000000ffff7b7224 */ /* 0x000fe200078e007a */
[----:B------:R-:W-:Y:S01]  /*193b0*/  STL.64 [R1+0x13d8], R82 ;  /* 0x0013d85201007387 */ /* 0x000fe20000100a00 */
[----:B------:R-:W-:Y:S02]  /*193c0*/  IMAD.MOV.U32 R141, RZ, RZ, R140 ;  /* 0x000000ffff8d7224 */ /* 0x000fe400078e008c */
[----:B------:R-:W-:-:S05]  /*193d0*/  IMAD.MOV.U32 R100, RZ, RZ, R31 ;  /* 0x000000ffff647224 */ /* 0x000fca00078e001f */
[----:B------:R-:W-:Y:S01]  /*193e0*/  STL.64 [R1+0x13e0], R100 ;  /* 0x0013e06401007387 */ /* 0x000fe20000100a00 */
[----:B--2---:R-:W-:Y:S01]  /*193f0*/  MOV R102, R30 ;  /* 0x0000001e00667202 */ /* 0x004fe20000000f00 */
[----:B------:R-:W-:-:S04]  /*19400*/  IMAD.MOV.U32 R120, RZ, RZ, R29 ;  /* 0x000000ffff787224 */ /* 0x000fc800078e001d */
[----:B------:R-:W-:Y:S04]  /*19410*/  STL.64 [R1+0x13e8], R102 ;  /* 0x0013e86601007387 */ /* 0x000fe80000100a00 */
[----:B------:R-:W-:Y:S01]  /*19420*/  STL.64 [R1+0x13f0], R120 ;  /* 0x0013f07801007387 */ /* 0x000fe20000100a00 */
[----:B---3--:R-:W-:Y:S02]  /*19430*/  IMAD.MOV.U32 R122, RZ, RZ, R23 ;  /* 0x000000ffff7a7224 */ /* 0x008fe400078e0017 */
[----:B------:R-:W-:-:S03]  /*19440*/  IMAD.MOV.U32 R140, RZ, RZ, R22 ;  /* 0x000000ffff8c7224 */ /* 0x000fc600078e0016 */
[----:B------:R-:W-:Y:S04]  /*19450*/  STL.64 [R1+0x13f8], R122 ;  /* 0x0013f87a01007387 */ /* 0x000fe80000100a00 */
[----:B------:R-:W-:Y:S01]  /*19460*/  STL.64 [R1+0x1400], R140 ;  /* 0x0014008c01007387 */ /* 0x000fe20000100a00 */
[----:B------:R-:W-:-:S03]  /*19470*/  IMAD.MOV.U32 R125, RZ, RZ, R21 ;  /* 0x000000ffff7d7224 */ /* 0x000fc600078e0015 */
[----:B------:R-:W2:Y:S01]  /*19480*/  LDL.LU R36, [R1+0x38] ;  /* 0x0000380001247983 */ /* 0x000ea20000300800 */
[----:B------:R-:W-:-:S03]  /*19490*/  IMAD.MOV.U32 R124, RZ, RZ, R20 ;  /* 0x000000ffff7c7224 */ /* 0x000fc600078e0014 */
[----:B------:R-:W3:Y:S01]  /*194a0*/  LDL.LU R35, [R1+0xd88] ;  /* 0x000d880001237983 */ /* 0x000ee20000300800 */
[----:B------:R-:W-:-:S03]  /*194b0*/  IMAD.MOV.U32 R143, RZ, RZ, R19 ;  /* 0x000000ffff8f7224 */ /* 0x000fc600078e0013 */
[----:B------:R-:W2:Y:S04]  /*194c0*/  LDL.LU R23, [R1+0x40] ;  /* 0x0000400001177983 */ /* 0x000ea80000300800 */
[----:B------:R-:W3:Y:S04]  /*194d0*/  LDL.LU R22, [R1+0xd8c] ;  /* 0x000d8c0001167983 */ /* 0x000ee80000300800 */
[----:B------:R-:W3:Y:S04]  /*194e0*/  LDL.LU R21, [R1+0x48] ;  /* 0x0000480001157983 */ /* 0x000ee80000300800 */
[----:B------:R-:W3:Y:S04]  /*194f0*/  LDL.LU R20, [R1+0xd90] ;  /* 0x000d900001147983 */ /* 0x000ee80000300800 */
[----:B------:R-:W3:Y:S01]  /*19500*/  LDL.LU R19, [R1+0x50] ;  /* 0x0000500001137983 */ /* 0x000ee20000300800 */
[----:B----4-:R-:W-:-:S03]  /*19510*/  IMAD.MOV.U32 R142, RZ, RZ, R3 ;  /* 0x000000ffff8e7224 */ /* 0x010fc600078e0003 */
[----:B------:R-:W4:Y:S04]  /*19520*/  LDL.LU R3, [R1+0xd94] ;  /* 0x000d940001037983 */ /* 0x000f280000300800 */
[----:B------:R-:W-:Y:S04]  /*19530*/  STL.64 [R1], R124 ;  /* 0x0000007c01007387 */ /* 0x000fe80000100a00 */
[----:B------:R-:W-:Y:S04]  /*19540*/  STL.64 [R1+0x1408], R124 ;  /* 0x0014087c01007387 */ /* 0x000fe80000100a00 */
[----:B------:R-:W-:Y:S04]  /*19550*/  STL.64 [R1+0x8], R142 ;  /* 0x0000088e01007387 */ /* 0x000fe80000100a00 */
[----:B------:R-:W-:Y:S01]  /*19560*/  STL.64 [R1+0x1410], R142 ;  /* 0x0014108e01007387 */ /* 0x000fe20000100a00 */
[----:B------:R-:W-:-:S02]  /*19570*/  IMAD.MOV.U32 R145, RZ, RZ, R28 ;  /* 0x000000ffff917224 */ /* 0x000fc400078e001c */
[----:B------:R-:W-:-:S05]  /*19580*/  IMAD.MOV.U32 R144, RZ, RZ, R18 ;  /* 0x000000ffff907224 */ /* 0x000fca00078e0012 */
[----:B------:R-:W-:Y:S04]  /*19590*/  STL.64 [R1+0x10], R144 ;  /* 0x0000109001007387 */ /* 0x000fe80000100a00 */
[----:B------:R-:W-:Y:S01]  /*195a0*/  STL.64 [R1+0x1418], R144 ;  /* 0x0014189001007387 */ /* 0x000fe20000100a00 */
[----:B------:R-:W-:-:S03]  /*195b0*/  IMAD.MOV.U32 R29, RZ, RZ, R17 ;  /* 0x000000ffff1d7224 */ /* 0x000fc600078e0011 */
[----:B------:R-:W4:Y:S01]  /*195c0*/  LDL.LU R34, [R1+0x58] ;  /* 0x0000580001227983 */ /* 0x000f220000300800 */
[----:B------:R-:W-:-:S03]  /*195d0*/  IMAD.MOV.U32 R28, RZ, RZ, R16 ;  /* 0x000000ffff1c7224 */ /* 0x000fc600078e0010 */
[----:B------:R-:W4:Y:S04]  /*195e0*/  LDL.LU R33, [R1+0xd98] ;  /* 0x000d980001217983 */ /* 0x000f280000300800 */
[----:B------:R-:W4:Y:S04]  /*195f0*/  LDL.LU R32, [R1+0x60] ;  /* 0x0000600001207983 */ /* 0x000f280000300800 */
[----:B------:R-:W4:Y:S01]  /*19600*/  LDL.LU R18, [R1+0xd9c] ;  /* 0x000d9c0001127983 */ /* 0x000f220000300800 */
[----:B------:R-:W-:-:S03]  /*19610*/  IMAD.MOV.U32 R31, RZ, RZ, R15 ;  /* 0x000000ffff1f7224 */ /* 0x000fc600078e000f */
[----:B------:R-:W4:Y:S01]  /*19620*/  LDL.LU R17, [R1+0x68] ;  /* 0x0000680001117983 */ /* 0x000f220000300800 */
[----:B------:R-:W-:-:S03]  /*19630*/  IMAD.MOV.U32 R30, RZ, RZ, R14 ;  /* 0x000000ffff1e7224 */ /* 0x000fc600078e000e */
[----:B------:R-:W4:Y:S01]  /*19640*/  LDL.LU R16, [R1+0xda0] ;  /* 0x000da00001107983 */ /* 0x000f220000300800 */
[----:B------:R-:W-:-:S03]  /*19650*/  IMAD.MOV.U32 R15, RZ, RZ, R2 ;  /* 0x000000ffff0f7224 */ /* 0x000fc600078e0002 */
[----:B------:R-:W4:Y:S01]  /*19660*/  LDL.LU R2, [R1+0x70] ;  /* 0x0000700001027983 */ /* 0x000f220000300800 */
[----:B------:R-:W-:-:S03]  /*19670*/  IMAD.MOV.U32 R14, RZ, RZ, R0 ;  /* 0x000000ffff0e7224 */ /* 0x000fc600078e0000 */
[----:B------:R-:W4:Y:S04]  /*19680*/  LDL.LU R0, [R1+0xda4] ;  /* 0x000da40001007983 */ /* 0x000f280000300800 */
[----:B------:R-:W-:Y:S04]  /*19690*/  STL.64 [R1+0x18], R28 ;  /* 0x0000181c01007387 */ /* 0x000fe80000100a00 */
[----:B------:R0:W-:Y:S04]  /*196a0*/  STL.64 [R1+0x1420], R28 ;  /* 0x0014201c01007387 */ /* 0x0001e80000100a00 */
[----:B------:R-:W-:Y:S04]  /*196b0*/  STL.64 [R1+0x20], R30 ;  /* 0x0000201e01007387 */ /* 0x000fe80000100a00 */
[----:B------:R-:W-:Y:S04]  /*196c0*/  STL.64 [R1+0x1428], R30 ;  /* 0x0014281e01007387 */ /* 0x000fe80000100a00 */
[----:B------:R-:W-:Y:S04]  /*196d0*/  STL.64 [R1+0x28], R12 ;  /* 0x0000280c01007387 */ /* 0x000fe80000100a00 */
[----:B------:R1:W-:Y:S04]  /*196e0*/  STL.64 [R1+0x1430], R12 ;  /* 0x0014300c01007387 */ /* 0x0003e80000100a00 */
[----:B------:R-:W-:Y:S04]  /*196f0*/  STL.64 [R1+0x30], R14 ;  /* 0x0000300e01007387 */ /* 0x000fe80000100a00 */
[----:B------:R1:W-:Y:S04]  /*19700*/  STL.64 [R1+0x1438], R14 ;  /* 0x0014380e01007387 */ /* 0x0003e80000100a00 */
[----:B0-----:R-:W4:Y:S01]  /*19710*/  LDL.LU R28, [R1+0x78] ;  /* 0x00007800011c7983 */ /* 0x001f220000300800 */
[----:B--2---:R-:W-:-:S03]  /*19720*/  IMAD.MOV.U32 R47, RZ, RZ, R23 ;  /* 0x000000ffff2f7224 */ /* 0x004fc600078e0017 */
[----:B------:R-:W2:Y:S01]  /*19730*/  LDL.LU R23, [R1+0xda8] ;  /* 0x000da80001177983 */ /* 0x000ea20000300800 */
[----:B---3--:R-:W-:-:S03]  /*19740*/  IMAD.MOV.U32 R46, RZ, RZ, R22 ;  /* 0x000000ffff2e7224 */ /* 0x008fc600078e0016 */
[----:B------:R-:W3:Y:S01]  /*19750*/  LDL.LU R22, [R1+0x80] ;  /* 0x0000800001167983 */ /* 0x000ee20000300800 */
[----:B------:R-:W-:-:S03]  /*19760*/  IMAD.MOV.U32 R65, RZ, RZ, R21 ;  /* 0x000000ffff417224 */ /* 0x000fc600078e0015 */
[----:B------:R-:W2:Y:S01]  /*19770*/  LDL.LU R21, [R1+0xdac] ;  /* 0x000dac0001157983 */ /* 0x000ea20000300800 */
[----:B------:R-:W-:-:S03]  /*19780*/  IMAD.MOV.U32 R64, RZ, RZ, R20 ;  /* 0x000000ffff407224 */ /* 0x000fc600078e0014 */
[----:B------:R-:W2:Y:S01]  /*19790*/  LDL.LU R20, [R1+0x88] ;  /* 0x0000880001147983 */ /* 0x000ea20000300800 */
[----:B------:R-:W-:-:S03]  /*197a0*/  IMAD.MOV.U32 R67, RZ, RZ, R19 ;  /* 0x000000ffff437224 */ /* 0x000fc600078e0013 */
[----:B------:R-:W2:Y:S04]  /*197b0*/  LDL.LU R19, [R1+0xdb0] ;  /* 0x000db00001137983 */ /* 0x000ea80000300800 */
[----:B-1----:R-:W2:Y:S01]  /*197c0*/  LDL.LU R12, [R1+0x90] ;  /* 0x00009000010c7983 */ /* 0x002ea20000300800 */
[----:B----4-:R-:W-:-:S03]  /*197d0*/  IMAD.MOV.U32 R66, RZ, RZ, R3 ;  /* 0x000000ffff427224 */ /* 0x010fc600078e0003 */
[----:B------:R-:W4:Y:S01]  /*197e0*/  LDL.LU R3, [R1+0xdb4] ;  /* 0x000db40001037983 */ /* 0x000f220000300800 */
[----:B------:R-:W-:Y:S01]  /*197f0*/  IMAD.MOV.U32 R44, RZ, RZ, R35 ;  /* 0x000000ffff2c7224 */ /* 0x000fe200078e0023 */
[----:B------:R-:W-:-:S05]  /*19800*/  MOV R45, R36 ;  /* 0x00000024002d7202 */ /* 0x000fca0000000f00 */
[----:B------:R-:W-:Y:S04]  /*19810*/  STL.64 [R1+0x38], R44 ;  /* 0x0000382c01007387 */ /* 0x000fe80000100a00 */
[----:B------:R-:W-:Y:S04]  /*19820*/  STL.64 [R1+0x1440], R44 ;  /* 0x0014402c01007387 */ /* 0x000fe80000100a00 */
[----:B------:R-:W-:Y:S04]  /*19830*/  STL.64 [R1+0x40], R46 ;  /* 0x0000402e01007387 */ /* 0x000fe80000100a00 */
[----:B------:R-:W-:Y:S04]  /*19840*/  STL.64 [R1+0x1448], R46 ;  /* 0x0014482e01007387 */ /* 0x000fe80000100a00 */
[----:B------:R-:W-:Y:S04]  /*19850*/  STL.64 [R1+0x48], R64 ;  /* 0x0000484001007387 */ /* 0x000fe80000100a00 */
[----:B------:R-:W-:Y:S04]  /*19860*/  STL.64 [R1+0x1450], R64 ;  /* 0x0014504001007387 */ /* 0x000fe80000100a00 */
[----:B------:R-:W-:Y:S04]  /*19870*/  STL.64 [R1+0x50], R66 ;  /* 0x0000504201007387 */ /* 0x000fe80000100a00 */
[----:B------:R-:W-:Y:S01]  /*19880*/  STL.64 [R1+0x1458], R66 ;  /* 0x0014584201007387 */ /* 0x000fe20000100a00 */
[----:B------:R-:W-:-:S03]  /*19890*/  IMAD.MOV.U32 R86, RZ, RZ, R18 ;  /* 0x000000ffff567224 */ /* 0x000fc600078e0012 */
[----:B------:R-:W3:Y:S01]  /*198a0*/  LDL.LU R18, [R1+0x98] ;  /* 0x0000980001127983 */ /* 0x000ee20000300800 */
[----:B------:R-:W-:-:S03]  /*198b0*/  IMAD.MOV.U32 R105, RZ, RZ, R17 ;  /* 0x000000ffff697224 */ /* 0x000fc600078e0011 */
[----:B------:R-:W3:Y:S01]  /*198c0*/  LDL.LU R17, [R1+0xdb8] ;  /* 0x000db80001117983 */ /* 0x000ee20000300800 */
[----:B------:R-:W-:-:S03]  /*198d0*/  IMAD.MOV.U32 R104, RZ, RZ, R16 ;  /* 0x000000ffff687224 */ /* 0x000fc600078e0010 */
[----:B------:R-:W3:Y:S01]  /*198e0*/  LDL.LU R16, [R1+0xf8] ;  /* 0x0000f80001107983 */ /* 0x000ee20000300800 */
[----:B------:R-:W-:-:S03]  /*198f0*/  IMAD.MOV.U32 R107, RZ, RZ, R2 ;  /* 0x000000ffff6b7224 */ /* 0x000fc600078e0002 */
[----:B------:R-:W3:Y:S04]  /*19900*/  LDL.LU R15, [R1+0xc1c] ;  /* 0x000c1c00010f7983 */ /* 0x000ee80000300800 */
[----:B------:R-:W3:Y:S01]  /*19910*/  LDL.LU R14, [R1+0x108] ;  /* 0x00010800010e7983 */ /* 0x000ee20000300800 */
[----:B------:R-:W-:-:S03]  /*19920*/  IMAD.MOV.U32 R106, RZ, RZ, R0 ;  /* 0x000000ffff6a7224 */ /* 0x000fc600078e0000 */
[----:B------:R-:W3:Y:S04]  /*19930*/  LDL.LU R13, [R1+0xc24] ;  /* 0x000c2400010d7983 */ /* 0x000ee80000300800 */
[----:B------:R-:W3:Y:S04]  /*19940*/  LDL.LU R2, [R1+0x110] ;  /* 0x0001100001027983 */ /* 0x000ee80000300800 */
[----:B------:R-:W3:Y:S01]  /*19950*/  LDL.LU R0, [R1+0xc28] ;  /* 0x000c280001007983 */ /* 0x000ee20000300800 */
[----:B------:R-:W-:Y:S02]  /*19960*/  IMAD.MOV.U32 R84, RZ, RZ, R33 ;  /* 0x000000ffff547224 */ /* 0x000fe400078e0021 */
[----:B------:R-:W-:-:S02]  /*19970*/  IMAD.MOV.U32 R85, RZ, RZ, R34 ;  /* 0x000000ffff557224 */ /* 0x000fc400078e0022 */
[----:B------:R-:W-:-:S03]  /*19980*/  IMAD.MOV.U32 R87, RZ, RZ, R32 ;  /* 0x000000ffff577224 */ /* 0x000fc600078e0020 */
        /* <DEDUP_REMOVED lines=8> */
[----:B------:R-:W-:-:S02]  /*19a10*/  IMAD.MOV.U32 R127, RZ, RZ, R28 ;  /* 0x000000ffff7f7224 */ /* 0x000fc400078e001c */
[----:B--2---:R-:W-:Y:S02]  /*19a20*/  IMAD.MOV.U32 R89, RZ, RZ, R12 ;  /* 0x000000ffff597224 */ /* 0x004fe400078e000c */
[----:B------:R-:W2:Y:S01]  /*19a30*/  LDL.LU R12, [R1+0x148] ;  /* 0x00014800010c7983 */ /* 0x000ea20000300800 */
[----:B----4-:R-:W-:-:S03]  /*19a40*/  IMAD.MOV.U32 R88, RZ, RZ, R3 ;  /* 0x000000ffff587224 */ /* 0x010fc600078e0003 */
[----:B------:R-:W4:Y:S01]  /*19a50*/  LDL.LU R3, [R1+0xc08] ;  /* 0x000c080001037983 */ /* 0x000f220000300800 */
[----:B------:R-:W-:-:S03]  /*19a60*/  IMAD.MOV.U32 R126, RZ, RZ, R23 ;  /* 0x000000ffff7e7224 */ /* 0x000fc600078e0017 */
[----:B------:R-:W4:Y:S01]  /*19a70*/  LDL.LU R31, [R1+0x158] ;  /* 0x00015800011f7983 */ /* 0x000f220000300800 */
[----:B------:R-:W-:-:S03]  /*19a80*/  IMAD.MOV.U32 R48, RZ, RZ, R21 ;  /* 0x000000ffff307224 */ /* 0x000fc600078e0015 */
[----:B------:R-:W4:Y:S01]  /*19a90*/  LDL.LU R30, [R1+0xbe8] ;  /* 0x000be800011e7983 */ /* 0x000f220000300800 */
[----:B---3--:R-:W-:-:S03]  /*19aa0*/  IMAD.MOV.U32 R49, RZ, RZ, R22 ;  /* 0x000000ffff317224 */ /* 0x008fc600078e0016 */
[----:B------:R-:W3:Y:S01]  /*19ab0*/  LDL.LU R29, [R1+0x160] ;  /* 0x00016000011d7983 */ /* 0x000ee20000300800 */
[----:B------:R-:W-:Y:S01]  /*19ac0*/  IMAD.MOV.U32 R70, RZ, RZ, R19 ;  /* 0x000000ffff467224 */ /* 0x000fe200078e0013 */
[----:B------:R-:W-:Y:S02]  /*19ad0*/  MOV R71, R20 ;  /* 0x0000001400477202 */ /* 0x000fe40000000f00 */
[----:B------:R-:W3:Y:S04]  /*19ae0*/  LDL.LU R28, [R1+0xbec] ;  /* 0x000bec00011c7983 */ /* 0x000ee80000300800 */
[----:B------:R-:W3:Y:S04]  /*19af0*/  LDL.LU R23, [R1+0x168] ;  /* 0x0001680001177983 */ /* 0x000ee80000300800 */
[----:B------:R-:W3:Y:S04]  /*19b00*/  LDL.LU R22, [R1+0xbf0] ;  /* 0x000bf00001167983 */ /* 0x000ee80000300800 */
        /* <DEDUP_REMOVED lines=15> */
[----:B------:R-:W3:Y:S01]  /*19c00*/  LDL.LU R0, [R1+0xbf8] ;  /* 0x000bf80001007983 */ /* 0x000ee20000300800 */
[----:B------:R-:W-:Y:S02]  /*19c10*/  IMAD.MOV.U32 R32, RZ, RZ, R17 ;  /* 0x000000ffff207224 */ /* 0x000fe400078e0011 */
[----:B------:R-:W-:Y:S01]  /*19c20*/  IMAD.MOV.U32 R33, RZ, RZ, R18 ;  /* 0x000000ffff217224 */ /* 0x000fe200078e0012 */
[----:B------:R-:W3:Y:S01]  /*19c30*/  LDL.LU R21, [R1+0x180] ;  /* 0x0001800001157983 */ /* 0x000ee20000300800 */
[----:B------:R-:W-:-:S03]  /*19c40*/  IMAD.MOV.U32 R51, RZ, RZ, R16 ;  /* 0x000000ffff337224 */ /* 0x000fc600078e0010 */
[----:B------:R-:W3:Y:S01]  /*19c50*/  LDL.LU R20, [R1+0xbfc] ;  /* 0x000bfc0001147983 */ /* 0x000ee20000300800 */
[----:B------:R-:W-:-:S03]  /*19c60*/  IMAD.MOV.U32 R90, RZ, RZ, R13 ;  /* 0x000000ffff5a7224 */ /* 0x000fc600078e000d */
        /* <DEDUP_REMOVED lines=9> */
[----:B------:R-:W-:Y:S04]  /*19d00*/  STL.64 [R1+0x14b8], R108 ;  /* 0x0014b86c01007387 */ /* 0x000fe80000100a00 */
[----:B------:R-:W3:Y:S04]  /*19d10*/  LDL.LU R17, [R1+0x190] ;  /* 0x0001900001117983 */ /* 0x000ee80000300800 */
[----:B------:R-:W3:Y:S04]  /*19d20*/  LDL.LU R16, [R1+0xc04] ;  /* 0x000c040001107983 */ /* 0x000ee80000300800 */
[----:B------:R-:W3:Y:S01]  /*19d30*/  LDL.LU R13, [R1+0x1a8] ;  /* 0x0001a800010d7983 */ /* 0x000ee20000300800 */
[----:B--2---:R-:W-:-:S03]  /*19d40*/  IMAD.MOV.U32 R69, RZ, RZ, R12 ;  /* 0x000000ffff457224 */ /* 0x004fc600078e000c */
[----:B------:R-:W2:Y:S01]  /*19d50*/  LDL.LU R12, [R1+0x1b0] ;  /* 0x0001b000010c7983 */ /* 0x000ea20000300800 */
[----:B----4-:R-:W-:-:S03]  /*19d60*/  IMAD.MOV.U32 R68, RZ, RZ, R3 ;  /* 0x000000ffff447224 */ /* 0x010fc600078e0003 */
[----:B------:R-:W4:Y:S01]  /*19d70*/  LDL.LU R3, [R1+0x1b8] ;  /* 0x0001b80001037983 */ /* 0x000f220000300800 */
[----:B------:R-:W-:Y:S02]  /*19d80*/  IMAD.MOV.U32 R111, RZ, RZ, R31 ;  /* 0x000000ffff6f7224 */ /* 0x000fe400078e001f */
[----:B------:R-:W-:Y:S01]  /*19d90*/  IMAD.MOV.U32 R110, RZ, RZ, R30 ;  /* 0x000000ffff6e7224 */ /* 0x000fe200078e001e */
[----:B------:R-:W-:Y:S01]  /*19da0*/  STL.64 [R1+0x148], R68 ;  /* 0x0001484401007387 */ /* 0x000fe20000100a00 */
[----:B---3--:R-:W-:-:S03]  /*19db0*/  IMAD.MOV.U32 R129, RZ, RZ, R29 ;  /* 0x000000ffff817224 */ /* 0x008fc600078e001d */
[----:B------:R-:W-:Y:S01]  /*19dc0*/  STL.64 [R1+0x14c0], R68 ;  /* 0x0014c04401007387 */ /* 0x000fe20000100a00 */
[----:B------:R-:W-:-:S03]  /*19dd0*/  IMAD.MOV.U32 R128, RZ, RZ, R28 ;  /* 0x000000ffff807224 */ /* 0x000fc600078e001c */
[----:B------:R-:W-:Y:S01]  /*19de0*/  STL.64 [R1+0x158], R110 ;  /* 0x0001586e01007387 */ /* 0x000fe20000100a00 */
[----:B------:R-:W-:-:S03]  /*19df0*/  IMAD.MOV.U32 R131, RZ, RZ, R23 ;  /* 0x000000ffff837224 */ /* 0x000fc600078e0017 */
[----:B------:R-:W-:Y:S01]  /*19e00*/  STL.64 [R1+0x14c8], R110 ;  /* 0x0014c86e01007387 */ /* 0x000fe20000100a00 */
[----:B------:R-:W-:-:S03]  /*19e10*/  IMAD.MOV.U32 R130, RZ, RZ, R22 ;  /* 0x000000ffff827224 */ /* 0x000fc600078e0016 */
[----:B------:R-:W-:Y:S04]  /*19e20*/  STL.64 [R1+0x160], R128 ;  /* 0x0001608001007387 */ /* 0x000fe80000100a00 */
[----:B------:R-:W-:Y:S04]  /*19e30*/  STL.64 [R1+0x14d8], R128 ;  /* 0x0014d88001007387 */ /* 0x000fe80000100a00 */
[----:B------:R-:W-:Y:S04]  /*19e40*/  STL.64 [R1+0x168], R130 ;  /* 0x0001688201007387 */ /* 0x000fe80000100a00 */
[----:B------:R-:W-:Y:S01]  /*19e50*/  STL.64 [R1+0x14e0], R130 ;  /* 0x0014e08201007387 */ /* 0x000fe20000100a00 */
[----:B------:R-:W-:-:S03]  /*19e60*/  MOV R147, R15 ;  /* 0x0000000f00937202 */ /* 0x000fc60000000f00 */
[----:B------:R-:W3:Y:S01]  /*19e70*/  LDL.LU R15, [R1+0x1c0] ;  /* 0x0001c000010f7983 */ /* 0x000ee20000300800 */
[----:B------:R-:W-:-:S03]  /*19e80*/  IMAD.MOV.U32 R146, RZ, RZ, R14 ;  /* 0x000000ffff927224 */ /* 0x000fc600078e000e */
[----:B------:R-:W3:Y:S01]  /*19e90*/  LDL.LU R14, [R1+0x1c8] ;  /* 0x0001c800010e7983 */ /* 0x000ee20000300800 */
[----:B------:R-:W-:-:S03]  /*19ea0*/  IMAD.MOV.U32 R149, RZ, RZ, R2 ;  /* 0x000000ffff957224 */ /* 0x000fc600078e0002 */
[----:B------:R-:W3:Y:S01]  /*19eb0*/  LDL.LU R2, [R1+0x1d0] ;  /* 0x0001d00001027983 */ /* 0x000ee20000300800 */
[----:B------:R-:W-:-:S03]  /*19ec0*/  IMAD.MOV.U32 R148, RZ, RZ, R0 ;  /* 0x000000ffff947224 */ /* 0x000fc600078e0000 */
[----:B------:R-:W3:Y:S01]  /*19ed0*/  LDL.LU R0, [R1+0x1d8] ;  /* 0x0001d80001007983 */ /* 0x000ee20000300800 */
[----:B------:R-:W-:-:S03]  /*19ee0*/  IMAD.MOV.U32 R35, RZ, RZ, R21 ;  /* 0x000000ffff237224 */ /* 0x000fc600078e0015 */
        /* <DEDUP_REMOVED lines=9> */
[----:B------:R-:W-:Y:S04]  /*19f80*/  STL.64 [R1+0x188], R52 ;  /* 0x0001883401007387 */ /* 0x000fe80000100a00 */
[----:B------:R-:W-:Y:S01]  /*19f90*/  STL.64 [R1+0x1500], R52 ;  /* 0x0015003401007387 */ /* 0x000fe20000100a00 */
[----:B------:R-:W-:-:S02]  /*19fa0*/  IMAD.MOV.U32 R75, RZ, RZ, R6 ;  /* 0x000000ffff4b7224 */ /* 0x000fc400078e0006 */
[----:B------:R-:W-:Y:S02]  /*19fb0*/  IMAD.MOV.U32 R73, RZ, RZ, R5 ;  /* 0x000000ffff497224 */ /* 0x000fe400078e0005 */
[----:B------:R-:W-:Y:S02]  /*19fc0*/  IMAD.MOV.U32 R72, RZ, RZ, R13 ;  /* 0x000000ffff487224 */ /* 0x000fe400078e000d */
[----:B------:R-:W3:Y:S01]  /*19fd0*/  LDL.LU R13, [R1+0x1e0] ;  /* 0x0001e000010d7983 */ /* 0x000ee20000300800 */
[----:B------:R-:W-:Y:S02]  /*19fe0*/  IMAD.MOV.U32 R54, RZ, RZ, R16 ;  /* 0x000000ffff367224 */ /* 0x000fe400078e0010 */
[----:B------:R-:W-:Y:S02]  /*19ff0*/  IMAD.MOV.U32 R55, RZ, RZ, R17 ;  /* 0x000000ffff377224 */ /* 0x000fe400078e0011 */
[----:B------:R-:W-:Y:S02]  /*1a000*/  IMAD.MOV.U32 R93, RZ, RZ, R7 ;  /* 0x000000ffff5d7224 */ /* 0x000fe400078e0007 */
[----:B------:R-:W-:-:S02]  /*1a010*/  IMAD.MOV.U32 R113, RZ, RZ, R9 ;  /* 0x000000ffff717224 */ /* 0x000fc400078e0009 */
[----:B------:R-:W-:Y:S02]  /*1a020*/  IMAD.MOV.U32 R95, RZ, RZ, R8 ;  /* 0x000000ffff5f7224 */ /* 0x000fe400078e0008 */
[----:B--2---:R-:W-:Y:S02]  /*1a030*/  IMAD.MOV.U32 R74, RZ, RZ, R12 ;  /* 0x000000ffff4a7224 */ /* 0x004fe400078e000c */
[----:B------:R-:W2:Y:S01]  /*1a040*/  LDL.LU R12, [R1+0x1e8] ;  /* 0x0001e800010c7983 */ /* 0x000ea20000300800 */
[----:B----4-:R-:W-:-:S03]  /*1a050*/  IMAD.MOV.U32 R92, RZ, RZ, R3 ;  /* 0x000000ffff5c7224 */ /* 0x010fc600078e0003 */
[----:B------:R-:W4:Y:S04]  /*1a060*/  LDL.LU R6, [R1+0x1f0] ;  /* 0x0001f00001067983 */ /* 0x000f280000300800 */
[----:B------:R-:W4:Y:S04]  /*1a070*/  LDL.LU R3, [R1+0x1f8] ;  /* 0x0001f80001037983 */ /* 0x000f280000300800 */
[----:B------:R-:W-:Y:S04]  /*1a080*/  STL.64 [R1+0x190], R54 ;  /* 0x0001903601007387 */ /* 0x000fe80000100a00 */
[----:B------:R-:W-:Y:S04]  /*1a090*/  STL.64 [R1+0x1508], R54 ;  /* 0x0015083601007387 */ /* 0x000fe80000100a00 */
[----:B------:R-:W-:Y:S04]  /*1a0a0*/  STL.64 [R1+0x1a8], R72 ;  /* 0x0001a84801007387 */ /* 0x000fe80000100a00 */
[----:B------:R-:W-:Y:S04]  /*1a0b0*/  STL.64 [R1+0x1510], R72 ;  /* 0x0015104801007387 */ /* 0x000fe80000100a00 */
[----:B------:R-:W-:Y:S04]  /*1a0c0*/  STL.64 [R1+0x1b0], R74 ;  /* 0x0001b04a01007387 */ /* 0x000fe80000100a00 */
[----:B------:R-:W-:Y:S04]  /*1a0d0*/  STL.64 [R1+0x1518], R74 ;  /* 0x0015184a01007387 */ /* 0x000fe80000100a00 */
[----:B------:R-:W-:Y:S04]  /*1a0e0*/  STL.64 [R1+0x1b8], R92 ;  /* 0x0001b85c01007387 */ /* 0x000fe80000100a00 */
[----:B------:R-:W-:Y:S04]  /*1a0f0*/  STL [R1+0x1530], R92 ;  /* 0x0015305c01007387 */ /* 0x000fe80000100800 */
[----:B------:R-:W-:Y:S04]  /*1a100*/  STL [R1+0x1520], R93 ;  /* 0x0015205d01007387 */ /* 0x000fe80000100800 */
[----:B------:R-:W4:Y:S04]  /*1a110*/  LDL.LU R17, [R1+0xa0] ;  /* 0x0000a00001117983 */ /* 0x000f280000300800 */
[----:B------:R-:W4:Y:S04]  /*1a120*/  LDL.LU R16, [R1+0x200] ;  /* 0x0002000001107983 */ /* 0x000f280000300800 */
[----:B------:R-:W4:Y:S04]  /*1a130*/  LDL.LU R9, [R1+0xa4] ;  /* 0x0000a40001097983 */ /* 0x000f280000300800 */
[----:B------:R-:W4:Y:S04]  /*1a140*/  LDL.LU R8, [R1+0x208] ;  /* 0x0002080001087983 */ /* 0x000f280000300800 */
[----:B------:R-:W4:Y:S04]  /*1a150*/  LDL.LU R7, [R1+0xa8] ;  /* 0x0000a80001077983 */ /* 0x000f280000300800 */
[----:B------:R-:W4:Y:S01]  /*1a160*/  LDL.LU R5, [R1+0x210] ;  /* 0x0002100001057983 */ /* 0x000f220000300800 */
[----:B---3--:R-:W-:-:S03]  /*1a170*/  IMAD.MOV.U32 R114, RZ, RZ, R2 ;  /* 0x000000ffff727224 */ /* 0x008fc600078e0002 */
[----:B------:R-:W3:Y:S01]  /*1a180*/  LDL.LU R2, [R1+0xac] ;  /* 0x0000ac0001027983 */ /* 0x000ee20000300800 */
[----:B------:R-:W-:-:S03]  /*1a190*/  IMAD.MOV.U32 R132, RZ, RZ, R0 ;  /* 0x000000ffff847224 */ /* 0x000fc600078e0000 */
[----:B------:R-:W3:Y:S01]  /*1a1a0*/  LDL.LU R0, [R1+0x218] ;  /* 0x0002180001007983 */ /* 0x000ee20000300800 */
[----:B------:R-:W-:Y:S02]  /*1a1b0*/  IMAD.MOV.U32 R94, RZ, RZ, R15 ;  /* 0x000000ffff5e7224 */ /* 0x000fe400078e000f */
[----:B------:R-:W-:Y:S01]  /*1a1c0*/  IMAD.MOV.U32 R112, RZ, RZ, R14 ;  /* 0x000000ffff707224 */ /* 0x000fe200078e000e */
[----:B------:R-:W-:Y:S01]  /*1a1d0*/  MOV R115, R10 ;  /* 0x0000000a00737202 */ /* 0x000fe20000000f00 */
[----:B------:R-:W-:Y:S01]  /*1a1e0*/  IMAD.MOV.U32 R133, RZ, RZ, R11 ;  /* 0x000000ffff857224 */ /* 0x000fe200078e000b */
        /* <DEDUP_REMOVED lines=9> */
[----:B------:R-:W3:Y:S01]  /*1a280*/  LDL.LU R14, [R1+0x220] ;  /* 0x00022000010e7983 */ /* 0x000ee20000300800 */
[----:B------:R-:W-:-:S02]  /*1a290*/  IMAD.MOV.U32 R153, RZ, RZ, R26 ;  /* 0x000000ffff997224 */ /* 0x000fc400078e001a */
[----:B------:R-:W-:Y:S02]  /*1a2a0*/  IMAD.MOV.U32 R134, RZ, RZ, R13 ;  /* 0x000000ffff867224 */ /* 0x000fe400078e000d */
[----:B------:R-:W3:Y:S01]  /*1a2b0*/  LDL.LU R13, [R1+0xb4] ;  /* 0x0000b400010d7983 */ /* 0x000ee20000300800 */
[----:B------:R-:W-:Y:S02]  /*1a2c0*/  IMAD.MOV.U32 R135, RZ, RZ, R24 ;  /* 0x000000ffff877224 */ /* 0x000fe400078e0018 */
[----:B------:R-:W-:Y:S02]  /*1a2d0*/  IMAD.MOV.U32 R151, RZ, RZ, R25 ;  /* 0x000000ffff977224 */ /* 0x000fe400078e0019 */
[----:B--2---:R-:W-:Y:S02]  /*1a2e0*/  IMAD.MOV.U32 R150, RZ, RZ, R12 ;  /* 0x000000ffff967224 */ /* 0x004fe400078e000c */
[----:B------:R-:W2:Y:S01]  /*1a2f0*/  LDL.LU R12, [R1+0x228] ;  /* 0x00022800010c7983 */ /* 0x000ea20000300800 */
[----:B----4-:R-:W-:-:S03]  /*1a300*/  IMAD.MOV.U32 R152, RZ, RZ, R6 ;  /* 0x000000ffff987224 */ /* 0x010fc600078e0006 */
[----:B------:R-:W4:Y:S01]  /*1a310*/  LDL.LU R11, [R1+0xb8] ;  /* 0x0000b800010b7983 */ /* 0x000f220000300800 */
[----:B------:R-:W-:-:S03]  /*1a320*/  IMAD.MOV.U32 R26, RZ, RZ, R3 ;  /* 0x000000ffff1a7224 */ /* 0x000fc600078e0003 */
[----:B------:R-:W4:Y:S04]  /*1a330*/  LDL.LU R10, [R1+0x230] ;  /* 0x00023000010a7983 */ /* 0x000f280000300800 */
        /* <DEDUP_REMOVED lines=19> */
[----:B------:R-:W4:Y:S01]  /*1a470*/  LDL.LU R5, [R1+0x250] ;  /* 0x0002500001057983 */ /* 0x000f220000300800 */
[----:B---3--:R-:W-:-:S03]  /*1a480*/  IMAD.MOV.U32 R39, RZ, RZ, R2 ;  /* 0x000000ffff277224 */ /* 0x008fc600078e0002 */
[----:B------:R-:W3:Y:S01]  /*1a490*/  LDL.LU R2, [R1+0xcc] ;  /* 0x0000cc0001027983 */ /* 0x000ee20000300800 */
[----:B------:R-:W-:-:S03]  /*1a4a0*/  IMAD.MOV.U32 R38, RZ, RZ, R0 ;  /* 0x000000ffff267224 */ /* 0x000fc600078e0000 */
[----:B------:R-:W3:Y:S04]  /*1a4b0*/  LDL.LU R0, [R1+0x258] ;  /* 0x0002580001007983 */ /* 0x000ee80000300800 */
[----:B------:R-:W-:Y:S04]  /*1a4c0*/  STL.64 [R1+0x200], R16 ;  /* 0x0002001001007387 */ /* 0x000fe80000100a00 */
[----:B------:R-:W-:Y:S04]  /*1a4d0*/  STL.64 [R1+0x1578], R16 ;  /* 0x0015781001007387 */ /* 0x000fe80000100a00 */
[----:B------:R-:W-:Y:S04]  /*1a4e0*/  STL.64 [R1+0x208], R18 ;  /* 0x0002081201007387 */ /* 0x000fe80000100a00 */
[----:B------:R0:W-:Y:S04]  /*1a4f0*/  STL.64 [R1+0x1580], R18 ;  /* 0x0015801201007387 */ /* 0x0001e80000100a00 */
        /* <DEDUP_REMOVED lines=10> */
[----:B--2---:R-:W-:-:S03]  /*1a5a0*/  IMAD.MOV.U32 R58, RZ, RZ, R12 ;  /* 0x000000ffff3a7224 */ /* 0x004fc600078e000c */
[----:B------:R-:W2:Y:S01]  /*1a5b0*/  LDL.LU R12, [R1+0x268] ;  /* 0x00026800010c7983 */ /* 0x000ea20000300800 */
[----:B----4-:R-:W-:-:S03]  /*1a5c0*/  IMAD.MOV.U32 R77, RZ, RZ, R11 ;  /* 0x000000ffff4d7224 */ /* 0x010fc600078e000b */
[----:B------:R-:W4:Y:S01]  /*1a5d0*/  LDL.LU R11, [R1+0xd8] ;  /* 0x0000d800010b7983 */ /* 0x000f220000300800 */
[----:B------:R-:W-:-:S03]  /*1a5e0*/  MOV R76, R10 ;  /* 0x0000000a004c7202 */ /* 0x000fc60000000f00 */
[----:B------:R-:W4:Y:S01]  /*1a5f0*/  LDL.LU R10, [R1+0x270] ;  /* 0x00027000010a7983 */ /* 0x000f220000300800 */
[----:B------:R-:W-:-:S03]  /*1a600*/  IMAD.MOV.U32 R79, RZ, RZ, R6 ;  /* 0x000000ffff4f7224 */ /* 0x000fc600078e0006 */
[----:B------:R-:W4:Y:S01]  /*1a610*/  LDL.LU R6, [R1+0xdc] ;  /* 0x0000dc0001067983 */ /* 0x000f220000300800 */
[----:B------:R-:W-:-:S03]  /*1a620*/  IMAD.MOV.U32 R78, RZ, RZ, R3 ;  /* 0x000000ffff4e7224 */ /* 0x000fc600078e0003 */
        /* <DEDUP_REMOVED lines=10> */
[----:B0-----:R-:W4:Y:S01]  /*1a6d0*/  LDL.LU R19, [R1+0xe0] ;  /* 0x0000e00001137983 */ /* 0x001f220000300800 */
        /* <DEDUP_REMOVED lines=12> */
[----:B------:R-:W3:Y:S01]  /*1a7a0*/  LDL.LU R0, [R1+0x298] ;  /* 0x0002980001007983 */ /* 0x000ee20000300800 */
[----:B------:R-:W-:Y:S02]  /*1a7b0*/  IMAD.MOV.U32 R96, RZ, RZ, R20 ;  /* 0x000000ffff607224 */ /* 0x000fe400078e0014 */
[----:B------:R-:W-:-:S05]  /*1a7c0*/  IMAD.MOV.U32 R97, RZ, RZ, R21 ;  /* 0x000000ffff617224 */ /* 0x000fca00078e0015 */
[----:B------:R-:W-:Y:S04]  /*1a7d0*/  STL.64 [R1+0x240], R96 ;  /* 0x0002406001007387 */ /* 0x000fe80000100a00 */
[----:B------:R-:W-:Y:S04]  /*1a7e0*/  STL.64 [R1+0x15b8], R96 ;  /* 0x0015b86001007387 */ /* 0x000fe80000100a00 */
[----:B------:R-:W-:Y:S04]  /*1a7f0*/  STL.64 [R1+0x248], R98 ;  /* 0x0002486201007387 */ /* 0x000fe80000100a00 */
[----:B------:R-:W-:Y:S04]  /*1a800*/  STL.64 [R1+0x15c8], R98 ;  /* 0x0015c86201007387 */ /* 0x000fe80000100a00 */
[----:B------:R-:W-:Y:S04]  /*1a810*/  STL.64 [R1+0x250], R8 ;  /* 0x0002500801007387 */ /* 0x000fe80000100a00 */
[----:B------:R0:W-:Y:S04]  /*1a820*/  STL.64 [R1+0x15d0], R8 ;  /* 0x0015d00801007387 */ /* 0x0001e80000100a00 */
[----:B------:R-:W-:Y:S04]  /*1a830*/  STL.64 [R1+0x258], R116 ;  /* 0x0002587401007387 */ /* 0x000fe80000100a00 */
[----:B------:R-:W-:Y:S01]  /*1a840*/  STL.64 [R1+0x15d8], R116 ;  /* 0x0015d87401007387 */ /* 0x000fe20000100a00 */
[----:B------:R-:W-:-:S02]  /*1a850*/  IMAD.MOV.U32 R119, RZ, RZ, R15 ;  /* 0x000000ffff777224 */ /* 0x000fc400078e000f */
[----:B------:R-:W-:Y:S01]  /*1a860*/  IMAD.MOV.U32 R118, RZ, RZ, R14 ;  /* 0x000000ffff767224 */ /* 0x000fe200078e000e */
[----:B------:R-:W3:Y:S04]  /*1a870*/  LDL.LU R15, [R1+0xf0] ;  /* 0x0000f000010f7983 */ /* 0x000ee80000300800 */
[----:B------:R-:W3:Y:S01]  /*1a880*/  LDL.LU R14, [R1+0x2a0] ;  /* 0x0002a000010e7983 */ /* 0x000ee20000300800 */
[----:B------:R-:W-:-:S03]  /*1a890*/  IMAD.MOV.U32 R25, RZ, RZ, R13 ;  /* 0x000000ffff197224 */ /* 0x000fc600078e000d */
[----:B------:R-:W3:Y:S01]  /*1a8a0*/  LDL.LU R13, [R1+0xf4] ;  /* 0x0000f400010d7983 */ /* 0x000ee20000300800 */
[----:B--2---:R-:W-:-:S03]  /*1a8b0*/  IMAD.MOV.U32 R24, RZ, RZ, R12 ;  /* 0x000000ffff187224 */ /* 0x004fc600078e000c */
[----:B------:R-:W2:Y:S01]  /*1a8c0*/  LDL.LU R12, [R1+0x2a8] ;  /* 0x0002a800010c7983 */ /* 0x000ea20000300800 */
[----:B----4-:R-:W-:-:S03]  /*1a8d0*/  IMAD.MOV.U32 R137, RZ, RZ, R11 ;  /* 0x000000ffff897224 */ /* 0x010fc600078e000b */
        /* <DEDUP_REMOVED lines=10> */
[----:B------:R1:W-:Y:S04]  /*1a980*/  STL.64 [R1+0x15e8], R24 ;  /* 0x0015e81801007387 */ /* 0x0003e80000100a00 */
[----:B------:R-:W-:Y:S04]  /*1a990*/  STL.64 [R1+0x270], R136 ;  /* 0x0002708801007387 */ /* 0x000fe80000100a00 */
[----:B------:R-:W-:Y:S04]  /*1a9a0*/  STL.64 [R1+0x15f0], R136 ;  /* 0x0015f08801007387 */ /* 0x000fe80000100a00 */
[----:B------:R-:W-:Y:S04]  /*1a9b0*/  STL.64 [R1+0x278], R138 ;  /* 0x0002788a01007387 */ /* 0x000fe80000100a00 */
[----:B------:R-:W-:Y:S04]  /*1a9c0*/  STL.64 [R1+0x15f8], R138 ;  /* 0x0015f88a01007387 */ /* 0x000fe80000100a00 */
[----:B0-----:R-:W4:Y:S04]  /*1a9d0*/  LDL.LU R9, [R1+0x118] ;  /* 0x0001180001097983 */ /* 0x001f280000300800 */
        /* <DEDUP_REMOVED lines=8> */
[----:B------:R-:W4:Y:S01]  /*1aa60*/  LDL.LU R5, [R1+0x2d0] ;  /* 0x0002d00001057983 */ /* 0x000f220000300800 */
[----:B---3--:R-:W-:-:S03]  /*1aa70*/  IMAD.MOV.U32 R23, RZ, RZ, R2 ;  /* 0x000000ffff177224 */ /* 0x008fc600078e0002 */
[----:B------:R-:W3:Y:S01]  /*1aa80*/  LDL.LU R2, [R1+0x124] ;  /* 0x0001240001027983 */ /* 0x000ee20000300800 */
[----:B------:R-:W-:-:S03]  /*1aa90*/  IMAD.MOV.U32 R22, RZ, RZ, R0 ;  /* 0x000000ffff167224 */ /* 0x000fc600078e0000 */
[----:B------:R-:W3:Y:S01]  /*1aaa0*/  LDL.LU R0, [R1+0x2d8] ;  /* 0x0002d80001007983 */ /* 0x000ee20000300800 */
[----:B------:R-:W-:Y:S01]  /*1aab0*/  MOV R154, R18 ;  /* 0x00000012009a7202 */ /* 0x000fe20000000f00 */
[----:B------:R-:W-:-:S05]  /*1aac0*/  IMAD.MOV.U32 R155, RZ, RZ, R19 ;  /* 0x000000ffff9b7224 */ /* 0x000fca00078e0013 */
[----:B------:R-:W-:Y:S04]  /*1aad0*/  STL.64 [R1+0x280], R154 ;  /* 0x0002809a01007387 */ /* 0x000fe80000100a00 */
[----:B------:R-:W-:Y:S04]  /*1aae0*/  STL.64 [R1+0x1600], R154 ;  /* 0x0016009a01007387 */ /* 0x000fe80000100a00 */
[----:B------:R-:W-:Y:S04]  /*1aaf0*/  STL.64 [R1+0x288], R156 ;  /* 0x0002889c01007387 */ /* 0x000fe80000100a00 */
[----:B------:R-:W-:Y:S04]  /*1ab00*/  STL.64 [R1+0x1608], R156 ;  /* 0x0016089c01007387 */ /* 0x000fe80000100a00 */
[----:B------:R-:W-:Y:S04]  /*1ab10*/  STL.64 [R1+0x290], R20 ;  /* 0x0002901401007387 */ /* 0x000fe80000100a00 */
[----:B------:R-:W-:Y:S04]  /*1ab20*/  STL.64 [R1+0x1610], R20 ;  /* 0x0016101401007387 */ /* 0x000fe80000100a00 */
[----:B------:R-:W-:Y:S04]  /*1ab30*/  STL.64 [R1+0x298], R22 ;  /* 0x0002981601007387 */ /* 0x000fe80000100a00 */
[----:B------:R0:W-:Y:S01]  /*1ab40*/  STL.64 [R1+0x1618], R22 ;  /* 0x0016181601007387 */ /* 0x0001e20000100a00 */
[----:B------:R-:W-:-:S02]  /*1ab50*/  IMAD.MOV.U32 R41, RZ, RZ, R15 ;  /* 0x000000ffff297224 */ /* 0x000fc400078e000f */
[----:B------:R-:W-:Y:S02]  /*1ab60*/  IMAD.MOV.U32 R40, RZ, RZ, R14 ;  /* 0x000000ffff287224 */ /* 0x000fe400078e000e */
[----:B------:R-:W-:Y:S02]  /*1ab70*/  IMAD.MOV.U32 R43, RZ, RZ, R13 ;  /* 0x000000ffff2b7224 */ /* 0x000fe400078e000d */
[----:B--2---:R-:W-:Y:S02]  /*1ab80*/  IMAD.MOV.U32 R42, RZ, RZ, R12 ;  /* 0x000000ffff2a7224 */ /* 0x004fe400078e000c */
[----:B----4-:R-:W-:Y:S02]  /*1ab90*/  IMAD.MOV.U32 R61, RZ, RZ, R11 ;  /* 0x000000ffff3d7224 */ /* 0x010fe400078e000b */
[----:B------:R-:W-:Y:S02]  /*1aba0*/  IMAD.MOV.U32 R63, RZ, RZ, R6 ;  /* 0x000000ffff3f7224 */ /* 0x000fe400078e0006 */
[----:B------:R-:W2:Y:S01]  /*1abb0*/  LDL.LU R6, [R1+0x128] ;  /* 0x0001280001067983 */ /* 0x000ea20000300800 */
[----:B------:R-:W-:-:S03]  /*1abc0*/  IMAD.MOV.U32 R62, RZ, RZ, R3 ;  /* 0x000000ffff3e7224 */ /* 0x000fc600078e0003 */
[----:B------:R-:W4:Y:S04]  /*1abd0*/  LDL.LU R3, [R1+0x2e0] ;  /* 0x0002e00001037983 */ /* 0x000f280000300800 */
[----:B------:R-:W4:Y:S01]  /*1abe0*/  LDL.LU R15, [R1+0x12c] ;  /* 0x00012c00010f7983 */ /* 0x000f220000300800 */
[----:B------:R-:W-:-:S03]  /*1abf0*/  IMAD.MOV.U32 R60, RZ, RZ, R10 ;  /* 0x000000ffff3c7224 */ /* 0x000fc600078e000a */
[----:B------:R-:W4:Y:S04]  /*1ac00*/  LDL.LU R14, [R1+0x2e8] ;  /* 0x0002e800010e7983 */ /* 0x000f280000300800 */
[----:B------:R-:W4:Y:S04]  /*1ac10*/  LDL.LU R13, [R1+0x130] ;  /* 0x00013000010d7983 */ /* 0x000f280000300800 */
[----:B------:R-:W4:Y:S04]  /*1ac20*/  LDL.LU R12, [R1+0x2f0] ;  /* 0x0002f000010c7983 */ /* 0x000f280000300800 */
[----:B------:R-:W4:Y:S04]  /*1ac30*/  LDL.LU R11, [R1+0x134] ;  /* 0x00013400010b7983 */ /* 0x000f280000300800 */
[----:B------:R-:W4:Y:S04]  /*1ac40*/  LDL.LU R10, [R1+0x2f8] ;  /* 0x0002f800010a7983 */ /* 0x000f280000300800 */
[----:B------:R-:W-:Y:S04]  /*1ac50*/  STL.64 [R1+0x2a0], R40 ;  /* 0x0002a02801007387 */ /* 0x000fe80000100a00 */
[----:B------:R-:W-:Y:S04]  /*1ac60*/  STL.64 [R1+0x1620], R40 ;  /* 0x0016202801007387 */ /* 0x000fe80000100a00 */
[----:B------:R-:W-:Y:S04]  /*1ac70*/  STL.64 [R1+0x2a8], R42 ;  /* 0x0002a82a01007387 */ /* 0x000fe80000100a00 */
[----:B------:R-:W-:Y:S01]  /*1ac80*/  STL.64 [R1+0x1628], R42 ;  /* 0x0016282a01007387 */ /* 0x000fe20000100a00 */
[----:B------:R-:W-:-:S03]  /*1ac90*/  IMAD.MOV.U32 R81, RZ, RZ, R9 ;  /* 0x000000ffff517224 */ /* 0x000fc600078e0009 */
[----:B------:R-:W-:Y:S01]  /*1aca0*/  STL.64 [R1+0x2b0], R60 ;  /* 0x0002b03c01007387 */ /* 0x000fe20000100a00 */
[----:B------:R-:W-:-:S03]  /*1acb0*/  IMAD.MOV.U32 R80, RZ, RZ, R8 ;  /* 0x000000ffff507224 */ /* 0x000fc600078e0008 */
[----:B------:R-:W-:Y:S04]  /*1acc0*/  STL.64 [R1+0x1630], R60 ;  /* 0x0016303c01007387 */ /* 0x000fe80000100a00 */
[----:B------:R-:W-:Y:S01]  /*1acd0*/  STL.64 [R1+0x2b8], R62 ;  /* 0x0002b83e01007387 */ /* 0x000fe20000100a00 */
[----:B------:R-:W-:-:S03]  /*1ace0*/  IMAD.MOV.U32 R101, RZ, RZ, R7 ;  /* 0x000000ffff657224 */ /* 0x000fc600078e0007 */
[----:B------:R-:W-:Y:S01]  /*1acf0*/  STL.64 [R1+0x1638], R62 ;  /* 0x0016383e01007387 */ /* 0x000fe20000100a00 */
[----:B------:R-:W-:-:S03]  /*1ad00*/  MOV R100, R5 ;  /* 0x0000000500647202 */ /* 0x000fc60000000f00 */
[----:B------:R-:W4:Y:S04]  /*1ad10*/  LDL.LU R9, [R1+0x138] ;  /* 0x0001380001097983 */ /* 0x000f280000300800 */
[----:B------:R-:W4:Y:S04]  /*1ad20*/  LDL.LU R8, [R1+0x300] ;  /* 0x0003000001087983 */ /* 0x000f280000300800 */
[----:B------:R-:W4:Y:S04]  /*1ad30*/  LDL.LU R7, [R1+0x13c] ;  /* 0x00013c0001077983 */ /* 0x000f280000300800 */
[----:B------:R-:W4:Y:S01]  /*1ad40*/  LDL.LU R5, [R1+0x308] ;  /* 0x0003080001057983 */ /* 0x000f220000300800 */
[----:B---3--:R-:W-:-:S02]  /*1ad50*/  IMAD.MOV.U32 R103, RZ, RZ, R2 ;  /* 0x000000ffff677224 */ /* 0x008fc400078e0002 */
[----:B------:R-:W-:Y:S01]  /*1ad60*/  IMAD.MOV.U32 R102, RZ, RZ, R0 ;  /* 0x000000ffff667224 */ /* 0x000fe200078e0000 */
[----:B------:R-:W3:Y:S04]  /*1ad70*/  LDL.LU R2, [R1+0x140] ;  /* 0x0001400001027983 */ /* 0x000ee80000300800 */
[----:B------:R-:W3:Y:S01]  /*1ad80*/  LDL.LU R0, [R1+0x310] ;  /* 0x0003100001007983 */ /* 0x000ee20000300800 */
[----:B------:R-:W-:Y:S02]  /*1ad90*/  IMAD.MOV.U32 R82, RZ, RZ, R16 ;  /* 0x000000ffff527224 */ /* 0x000fe400078e0010 */
[----:B------:R-:W-:Y:S01]  /*1ada0*/  IMAD.MOV.U32 R83, RZ, RZ, R17 ;  /* 0x000000ffff537224 */ /* 0x000fe200078e0011 */
[----:B------:R-:W-:Y:S04]  /*1adb0*/  STL.64 [R1+0x2c0], R80 ;  /* 0x0002c05001007387 */ /* 0x000fe80000100a00 */
[----:B------:R-:W-:Y:S04]  /*1adc0*/  STL.64 [R1+0x1648], R80 ;  /* 0x0016485001007387 */ /* 0x000fe80000100a00 */
[----:B------:R-:W-:Y:S04]  /*1add0*/  STL.64 [R1+0x2c8], R82 ;  /* 0x0002c85201007387 */ /* 0x000fe80000100a00 */
[----:B------:R-:W-:Y:S04]  /*1ade0*/  STL [R1+0x1650], R83 ;  /* 0x0016505301007387 */ /* 0x000fe80000100800 */
[----:B------:R-:W-:Y:S04]  /*1adf0*/  STL [R1+0x16a0], R82 ;  /* 0x0016a05201007387 */ /* 0x000fe80000100800 */
[----:B------:R-:W-:Y:S04]  /*1ae00*/  STL.64 [R1+0x2d0], R100 ;  /* 0x0002d06401007387 */ /* 0x000fe80000100a00 */
[----:B------:R-:W-:Y:S04]  /*1ae10*/  STL.64 [R1+0x1658], R100 ;  /* 0x0016586401007387 */ /* 0x000fe80000100a00 */
[----:B------:R-:W-:Y:S04]  /*1ae20*/  STL.64 [R1+0x2d8], R102 ;  /* 0x0002d86601007387 */ /* 0x000fe80000100a00 */
[----:B------:R-:W-:Y:S01]  /*1ae30*/  STL.64 [R1+0x1660], R102 ;  /* 0x0016606601007387 */ /* 0x000fe20000100a00 */
[----:B--2---:R-:W-:-:S03]  /*1ae40*/  IMAD.MOV.U32 R121, RZ, RZ, R6 ;  /* 0x000000ffff797224 */ /* 0x004fc600078e0006 */
[----:B------:R-:W2:Y:S01]  /*1ae50*/  LDL.LU R6, [R1+0x144] ;  /* 0x0001440001067983 */ /* 0x000ea20000300800 */
[----:B----4-:R-:W-:-:S03]  /*1ae60*/  IMAD.MOV.U32 R120, RZ, RZ, R3 ;  /* 0x000000ffff787224 */ /* 0x010fc600078e0003 */
[----:B------:R-:W4:Y:S01]  /*1ae70*/  LDL.LU R3, [R1+0x318] ;  /* 0x0003180001037983 */ /* 0x000f220000300800 */
[----:B------:R-:W-:Y:S02]  /*1ae80*/  IMAD.MOV.U32 R123, RZ, RZ, R15 ;  /* 0x000000ffff7b7224 */ /* 0x000fe400078e000f */
[----:B------:R-:W-:Y:S01]  /*1ae90*/  IMAD.MOV.U32 R122, RZ, RZ, R14 ;  /* 0x000000ffff7a7224 */ /* 0x000fe200078e000e */
[----:B------:R-:W-:Y:S01]  /*1aea0*/  STL.64 [R1+0x2e0], R120 ;  /* 0x0002e07801007387 */ /* 0x000fe20000100a00 */
        /* <DEDUP_REMOVED lines=11> */
[----:B------:R-:W4:Y:S04]  /*1af60*/  LDL.LU R13, [R1+0x150] ;  /* 0x00015000010d7983 */ /* 0x000f280000300800 */
[----:B------:R-:W4:Y:S04]  /*1af70*/  LDL.LU R12, [R1+0x320] ;  /* 0x00032000010c7983 */ /* 0x000f280000300800 */
[----:B------:R-:W4:Y:S04]  /*1af80*/  LDL.LU R15, [R1+0x154] ;  /* 0x00015400010f7983 */ /* 0x000f280000300800 */
[----:B------:R-:W4:Y:S04]  /*1af90*/  LDL.LU R14, [R1+0x328] ;  /* 0x00032800010e7983 */ /* 0x000f280000300800 */
[----:B-1----:R-:W4:Y:S04]  /*1afa0*/  LDL.LU R25, [R1+0x198] ;  /* 0x0001980001197983 */ /* 0x002f280000300800 */
[----:B------:R-:W4:Y:S04]  /*1afb0*/  LDL.LU R24, [R1+0x330] ;  /* 0x0003300001187983 */ /* 0x000f280000300800 */
[----:B0-----:R-:W4:Y:S04]  /*1afc0*/  LDL.LU R23, [R1+0x19c] ;  /* 0x00019c0001177983 */ /* 0x001f280000300800 */
[----:B------:R-:W4:Y:S04]  /*1afd0*/  LDL.LU R22, [R1+0x338] ;  /* 0x0003380001167983 */ /* 0x000f280000300800 */
[----:B------:R-:W4:Y:S01]  /*1afe0*/  LDL.LU R21, [R1+0x1a0] ;  /* 0x0001a00001157983 */ /* 0x000f220000300800 */
[----:B------:R-:W-:-:S03]  /*1aff0*/  IMAD.MOV.U32 R145, RZ, RZ, R7 ;  /* 0x000000ffff917224 */ /* 0x000fc600078e0007 */
[----:B------:R-:W4:Y:S01]  /*1b000*/  LDL.LU R18, [R1+0x340] ;  /* 0x0003400001127983 */ /* 0x000f220000300800 */
[----:B------:R-:W-:-:S03]  /*1b010*/  IMAD.MOV.U32 R144, RZ, RZ, R5 ;  /* 0x000000ffff907224 */ /* 0x000fc600078e0005 */
        /* <DEDUP_REMOVED lines=8> */
[----:B------:R-:W-:-:S03]  /*1b0a0*/  IMAD.MOV.U32 R142, RZ, RZ, R8 ;  /* 0x000000ffff8e7224 */ /* 0x000fc600078e0008 */
[----:B------:R-:W3:Y:S01]  /*1b0b0*/  LDL.LU R20, [R1+0x360] ;  /* 0x0003600001147983 */ /* 0x000ee20000300800 */
[----:B------:R-:W-:-:S03]  /*1b0c0*/  IMAD.MOV.U32 R143, RZ, RZ, R9 ;  /* 0x000000ffff8f7224 */ /* 0x000fc600078e0009 */
[----:B------:R-:W3:Y:S04]  /*1b0d0*/  LDL.LU R19, [R1+0x594] ;  /* 0x0005940001137983 */ /* 0x000ee80000300800 */
[----:B------:R-:W3:Y:S04]  /*1b0e0*/  LDL.LU R11, [R1+0x368] ;  /* 0x00036800010b7983 */ /* 0x000ee80000300800 */
[----:B------:R-:W3:Y:S04]  /*1b0f0*/  LDL.LU R10, [R1+0x598] ;  /* 0x00059800010a7983 */ /* 0x000ee80000300800 */
[----:B------:R-:W3:Y:S04]  /*1b100*/  LDL.LU R9, [R1+0x370] ;  /* 0x0003700001097983 */ /* 0x000ee80000300800 */
[----:B------:R-:W3:Y:S01]  /*1b110*/  LDL.LU R8, [R1+0x5bc] ;  /* 0x0005bc0001087983 */ /* 0x000ee20000300800 */
[----:B--2---:R-:W-:-:S03]  /*1b120*/  IMAD.MOV.U32 R31, RZ, RZ, R6 ;  /* 0x000000ffff1f7224 */ /* 0x004fc600078e0006 */
[----:B------:R-:W2:Y:S01]  /*1b130*/  LDL.LU R6, [R1+0x378] ;  /* 0x0003780001067983 */ /* 0x000ea20000300800 */
[----:B----4-:R-:W-:-:S03]  /*1b140*/  IMAD.MOV.U32 R30, RZ, RZ, R3 ;  /* 0x000000ffff1e7224 */ /* 0x010fc600078e0003 */
        /* <DEDUP_REMOVED lines=12> */
[----:B------:R-:W-:Y:S01]  /*1b210*/  IMAD.MOV.U32 R45, RZ, RZ, R25 ;  /* 0x000000ffff2d7224 */ /* 0x000fe200078e0019 */
[----:B------:R-:W-:-:S02]  /*1b220*/  MOV R44, R24 ;  /* 0x00000018002c7202 */ /* 0x000fc40000000f00 */
[----:B------:R0:W-:Y:S01]  /*1b230*/  STL [R1+0x16b8], R15 ;  /* 0x0016b80f01007387 */ /* 0x0001e20000100800 */
[----:B------:R-:W-:Y:S02]  /*1b240*/  IMAD.MOV.U32 R47, RZ, RZ, R23 ;  /* 0x000000ffff2f7224 */ /* 0x000fe400078e0017 */
[----:B------:R-:W-:Y:S01]  /*1b250*/  IMAD.MOV.U32 R46, RZ, RZ, R22 ;  /* 0x000000ffff2e7224 */ /* 0x000fe200078e0016 */
[----:B------:R-:W-:Y:S04]  /*1b260*/  STL.64 [R1+0x330], R44 ;  /* 0x0003302c01007387 */ /* 0x000fe80000100a00 */
[----:B------:R-:W-:Y:S01]  /*1b270*/  STL.64 [R1+0x338], R46 ;  /* 0x0003382e01007387 */ /* 0x000fe20000100a00 */
[----:B------:R-:W-:-:S03]  /*1b280*/  IMAD.MOV.U32 R64, RZ, RZ, R18 ;  /* 0x000000ffff407224 */ /* 0x000fc600078e0012 */
[----:B------:R-:W4:Y:S01]  /*1b290*/  LDL.LU R18, [R1+0x380] ;  /* 0x0003800001127983 */ /* 0x000f220000300800 */
[----:B------:R-:W-:-:S03]  /*1b2a0*/  IMAD.MOV.U32 R67, RZ, RZ, R17 ;  /* 0x000000ffff437224 */ /* 0x000fc600078e0011 */
[----:B------:R-:W4:Y:S01]  /*1b2b0*/  LDL.LU R17, [R1+0x5c4] ;  /* 0x0005c40001117983 */ /* 0x000f220000300800 */
[----:B------:R-:W-:-:S03]  /*1b2c0*/  IMAD.MOV.U32 R66, RZ, RZ, R16 ;  /* 0x000000ffff427224 */ /* 0x000fc600078e0010 */
[----:B------:R-:W4:Y:S01]  /*1b2d0*/  LDL.LU R16, [R1+0x388] ;  /* 0x0003880001107983 */ /* 0x000f220000300800 */
[----:B------:R-:W-:-:S03]  /*1b2e0*/  IMAD.MOV.U32 R85, RZ, RZ, R7 ;  /* 0x000000ffff557224 */ /* 0x000fc600078e0007 */
[----:B0-----:R-:W4:Y:S01]  /*1b2f0*/  LDL.LU R15, [R1+0x5c8] ;  /* 0x0005c800010f7983 */ /* 0x001f220000300800 */
[----:B------:R-:W-:-:S03]  /*1b300*/  IMAD.MOV.U32 R84, RZ, RZ, R5 ;  /* 0x000000ffff547224 */ /* 0x000fc600078e0005 */
[----:B------:R-:W4:Y:S04]  /*1b310*/  LDL.LU R7, [R1+0x390] ;  /* 0x0003900001077983 */ /* 0x000f280000300800 */
[----:B------:R-:W4:Y:S01]  /*1b320*/  LDL.LU R5, [R1+0x5ec] ;  /* 0x0005ec0001057983 */ /* 0x000f220000300800 */
[----:B---3--:R-:W-:Y:S02]  /*1b330*/  IMAD.MOV.U32 R87, RZ, RZ, R2 ;  /* 0x000000ffff577224 */ /* 0x008fe400078e0002 */
[----:B------:R-:W-:Y:S01]  /*1b340*/  IMAD.MOV.U32 R86, RZ, RZ, R0 ;  /* 0x000000ffff567224 */ /* 0x000fe200078e0000 */
[----:B------:R-:W3:Y:S04]  /*1b350*/  LDL.LU R2, [R1+0x398] ;  /* 0x0003980001027983 */ /* 0x000ee80000300800 */
[----:B------:R-:W3:Y:S01]  /*1b360*/  LDL.LU R0, [R1+0x5f0] ;  /* 0x0005f00001007983 */ /* 0x000ee20000300800 */
[----:B------:R-:W-:-:S05]  /*1b370*/  IMAD.MOV.U32 R65, RZ, RZ, R21 ;  /* 0x000000ffff417224 */ /* 0x000fca00078e0015 */
[----:B------:R-:W-:Y:S04]  /*1b380*/  STL.64 [R1+0x340], R64 ;  /* 0x0003404001007387 */ /* 0x000fe80000100a00 */
[----:B------:R-:W-:Y:S01]  /*1b390*/  STL.64 [R1+0x348], R66 ;  /* 0x0003484201007387 */ /* 0x000fe20000100a00 */
[----:B------:R-:W-:-:S03]  /*1b3a0*/  IMAD.MOV.U32 R107, RZ, RZ, R11 ;  /* 0x000000ffff6b7224 */ /* 0x000fc600078e000b */
[----:B------:R-:W-:Y:S01]  /*1b3b0*/  STL.64 [R1+0x350], R84 ;  /* 0x0003505401007387 */ /* 0x000fe20000100a00 */
[----:B------:R-:W-:-:S03]  /*1b3c0*/  IMAD.MOV.U32 R106, RZ, RZ, R10 ;  /* 0x000000ffff6a7224 */ /* 0x000fc600078e000a */
[----:B------:R-:W-:Y:S04]  /*1b3d0*/  STL.64 [R1+0x358], R86 ;  /* 0x0003585601007387 */ /* 0x000fe80000100a00 */
[----:B------:R-:W3:Y:S04]  /*1b3e0*/  LDL.LU R26, [R1+0x3a0] ;  /* 0x0003a000011a7983 */ /* 0x000ee80000300800 */
[----:B------:R-:W3:Y:S04]  /*1b3f0*/  LDL.LU R25, [R1+0x5f4] ;  /* 0x0005f40001197983 */ /* 0x000ee80000300800 */
[----:B------:R-:W3:Y:S04]  /*1b400*/  LDL.LU R11, [R1+0x3a8] ;  /* 0x0003a800010b7983 */ /* 0x000ee80000300800 */
[----:B------:R-:W3:Y:S01]  /*1b410*/  LDL.LU R10, [R1+0x5f8] ;  /* 0x0005f800010a7983 */ /* 0x000ee20000300800 */
[----:B------:R-:W-:-:S03]  /*1b420*/  IMAD.MOV.U32 R105, RZ, RZ, R20 ;  /* 0x000000ffff697224 */ /* 0x000fc600078e0014 */
[----:B------:R-:W3:Y:S01]  /*1b430*/  LDL.LU R24, [R1+0x3b0] ;  /* 0x0003b00001187983 */ /* 0x000ee20000300800 */
[----:B------:R-:W-:-:S03]  /*1b440*/  IMAD.MOV.U32 R104, RZ, RZ, R19 ;  /* 0x000000ffff687224 */ /* 0x000fc600078e0013 */
        /* <DEDUP_REMOVED lines=18> */
[----:B------:R-:W-:Y:S01]  /*1b570*/  STL.64 [R1+0x378], R48 ;  /* 0x0003783001007387 */ /* 0x000fe20000100a00 */
[----:B------:R-:W-:-:S03]  /*1b580*/  IMAD.MOV.U32 R71, RZ, RZ, R18 ;  /* 0x000000ffff477224 */ /* 0x000fc600078e0012 */
[----:B------:R-:W4:Y:S01]  /*1b590*/  LDL.LU R18, [R1+0x3e0] ;  /* 0x0003e00001127983 */ /* 0x000f220000300800 */
[----:B------:R-:W-:-:S03]  /*1b5a0*/  MOV R70, R17 ;  /* 0x0000001100467202 */ /* 0x000fc60000000f00 */
        /* <DEDUP_REMOVED lines=16> */
[----:B------:R-:W-:Y:S01]  /*1b6b0*/  STL.64 [R1+0x398], R50 ;  /* 0x0003983201007387 */ /* 0x000fe20000100a00 */
[----:B------:R-:W-:-:S02]  /*1b6c0*/  IMAD.MOV.U32 R91, RZ, RZ, R26 ;  /* 0x000000ffff5b7224 */ /* 0x000fc400078e001a */
[----:B------:R-:W-:-:S05]  /*1b6d0*/  IMAD.MOV.U32 R90, RZ, RZ, R25 ;  /* 0x000000ffff5a7224 */ /* 0x000fca00078e0019 */
[----:B------:R-:W-:Y:S01]  /*1b6e0*/  STL.64 [R1+0x3a0], R90 ;  /* 0x0003a05a01007387 */ /* 0x000fe20000100a00 */
[----:B------:R-:W-:Y:S02]  /*1b6f0*/  IMAD.MOV.U32 R109, RZ, RZ, R24 ;  /* 0x000000ffff6d7224 */ /* 0x000fe400078e0018 */
[----:B------:R-:W-:Y:S01]  /*1b700*/  IMAD.MOV.U32 R108, RZ, RZ, R23 ;  /* 0x000000ffff6c7224 */ /* 0x000fe200078e0017 */
[----:B------:R-:W-:Y:S01]  /*1b710*/  STL.64 [R1+0x3a8], R10 ;  /* 0x0003a80a01007387 */ /* 0x000fe20000100a00 */
[----:B------:R-:W-:Y:S02]  /*1b720*/  IMAD.MOV.U32 R69, RZ, RZ, R22 ;  /* 0x000000ffff457224 */ /* 0x000fe400078e0016 */
[----:B------:R-:W-:Y:S01]  /*1b730*/  IMAD.MOV.U32 R68, RZ, RZ, R21 ;  /* 0x000000ffff447224 */ /* 0x000fe200078e0015 */
[----:B------:R-:W-:Y:S04]  /*1b740*/  STL.64 [R1+0x3b0], R108 ;  /* 0x0003b06c01007387 */ /* 0x000fe80000100a00 */
[----:B------:R-:W-:Y:S01]  /*1b750*/  STL.64 [R1+0x3b8], R68 ;  /* 0x0003b84401007387 */ /* 0x000fe20000100a00 */
        /* <DEDUP_REMOVED lines=12> */
[----:B--2---:R-:W-:-:S03]  /*1b820*/  IMAD.MOV.U32 R131, RZ, RZ, R6 ;  /* 0x000000ffff837224 */ /* 0x004fc600078e0006 */
[----:B------:R-:W2:Y:S01]  /*1b830*/  LDL.LU R6, [R1+0x418] ;  /* 0x0004180001067983 */ /* 0x000ea20000300800 */
[----:B----4-:R-:W-:-:S03]  /*1b840*/  MOV R130, R3 ;  /* 0x0000000300827202 */ /* 0x010fc60000000f00 */
[----:B------:R-:W4:Y:S04]  /*1b850*/  LDL.LU R3, [R1+0xad4] ;  /* 0x000ad40001037983 */ /* 0x000f280000300800 */
[----:B------:R-:W-:Y:S04]  /*1b860*/  STL.64 [R1+0x3c0], R110 ;  /* 0x0003c06e01007387 */ /* 0x000fe80000100a00 */
[----:B------:R-:W-:Y:S04]  /*1b870*/  STL.64 [R1+0x3c8], R164 ;  /* 0x0003c8a401007387 */ /* 0x000fe80000100a00 */
[----:B------:R-:W-:Y:S04]  /*1b880*/  STL.64 [R1+0x3d0], R128 ;  /* 0x0003d08001007387 */ /* 0x000fe80000100a00 */
[----:B------:R-:W-:Y:S01]  /*1b890*/  STL.64 [R1+0x3d8], R130 ;  /* 0x0003d88201007387 */ /* 0x000fe20000100a00 */
[----:B------:R-:W-:-:S02]  /*1b8a0*/  IMAD.MOV.U32 R147, RZ, RZ, R18 ;  /* 0x000000ffff937224 */ /* 0x000fc400078e0012 */
[----:B------:R-:W-:Y:S02]  /*1b8b0*/  IMAD.MOV.U32 R146, RZ, RZ, R17 ;  /* 0x000000ffff927224 */ /* 0x000fe400078e0011 */
[----:B------:R-:W-:Y:S02]  /*1b8c0*/  IMAD.MOV.U32 R35, RZ, RZ, R7 ;  /* 0x000000ffff237224 */ /* 0x000fe400078e0007 */
[----:B------:R-:W4:Y:S01]  /*1b8d0*/  LDL.LU R7, [R1+0x420] ;  /* 0x0004200001077983 */ /* 0x000f220000300800 */
[----:B------:R-:W-:-:S03]  /*1b8e0*/  IMAD.MOV.U32 R34, RZ, RZ, R5 ;  /* 0x000000ffff227224 */ /* 0x000fc600078e0005 */
[----:B------:R-:W4:Y:S04]  /*1b8f0*/  LDL.LU R5, [R1+0xad8] ;  /* 0x000ad80001057983 */ /* 0x000f280000300800 */
[----:B------:R-:W4:Y:S04]  /*1b900*/  LDL.LU R26, [R1+0x428] ;  /* 0x00042800011a7983 */ /* 0x000f280000300800 */
[----:B------:R-:W4:Y:S04]  /*1b910*/  LDL.LU R25, [R1+0xadc] ;  /* 0x000adc0001197983 */ /* 0x000f280000300800 */
[----:B------:R-:W4:Y:S04]  /*1b920*/  LDL.LU R24, [R1+0x430] ;  /* 0x0004300001187983 */ /* 0x000f280000300800 */
[----:B------:R-:W4:Y:S04]  /*1b930*/  LDL.LU R23, [R1+0xae0] ;  /* 0x000ae00001177983 */ /* 0x000f280000300800 */
[----:B------:R-:W4:Y:S04]  /*1b940*/  LDL.LU R22, [R1+0x438] ;  /* 0x0004380001167983 */ /* 0x000f280000300800 */
        /* <DEDUP_REMOVED lines=9> */
[----:B------:R-:W3:Y:S04]  /*1b9e0*/  LDL.LU R16, [R1+0x450] ;  /* 0x0004500001107983 */ /* 0x000ee80000300800 */
[----:B------:R-:W3:Y:S04]  /*1b9f0*/  LDL.LU R15, [R1+0xaf0] ;  /* 0x000af000010f7983 */ /* 0x000ee80000300800 */
[----:B------:R-:W3:Y:S04]  /*1ba00*/  LDL.LU R2, [R1+0x458] ;  /* 0x0004580001027983 */ /* 0x000ee80000300800 */
[----:B------:R-:W3:Y:S04]  /*1ba10*/  LDL.LU R0, [R1+0xaf4] ;  /* 0x000af40001007983 */ /* 0x000ee80000300800 */
[----:B------:R-:W-:Y:S04]  /*1ba20*/  STL.64 [R1+0x3e0], R146 ;  /* 0x0003e09201007387 */ /* 0x000fe80000100a00 */
[----:B------:R-:W-:Y:S01]  /*1ba30*/  STL.64 [R1+0x3e8], R148 ;  /* 0x0003e89401007387 */ /* 0x000fe20000100a00 */
[----:B------:R-:W-:-:S03]  /*1ba40*/  IMAD.MOV.U32 R55, RZ, RZ, R28 ;  /* 0x000000ffff377224 */ /* 0x000fc600078e001c */
[----:B------:R-:W-:Y:S01]  /*1ba50*/  STL.64 [R1+0x3f0], R34 ;  /* 0x0003f02201007387 */ /* 0x000fe20000100a00 */
[----:B------:R-:W-:Y:S02]  /*1ba60*/  IMAD.MOV.U32 R54, RZ, RZ, R27 ;  /* 0x000000ffff367224 */ /* 0x000fe400078e001b */
[----:B------:R-:W-:Y:S01]  /*1ba70*/  IMAD.MOV.U32 R73, RZ, RZ, R13 ;  /* 0x000000ffff497224 */ /* 0x000fe200078e000d */
[----:B------:R-:W-:Y:S01]  /*1ba80*/  STL.64 [R1+0x3f8], R52 ;  /* 0x0003f83401007387 */ /* 0x000fe20000100a00 */
        /* <DEDUP_REMOVED lines=17> */
[----:B------:R-:W-:-:S03]  /*1bba0*/  IMAD.MOV.U32 R112, RZ, RZ, R5 ;  /* 0x000000ffff707224 */ /* 0x000fc600078e0005 */
[----:B------:R-:W4:Y:S01]  /*1bbb0*/  LDL.LU R5, [R1+0xb04] ;  /* 0x000b040001057983 */ /* 0x000f220000300800 */
[----:B------:R-:W-:Y:S01]  /*1bbc0*/  IMAD.MOV.U32 R115, RZ, RZ, R26 ;  /* 0x000000ffff737224 */ /* 0x000fe200078e001a */
[----:B------:R-:W-:Y:S02]  /*1bbd0*/  MOV R114, R25 ;  /* 0x0000001900727202 */ /* 0x000fe40000000f00 */
[----:B------:R-:W-:Y:S01]  /*1bbe0*/  STL.64 [R1+0x420], R112 ;  /* 0x0004207001007387 */ /* 0x000fe20000100a00 */
[----:B------:R-:W-:Y:S02]  /*1bbf0*/  IMAD.MOV.U32 R133, RZ, RZ, R24 ;  /* 0x000000ffff857224 */ /* 0x000fe400078e0018 */
[----:B------:R-:W-:Y:S01]  /*1bc00*/  IMAD.MOV.U32 R132, RZ, RZ, R23 ;  /* 0x000000ffff847224 */ /* 0x000fe200078e0017 */
[----:B------:R-:W-:Y:S01]  /*1bc10*/  STL.64 [R1+0x428], R114 ;  /* 0x0004287201007387 */ /* 0x000fe20000100a00 */
[----:B------:R-:W-:Y:S02]  /*1bc20*/  IMAD.MOV.U32 R135, RZ, RZ, R22 ;  /* 0x000000ffff877224 */ /* 0x000fe400078e0016 */
[----:B------:R-:W-:Y:S01]  /*1bc30*/  IMAD.MOV.U32 R134, RZ, RZ, R21 ;  /* 0x000000ffff867224 */ /* 0x000fe200078e0015 */
[----:B------:R-:W-:Y:S04]  /*1bc40*/  STL.64 [R1+0x430], R132 ;  /* 0x0004308401007387 */ /* 0x000fe80000100a00 */
[----:B------:R-:W-:Y:S04]  /*1bc50*/  STL.64 [R1+0x438], R134 ;  /* 0x0004388601007387 */ /* 0x000fe80000100a00 */
[----:B------:R-:W4:Y:S04]  /*1bc60*/  LDL.LU R28, [R1+0x480] ;  /* 0x00048000011c7983 */ /* 0x000f280000300800 */
[----:B------:R-:W4:Y:S01]  /*1bc70*/  LDL.LU R23, [R1+0xb08] ;  /* 0x000b080001177983 */ /* 0x000f220000300800 */
[----:B------:R-:W-:-:S03]  /*1bc80*/  IMAD.MOV.U32 R163, RZ, RZ, R20 ;  /* 0x000000ffffa37224 */ /* 0x000fc600078e0014 */
[----:B------:R-:W4:Y:S01]  /*1bc90*/  LDL.LU R22, [R1+0x488] ;  /* 0x0004880001167983 */ /* 0x000f220000300800 */
[----:B---3--:R-:W-:Y:S02]  /*1bca0*/  IMAD.MOV.U32 R152, RZ, RZ, R15 ;  /* 0x000000ffff987224 */ /* 0x008fe400078e000f */
[----:B------:R-:W-:Y:S02]  /*1bcb0*/  IMAD.MOV.U32 R26, RZ, RZ, R0 ;  /* 0x000000ffff1a7224 */ /* 0x000fe400078e0000 */
[----:B------:R-:W3:Y:S01]  /*1bcc0*/  LDL.LU R0, [R1+0xb0c] ;  /* 0x000b0c0001007983 */ /* 0x000ee20000300800 */
[----:B------:R-:W-:-:S03]  /*1bcd0*/  IMAD.MOV.U32 R27, RZ, RZ, R2 ;  /* 0x000000ffff1b7224 */ /* 0x000fc600078e0002 */
[----:B------:R-:W3:Y:S04]  /*1bce0*/  LDL.LU R21, [R1+0x490] ;  /* 0x0004900001157983 */ /* 0x000ee80000300800 */
[----:B------:R-:W3:Y:S04]  /*1bcf0*/  LDL.LU R20, [R1+0xb10] ;  /* 0x000b100001147983 */ /* 0x000ee80000300800 */
[----:B------:R-:W3:Y:S04]  /*1bd00*/  LDL.LU R15, [R1+0x498] ;  /* 0x00049800010f7983 */ /* 0x000ee80000300800 */
[----:B------:R-:W3:Y:S01]  /*1bd10*/  LDL.LU R2, [R1+0xb14] ;  /* 0x000b140001027983 */ /* 0x000ee20000300800 */
[----:B------:R-:W-:-:S02]  /*1bd20*/  IMAD.MOV.U32 R162, RZ, RZ, R19 ;  /* 0x000000ffffa27224 */ /* 0x000fc400078e0013 */
[----:B------:R-:W-:Y:S02]  /*1bd30*/  IMAD.MOV.U32 R150, RZ, RZ, R17 ;  /* 0x000000ffff967224 */ /* 0x000fe400078e0011 */
[----:B------:R-:W-:Y:S02]  /*1bd40*/  IMAD.MOV.U32 R151, RZ, RZ, R18 ;  /* 0x000000ffff977224 */ /* 0x000fe400078e0012 */
[----:B------:R-:W-:Y:S01]  /*1bd50*/  IMAD.MOV.U32 R153, RZ, RZ, R16 ;  /* 0x000000ffff997224 */ /* 0x000fe200078e0010 */
[----:B------:R-:W-:Y:S01]  /*1bd60*/  STL.64 [R1+0x440], R162 ;  /* 0x000440a201007387 */ /* 0x000fe20000100a00 */
[----:B------:R-:W-:-:S03]  /*1bd70*/  IMAD.MOV.U32 R19, RZ, RZ, R9 ;  /* 0x000000ffff137224 */ /* 0x000fc600078e0009 */
[----:B------:R-:W-:Y:S01]  /*1bd80*/  STL.64 [R1+0x448], R150 ;  /* 0x0004489601007387 */ /* 0x000fe20000100a00 */
[----:B------:R-:W-:-:S03]  /*1bd90*/  IMAD.MOV.U32 R18, RZ, RZ, R8 ;  /* 0x000000ffff127224 */ /* 0x000fc600078e0008 */
[----:B------:R-:W-:Y:S04]  /*1bda0*/  STL.64 [R1+0x450], R152 ;  /* 0x0004509801007387 */ /* 0x000fe80000100a00 */
[----:B------:R-:W-:Y:S04]  /*1bdb0*/  STL.64 [R1+0x458], R26 ;  /* 0x0004581a01007387 */ /* 0x000fe80000100a00 */
[----:B------:R-:W3:Y:S01]  /*1bdc0*/  LDL.LU R9, [R1+0x4a0] ;  /* 0x0004a00001097983 */ /* 0x000ee20000300800 */
[----:B------:R-:W-:-:S03]  /*1bdd0*/  IMAD.MOV.U32 R16, RZ, RZ, R12 ;  /* 0x000000ffff107224 */ /* 0x000fc600078e000c */
[----:B------:R-:W3:Y:S01]  /*1bde0*/  LDL.LU R8, [R1+0xb18] ;  /* 0x000b180001087983 */ /* 0x000ee20000300800 */
[----:B------:R-:W-:Y:S02]  /*1bdf0*/  IMAD.MOV.U32 R17, RZ, RZ, R13 ;  /* 0x000000ffff117224 */ /* 0x000fe400078e000d */
[----:B--2---:R-:W-:Y:S02]  /*1be00*/  IMAD.MOV.U32 R37, RZ, RZ, R6 ;  /* 0x000000ffff257224 */ /* 0x004fe400078e0006 */
[----:B------:R-:W2:Y:S01]  /*1be10*/  LDL.LU R6, [R1+0x4a8] ;  /* 0x0004a80001067983 */ /* 0x000ea20000300800 */
[----:B----4-:R-:W-:-:S03]  /*1be20*/  IMAD.MOV.U32 R36, RZ, RZ, R3 ;  /* 0x000000ffff247224 */ /* 0x010fc600078e0003 */
[----:B------:R-:W4:Y:S04]  /*1be30*/  LDL.LU R3, [R1+0xb1c] ;  /* 0x000b1c0001037983 */ /* 0x000f280000300800 */
[----:B------:R-:W4:Y:S04]  /*1be40*/  LDL.LU R25, [R1+0x4b0] ;  /* 0x0004b00001197983 */ /* 0x000f280000300800 */
[----:B------:R-:W4:Y:S04]  /*1be50*/  LDL.LU R12, [R1+0xb20] ;  /* 0x000b2000010c7983 */ /* 0x000f280000300800 */
[----:B------:R-:W4:Y:S04]  /*1be60*/  LDL.LU R24, [R1+0x4b8] ;  /* 0x0004b80001187983 */ /* 0x000f280000300800 */
[----:B------:R-:W4:Y:S01]  /*1be70*/  LDL.LU R13, [R1+0xb24] ;  /* 0x000b2400010d7983 */ /* 0x000f220000300800 */
[----:B------:R-:W-:-:S03]  /*1be80*/  IMAD.MOV.U32 R39, RZ, RZ, R7 ;  /* 0x000000ffff277224 */ /* 0x000fc600078e0007 */
[----:B------:R-:W4:Y:S01]  /*1be90*/  LDL.LU R7, [R1+0x4c0] ;  /* 0x0004c00001077983 */ /* 0x000f220000300800 */
[----:B------:R-:W-:-:S03]  /*1bea0*/  MOV R38, R5 ;  /* 0x0000000500267202 */ /* 0x000fc60000000f00 */
[----:B------:R-:W4:Y:S04]  /*1beb0*/  LDL.LU R5, [R1+0xb28] ;  /* 0x000b280001057983 */ /* 0x000f280000300800 */
[----:B------:R-:W-:Y:S04]  /*1bec0*/  STL.64 [R1+0x460], R16 ;  /* 0x0004601001007387 */ /* 0x000fe80000100a00 */
[----:B------:R-:W-:Y:S04]  /*1bed0*/  STL.64 [R1+0x468], R18 ;  /* 0x0004681201007387 */ /* 0x000fe80000100a00 */
[----:B------:R-:W-:Y:S04]  /*1bee0*/  STL.64 [R1+0x470], R36 ;  /* 0x0004702401007387 */ /* 0x000fe80000100a00 */
[----:B------:R-:W-:Y:S04]  /*1bef0*/  STL.64 [R1+0x478], R38 ;  /* 0x0004782601007387 */ /* 0x000fe80000100a00 */
        /* <DEDUP_REMOVED lines=12> */
[----:B------:R-:W-:-:S03]  /*1bfc0*/  IMAD.MOV.U32 R96, RZ, RZ, R2 ;  /* 0x000000ffff607224 */ /* 0x000fc600078e0002 */
[----:B------:R-:W3:Y:S01]  /*1bfd0*/  LDL.LU R2, [R1+0xb38] ;  /* 0x000b380001027983 */ /* 0x000ee20000300800 */
[----:B------:R-:W-:Y:S02]  /*1bfe0*/  IMAD.MOV.U32 R76, RZ, RZ, R20 ;  /* 0x000000ffff4c7224 */ /* 0x000fe400078e0014 */
[----:B------:R-:W-:Y:S02]  /*1bff0*/  IMAD.MOV.U32 R97, RZ, RZ, R15 ;  /* 0x000000ffff617224 */ /* 0x000fe400078e000f */
[----:B------:R-:W3:Y:S04]  /*1c000*/  LDL.LU R15, [R1+0xb3c] ;  /* 0x000b3c00010f7983 */ /* 0x000ee80000300800 */
[----:B------:R-:W-:Y:S04]  /*1c010*/  STL.64 [R1+0x480], R56 ;  /* 0x0004803801007387 */ /* 0x000fe80000100a00 */
[----:B------:R-:W-:Y:S04]  /*1c020*/  STL.64 [R1+0x488], R58 ;  /* 0x0004883a01007387 */ /* 0x000fe80000100a00 */
[----:B------:R-:W-:Y:S04]  /*1c030*/  STL.64 [R1+0x490], R76 ;  /* 0x0004904c01007387 */ /* 0x000fe80000100a00 */
[----:B------:R-:W-:Y:S01]  /*1c040*/  STL.64 [R1+0x498], R96 ;  /* 0x0004986001007387 */ /* 0x000fe20000100a00 */
[----:B------:R-:W-:-:S03]  /*1c050*/  IMAD.MOV.U32 R99, RZ, RZ, R9 ;  /* 0x000000ffff637224 */ /* 0x000fc600078e0009 */
[----:B------:R-:W3:Y:S01]  /*1c060*/  LDL.LU R20, [R1+0x4e8] ;  /* 0x0004e80001147983 */ /* 0x000ee20000300800 */
[----:B------:R-:W-:Y:S02]  /*1c070*/  IMAD.MOV.U32 R98, RZ, RZ, R8 ;  /* 0x000000ffff627224 */ /* 0x000fe400078e0008 */
[----:B--2---:R-:W-:Y:S02]  /*1c080*/  IMAD.MOV.U32 R9, RZ, RZ, R6 ;  /* 0x000000ffff097224 */ /* 0x004fe400078e0006 */
[----:B------:R-:W2:Y:S01]  /*1c090*/  LDL.LU R6, [R1+0x4f0] ;  /* 0x0004f00001067983 */ /* 0x000ea20000300800 */
[----:B----4-:R-:W-:-:S03]  /*1c0a0*/  IMAD.MOV.U32 R8, RZ, RZ, R3 ;  /* 0x000000ffff087224 */ /* 0x010fc600078e0003 */
[----:B------:R-:W4:Y:S01]  /*1c0b0*/  LDL.LU R3, [R1+0xb98] ;  /* 0x000b980001037983 */ /* 0x000f220000300800 */
[----:B------:R-:W-:Y:S02]  /*1c0c0*/  IMAD.MOV.U32 R117, RZ, RZ, R25 ;  /* 0x000000ffff757224 */ /* 0x000fe400078e0019 */
[----:B------:R-:W-:Y:S02]  /*1c0d0*/  IMAD.MOV.U32 R116, RZ, RZ, R12 ;  /* 0x000000ffff747224 */ /* 0x000fe400078e000c */
[----:B------:R-:W4:Y:S01]  /*1c0e0*/  LDL.LU R12, [R1+0xb9c] ;  /* 0x000b9c00010c7983 */ /* 0x000f220000300800 */
[----:B------:R-:W-:Y:S02]  /*1c0f0*/  IMAD.MOV.U32 R119, RZ, RZ, R24 ;  /* 0x000000ffff777224 */ /* 0x000fe400078e0018 */
[----:B------:R-:W-:Y:S02]  /*1c100*/  IMAD.MOV.U32 R118, RZ, RZ, R13 ;  /* 0x000000ffff767224 */ /* 0x000fe400078e000d */
        /* <DEDUP_REMOVED lines=11> */
[----:B------:R-:W-:Y:S01]  /*1c1c0*/  IMAD.MOV.U32 R137, RZ, RZ, R30 ;  /* 0x000000ffff897224 */ /* 0x000fe200078e001e */
[----:B------:R-:W-:-:S02]  /*1c1d0*/  MOV R136, R29 ;  /* 0x0000001d00887202 */ /* 0x000fc40000000f00 */
[----:B------:R-:W4:Y:S04]  /*1c1e0*/  LDL.LU R29, [R1+0xba8] ;  /* 0x000ba800011d7983 */ /* 0x000f280000300800 */
[----:B------:R-:W4:Y:S01]  /*1c1f0*/  LDL.LU R30, [R1+0x510] ;  /* 0x00051000011e7983 */ /* 0x000f220000300800 */
[----:B------:R-:W-:Y:S02]  /*1c200*/  IMAD.MOV.U32 R139, RZ, RZ, R28 ;  /* 0x000000ffff8b7224 */ /* 0x000fe400078e001c */
[----:B------:R-:W-:Y:S02]  /*1c210*/  IMAD.MOV.U32 R138, RZ, RZ, R23 ;  /* 0x000000ffff8a7224 */ /* 0x000fe400078e0017 */
[----:B------:R-:W-:Y:S02]  /*1c220*/  IMAD.MOV.U32 R155, RZ, RZ, R22 ;  /* 0x000000ffff9b7224 */ /* 0x000fe400078e0016 */
[----:B---3--:R-:W-:-:S02]  /*1c230*/  IMAD.MOV.U32 R154, RZ, RZ, R0 ;  /* 0x000000ffff9a7224 */ /* 0x008fc400078e0000 */
[----:B------:R-:W3:Y:S04]  /*1c240*/  LDL.LU R0, [R1+0xbac] ;  /* 0x000bac0001007983 */ /* 0x000ee80000300800 */
[----:B------:R-:W-:Y:S04]  /*1c250*/  STL.64 [R1+0x4c0], R24 ;  /* 0x0004c01801007387 */ /* 0x000fe80000100a00 */
[----:B------:R-:W-:Y:S04]  /*1c260*/  STL.64 [R1+0x4c8], R136 ;  /* 0x0004c88801007387 */ /* 0x000fe80000100a00 */
[----:B------:R-:W-:Y:S01]  /*1c270*/  STL.64 [R1+0x4d0], R138 ;  /* 0x0004d08a01007387 */ /* 0x000fe20000100a00 */
[----:B------:R-:W-:-:S03]  /*1c280*/  IMAD.MOV.U32 R156, RZ, RZ, R2 ;  /* 0x000000ffff9c7224 */ /* 0x000fc600078e0002 */
[----:B------:R-:W-:Y:S04]  /*1c290*/  STL.64 [R1+0x4d8], R154 ;  /* 0x0004d89a01007387 */ /* 0x000fe80000100a00 */
[----:B------:R-:W3:Y:S01]  /*1c2a0*/  LDL.LU R2, [R1+0x518] ;  /* 0x0005180001027983 */ /* 0x000ee20000300800 */
[----:B------:R-:W-:-:S03]  /*1c2b0*/  IMAD.MOV.U32 R157, RZ, RZ, R21 ;  /* 0x000000ffff9d7224 */ /* 0x000fc600078e0015 */
[----:B------:R-:W3:Y:S01]  /*1c2c0*/  LDL.LU R28, [R1+0x520] ;  /* 0x00052000011c7983 */ /* 0x000ee20000300800 */
[----:B------:R-:W-:Y:S02]  /*1c2d0*/  IMAD.MOV.U32 R21, RZ, RZ, R20 ;  /* 0x000000ffff157224 */ /* 0x000fe400078e0014 */
[----:B------:R-:W-:Y:S02]  /*1c2e0*/  IMAD.MOV.U32 R20, RZ, RZ, R15 ;  /* 0x000000ffff147224 */ /* 0x000fe400078e000f */
[----:B------:R-:W3:Y:S01]  /*1c2f0*/  LDL.LU R15, [R1+0xbb0] ;  /* 0x000bb000010f7983 */ /* 0x000ee20000300800 */
[----:B--2---:R-:W-:-:S03]  /*1c300*/  IMAD.MOV.U32 R23, RZ, RZ, R6 ;  /* 0x000000ffff177224 */ /* 0x004fc600078e0006 */
[----:B------:R-:W2:Y:S01]  /*1c310*/  LDL.LU R6, [R1+0x528] ;  /* 0x0005280001067983 */ /* 0x000ea20000300800 */
[----:B----4-:R-:W-:-:S03]  /*1c320*/  IMAD.MOV.U32 R22, RZ, RZ, R3 ;  /* 0x000000ffff167224 */ /* 0x010fc600078e0003 */
[----:B------:R-:W4:Y:S01]  /*1c330*/  LDL.LU R3, [R1+0xbb4] ;  /* 0x000bb40001037983 */ /* 0x000f220000300800 */
[----:B------:R-:W-:Y:S02]  /*1c340*/  IMAD.MOV.U32 R40, RZ, RZ, R12 ;  /* 0x000000ffff287224 */ /* 0x000fe400078e000c */
[----:B------:R-:W-:Y:S02]  /*1c350*/  IMAD.MOV.U32 R41, RZ, RZ, R13 ;  /* 0x000000ffff297224 */ /* 0x000fe400078e000d */
[----:B------:R-:W4:Y:S04]  /*1c360*/  LDL.LU R13, [R1+0x530] ;  /* 0x00053000010d7983 */ /* 0x000f280000300800 */
        /* <DEDUP_REMOVED lines=9> */
[----:B---3--:R-:W-:-:S03]  /*1c400*/  IMAD.MOV.U32 R81, RZ, RZ, R2 ;  /* 0x000000ffff517224 */ /* 0x008fc600078e0002 */
[----:B------:R-:W3:Y:S01]  /*1c410*/  LDL.LU R2, [R1+0x540] ;  /* 0x0005400001027983 */ /* 0x000ee20000300800 */
[----:B------:R-:W-:Y:S02]  /*1c420*/  IMAD.MOV.U32 R61, RZ, RZ, R60 ;  /* 0x000000ffff3d7224 */ /* 0x000fe400078e003c */
[----:B------:R-:W-:Y:S01]  /*1c430*/  IMAD.MOV.U32 R60, RZ, RZ, R31 ;  /* 0x000000ffff3c7224 */ /* 0x000fe200078e001f */
[----:B------:R-:W-:Y:S01]  /*1c440*/  MOV R80, R0 ;  /* 0x0000000000507202 */ /* 0x000fe20000000f00 */
[----:B------:R-:W-:Y:S01]  /*1c450*/  IMAD.MOV.U32 R62, RZ, RZ, R29 ;  /* 0x000000ffff3e7224 */ /* 0x000fe200078e001d */
[----:B------:R-:W3:Y:S01]  /*1c460*/  LDL.LU R0, [R1+0xbc0] ;  /* 0x000bc00001007983 */ /* 0x000ee20000300800 */
[----:B------:R-:W-:-:S03]  /*1c470*/  IMAD.MOV.U32 R63, RZ, RZ, R30 ;  /* 0x000000ffff3f7224 */ /* 0x000fc600078e001e */
[----:B------:R-:W-:Y:S04]  /*1c480*/  STL.64 [R1+0x500], R42 ;  /* 0x0005002a01007387 */ /* 0x000fe80000100a00 */
[----:B------:R-:W-:Y:S04]  /*1c490*/  STL.64 [R1+0x508], R60 ;  /* 0x0005083c01007387 */ /* 0x000fe80000100a00 */
[----:B------:R-:W-:Y:S04]  /*1c4a0*/  STL.64 [R1+0x510], R62 ;  /* 0x0005103e01007387 */ /* 0x000fe80000100a00 */
[----:B------:R-:W-:Y:S01]  /*1c4b0*/  STL.64 [R1+0x518], R80 ;  /* 0x0005185001007387 */ /* 0x000fe20000100a00 */
[----:B------:R-:W-:-:S02]  /*1c4c0*/  IMAD.MOV.U32 R100, RZ, RZ, R15 ;  /* 0x000000ffff647224 */ /* 0x000fc400078e000f */
[----:B------:R-:W-:Y:S02]  /*1c4d0*/  IMAD.MOV.U32 R101, RZ, RZ, R28 ;  /* 0x000000ffff657224 */ /* 0x000fe400078e001c */
[----:B--2---:R-:W-:Y:S02]  /*1c4e0*/  IMAD.MOV.U32 R103, RZ, RZ, R6 ;  /* 0x000000ffff677224 */ /* 0x004fe400078e0006 */
[----:B------:R-:W2:Y:S01]  /*1c4f0*/  LDL.LU R6, [R1+0x548] ;  /* 0x0005480001067983 */ /* 0x000ea20000300800 */
[----:B----4-:R-:W-:-:S03]  /*1c500*/  IMAD.MOV.U32 R102, RZ, RZ, R3 ;  /* 0x000000ffff667224 */ /* 0x010fc600078e0003 */
[----:B------:R-:W4:Y:S04]  /*1c510*/  LDL.LU R3, [R1+0xbc4] ;  /* 0x000bc40001037983 */ /* 0x000f280000300800 */
[----:B------:R-:W4:Y:S01]  /*1c520*/  LDL.LU R31, [R1+0x550] ;  /* 0x00055000011f7983 */ /* 0x000f220000300800 */
[----:B------:R-:W-:-:S03]  /*1c530*/  IMAD.MOV.U32 R121, RZ, RZ, R13 ;  /* 0x000000ffff797224 */ /* 0x000fc600078e000d */
[----:B------:R-:W4:Y:S01]  /*1c540*/  LDL.LU R13, [R1+0xbc8] ;  /* 0x000bc800010d7983 */ /* 0x000f220000300800 */
[----:B------:R-:W-:-:S03]  /*1c550*/  IMAD.MOV.U32 R120, RZ, RZ, R12 ;  /* 0x000000ffff787224 */ /* 0x000fc600078e000c */
[----:B------:R-:W4:Y:S04]  /*1c560*/  LDL.LU R29, [R1+0x558] ;  /* 0x00055800011d7983 */ /* 0x000f280000300800 */
[----:B------:R-:W4:Y:S04]  /*1c570*/  LDL.LU R12, [R1+0xbcc] ;  /* 0x000bcc00010c7983 */ /* 0x000f280000300800 */
[----:B------:R-:W4:Y:S01]  /*1c580*/  LDL.LU R15, [R1+0x560] ;  /* 0x00056000010f7983 */ /* 0x000f220000300800 */
[----:B------:R-:W-:Y:S02]  /*1c590*/  IMAD.MOV.U32 R123, RZ, RZ, R7 ;  /* 0x000000ffff7b7224 */ /* 0x000fe400078e0007 */
[----:B------:R-:W-:-:S02]  /*1c5a0*/  IMAD.MOV.U32 R122, RZ, RZ, R5 ;  /* 0x000000ffff7a7224 */ /* 0x000fc400078e0005 */
[----:B------:R-:W4:Y:S04]  /*1c5b0*/  LDL.LU R5, [R1+0xbd0] ;  /* 0x000bd00001057983 */ /* 0x000f280000300800 */
[----:B------:R-:W-:Y:S04]  /*1c5c0*/  STL.64 [R1+0x520], R100 ;  /* 0x0005206401007387 */ /* 0x000fe80000100a00 */
[----:B------:R-:W-:Y:S04]  /*1c5d0*/  STL.64 [R1+0x528], R102 ;  /* 0x0005286601007387 */ /* 0x000fe80000100a00 */
[----:B------:R-:W-:Y:S04]  /*1c5e0*/  STL.64 [R1+0x530], R120 ;  /* 0x0005307801007387 */ /* 0x000fe80000100a00 */
[----:B------:R-:W-:Y:S04]  /*1c5f0*/  STL.64 [R1+0x538], R122 ;  /* 0x0005387a01007387 */ /* 0x000fe80000100a00 */
[----:B------:R-:W4:Y:S01]  /*1c600*/  LDL.LU R28, [R1+0x568] ;  /* 0x00056800011c7983 */ /* 0x000f220000300800 */
[----:B---3--:R-:W-:-:S03]  /*1c610*/  IMAD.MOV.U32 R141, RZ, RZ, R2 ;  /* 0x000000ffff8d7224 */ /* 0x008fc600078e0002 */
[----:B------:R-:W3:Y:S01]  /*1c620*/  LDL.LU R2, [R1+0xbd4] ;  /* 0x000bd40001027983 */ /* 0x000ee20000300800 */
[----:B------:R-:W-:-:S03]  /*1c630*/  IMAD.MOV.U32 R140, RZ, RZ, R0 ;  /* 0x000000ffff8c7224 */ /* 0x000fc600078e0000 */
[----:B------:R-:W3:Y:S04]  /*1c640*/  LDL R0, [R1+0x8a4] ;  /* 0x0008a40001007983 */ /* 0x000ee80000100800 */
[----:B------:R-:W3:Y:S01]  /*1c650*/  LDL.LU R30, [R1+0x570] ;  /* 0x00057000011e7983 */ /* 0x000ee20000300800 */
[----:B--2---:R-:W-:Y:S02]  /*1c660*/  IMAD.MOV.U32 R7, RZ, RZ, R6 ;  /* 0x000000ffff077224 */ /* 0x004fe400078e0006 */
[----:B----4-:R-:W-:Y:S02]  /*1c670*/  IMAD.MOV.U32 R6, RZ, RZ, R3 ;  /* 0x000000ffff067224 */ /* 0x010fe400078e0003 */
[----:B------:R-:W2:Y:S01]  /*1c680*/  LDL.LU R3, [R1+0xbd8] ;  /* 0x000bd80001037983 */ /* 0x000ea20000300800 */
[----:B------:R-:W-:-:S02]  /*1c690*/  IMAD.MOV.U32 R125, RZ, RZ, R31 ;  /* 0x000000ffff7d7224 */ /* 0x000fc400078e001f */
[----:B------:R-:W-:Y:S02]  /*1c6a0*/  IMAD.MOV.U32 R124, RZ, RZ, R13 ;  /* 0x000000ffff7c7224 */ /* 0x000fe400078e000d */
[----:B------:R-:W4:Y:S04]  /*1c6b0*/  LDL.LU R13, [R1+0x578] ;  /* 0x00057800010d7983 */ /* 0x000f280000300800 */
[----:B------:R-:W-:Y:S01]  /*1c6c0*/  STL.64 [R1+0x540], R140 ;  /* 0x0005408c01007387 */ /* 0x000fe20000100a00 */
[----:B------:R-:W-:Y:S02]  /*1c6d0*/  IMAD.MOV.U32 R143, RZ, RZ, R29 ;  /* 0x000000ffff8f7224 */ /* 0x000fe400078e001d */
[----:B------:R-:W-:Y:S01]  /*1c6e0*/  IMAD.MOV.U32 R142, RZ, RZ, R12 ;  /* 0x000000ffff8e7224 */ /* 0x000fe200078e000c */
[----:B------:R-:W-:Y:S01]  /*1c6f0*/  STL.64 [R1+0x548], R6 ;  /* 0x0005480601007387 */ /* 0x000fe20000100a00 */
[----:B------:R-:W-:-:S03]  /*1c700*/  IMAD.MOV.U32 R145, RZ, RZ, R15 ;  /* 0x000000ffff917224 */ /* 0x000fc600078e000f */
[----:B------:R-:W-:Y:S04]  /*1c710*/  STL.64 [R1+0x550], R124 ;  /* 0x0005507c01007387 */ /* 0x000fe80000100a00 */
[----:B------:R-:W2:Y:S01]  /*1c720*/  LDL.LU R12, [R1+0x580] ;  /* 0x00058000010c7983 */ /* 0x000ea20000300800 */
[----:B------:R-:W-:-:S03]  /*1c730*/  IMAD.MOV.U32 R144, RZ, RZ, R5 ;  /* 0x000000ffff907224 */ /* 0x000fc600078e0005 */
[----:B------:R-:W2:Y:S04]  /*1c740*/  LDL.LU R5, [R1+0xbdc] ;  /* 0x000bdc0001057983 */ /* 0x000ea80000300800 */
[----:B------:R-:W2:Y:S01]  /*1c750*/  LDL R15, [R1+0x8a0] ;  /* 0x0008a000010f7983 */ /* 0x000ea20000100800 */
[----:B------:R-:W-:Y:S01]  /*1c760*/  MOV R29, R28 ;  /* 0x0000001c001d7202 */ /* 0x000fe20000000f00 */
[----:B---3--:R-:W-:Y:S02]  /*1c770*/  IMAD.MOV.U32 R28, RZ, RZ, R2 ;  /* 0x000000ffff1c7224 */ /* 0x008fe400078e0002 */
[----:B------:R-:W3:Y:S01]  /*1c780*/  LDL.LU R2, [R1+0xbe0] ;  /* 0x000be00001027983 */ /* 0x000ee20000300800 */
[----:B------:R-:W-:Y:S01]  /*1c790*/  ISETP.GT.AND P5, PT, R4, RZ, PT ;  /* 0x000000ff0400720c */ /* 0x000fe20003fa4270 */
[----:B------:R-:W-:-:S02]  /*1c7a0*/  IMAD.MOV.U32 R83, RZ, RZ, R30 ;  /* 0x000000ffff537224 */ /* 0x000fc400078e001e */
[----:B----4-:R-:W-:Y:S02]  /*1c7b0*/  IMAD.MOV.U32 R30, RZ, RZ, R13 ;  /* 0x000000ffff1e7224 */ /* 0x010fe400078e000d */
[----:B------:R-:W-:Y:S02]  /*1c7c0*/  IMAD.MOV.U32 R13, RZ, RZ, R160 ;  /* 0x000000ffff0d7224 */ /* 0x000fe400078e00a0 */
[----:B---3--:R-:W-:-:S06]  /*1c7d0*/  IMAD.MOV.U32 R160, RZ, RZ, R2 ;  /* 0x000000ffffa07224 */ /* 0x008fcc00078e0002 */
[----:B------:R-:W3:Y:S01]  /*1c7e0*/  @P5 LDG.E.U16 R0, desc[UR16][R160.64] ;  /* 0x00000010a0005981 */ /* 0x000ee2000c1e1500 */
[----:B--2---:R-:W-:Y:S02]  /*1c7f0*/  IMAD.MOV.U32 R82, RZ, RZ, R3 ;  /* 0x000000ffff527224 */ /* 0x004fe400078e0003 */
[----:B------:R-:W-:Y:S01]  /*1c800*/  IMAD.MOV.U32 R31, RZ, RZ, R158 ;  /* 0x000000ffff1f7224 */ /* 0x000fe200078e009e */
[----:B------:R-:W-:Y:S04]  /*1c810*/  STL.64 [R1+0x558], R142 ;  /* 0x0005588e01007387 */ /* 0x000fe80000100a00 */
[----:B------:R-:W-:Y:S04]  /*1c820*/  STL.64 [R1+0x560], R144 ;  /* 0x0005609001007387 */ /* 0x000fe80000100a00 */
[----:B------:R-:W2:Y:S04]  /*1c830*/  LDL R79, [R1+0x898] ;  /* 0x00089800014f7983 */ /* 0x000ea80000100800 */
[----:B------:R-:W4:Y:S04]  /*1c840*/  LDL R3, [R1+0x894] ;  /* 0x0008940001037983 */ /* 0x000f280000100800 */
[----:B------:R-:W-:Y:S01]  /*1c850*/  STL.64 [R1+0x568], R28 ;  /* 0x0005681c01007387 */ /* 0x000fe20000100a00 */
[----:B------:R-:W-:-:S03]  /*1c860*/  IMAD.MOV.U32 R158, RZ, RZ, R5 ;  /* 0x000000ffff9e7224 */ /* 0x000fc600078e0005 */
[----:B------:R-:W-:Y:S04]  /*1c870*/  STL.64 [R1+0x570], R82 ;  /* 0x0005705201007387 */ /* 0x000fe80000100a00 */
[----:B------:R-:W2:Y:S04]  /*1c880*/  LDL R78, [R1+0x890] ;  /* 0x00089000014e7983 */ /* 0x000ea80000100800 */
[----:B------:R-:W-:Y:S04]  /*1c890*/  STL.64 [R1+0x578], R30 ;  /* 0x0005781e01007387 */ /* 0x000fe80000100a00 */
[----:B------:R-:W-:Y:S04]  /*1c8a0*/  STL.64 [R1+0x580], R12 ;  /* 0x0005800c01007387 */ /* 0x000fe80000100a00 */
[----:B------:R-:W2:Y:S04]  /*1c8b0*/  LDL R93, [R1+0x88c] ;  /* 0x00088c00015d7983 */ /* 0x000ea80000100800 */
[----:B------:R-:W4:Y:S04]  /*1c8c0*/  LDL R92, [R1+0x888] ;  /* 0x00088800015c7983 */ /* 0x000f280000100800 */
[----:B------:R-:W4:Y:S04]  /*1c8d0*/  LDL R2, [R1+0x880] ;  /* 0x0008800001027983 */ /* 0x000f280000100800 */
[----:B------:R-:W4:Y:S04]  /*1c8e0*/  LDL R5, [R1+0x87c] ;  /* 0x00087c0001057983 */ /* 0x000f280000100800 */
[----:B------:R-:W4:Y:S04]  /*1c8f0*/  @P5 LDG.E.U16 R15, desc[UR16][R158.64] ;  /* 0x000000109e0f5981 */ /* 0x000f28000c1e1500 */
[----:B---3--:R0:W-:Y:S04]  /*1c900*/  @P5 STL [R1+0x8a4], R0 ;  /* 0x0008a40001005387 */ /* 0x0081e80000100800 */
[----:B0-----:R-:W3:Y:S04]  /*1c910*/  LDL R0, [R1+0x878] ;  /* 0x0008780001007983 */ /* 0x001ee80000100800 */
[----:B------:R-:W-:Y:S04]  /*1c920*/  STL [R1+0xea8], R160 ;  /* 0x000ea8a001007387 */ /* 0x000fe80000100800 */
[----:B------:R0:W-:Y:S04]  /*1c930*/  STL [R1+0x1084], R160 ;  /* 0x001084a001007387 */ /* 0x0001e80000100800 */
[----:B0-----:R-:W3:Y:S01]  /*1c940*/  LDL R160, [R1+0x89c] ;  /* 0x00089c0001a07983 */ /* 0x001ee20000100800 */
[----:B------:R-:W-:-:S03]  /*1c950*/  ISETP.GT.AND P0, PT, R4, 0x1, PT ;  /* 0x000000010400780c */ /* 0x000fc60003f04270 */
[----:B------:R-:W-:Y:S04]  /*1c960*/  STL [R1+0xea4], R161 ;  /* 0x000ea4a101007387 */ /* 0x000fe80000100800 */
[----:B------:R0:W-:Y:S06]  /*1c970*/  STL [R1+0x1088], R161 ;  /* 0x001088a101007387 */ /* 0x0001ec0000100800 */
[----:B--2---:R-:W2:Y:S04]  /*1c980*/  @P0 LDG.E.U16 R79, desc[UR16][R30.64] ;  /* 0x000000101e4f0981 */ /* 0x004ea8000c1e1500 */
[----:B0-----:R-:W2:Y:S04]  /*1c990*/  LDL.LU R161, [R1+0x870] ;  /* 0x0008700001a17983 */ /* 0x001ea80000300800 */
[----:B----4-:R0:W-:Y:S04]  /*1c9a0*/  @P5 STL [R1+0x8a0], R15 ;  /* 0x0008a00f01005387 */ /* 0x0101e80000100800 */
[----:B0-----:R-:W4:Y:S04]  /*1c9b0*/  LDL.LU R15, [R1+0x16b8] ;  /* 0x0016b800010f7983 */ /* 0x001f280000300800 */
[----:B------:R-:W-:Y:S04]  /*1c9c0*/  STL [R1+0xeb0], R158 ;  /* 0x000eb09e01007387 */ /* 0x000fe80000100800 */
[----:B------:R0:W-:Y:S04]  /*1c9d0*/  STL [R1+0x108c], R158 ;  /* 0x00108c9e01007387 */ /* 0x0001e80000100800 */
[----:B0-----:R-:W4:Y:S04]  /*1c9e0*/  LDL.LU R158, [R1+0x874] ;  /* 0x00087400019e7983 */ /* 0x001f280000300800 */
[----:B------:R-:W-:Y:S04]  /*1c9f0*/  STL [R1+0xeac], R159 ;  /* 0x000eac9f01007387 */ /* 0x000fe80000100800 */
[----:B------:R0:W-:Y:S04]  /*1ca00*/  STL [R1+0x1090], R159 ;  /* 0x0010909f01007387 */ /* 0x0001e80000100800 */
[----:B0-----:R-:W4:Y:S01]  /*1ca10*/  LDL R159, [R1+0x884] ;  /* 0x00088400019f7983 */ /* 0x001f220000100800 */
[----:B------:R-:W-:-:S13]  /*1ca20*/  ISETP.GT.AND P4, PT, R4, 0x2, PT ;  /* 0x000000020400780c */ /* 0x000fda0003f84270 */
[----:B------:R-:W4:Y:S01]  /*1ca30*/  @P4 LDG.E.U16 R3, desc[UR16][R82.64] ;  /* 0x0000001052034981 */ /* 0x000f22000c1e1500 */
[C---:B------:R-:W-:Y:S02]  /*1ca40*/  ISETP.GT.AND P3, PT, R4.reuse, 0x3, PT ;  /* 0x000000030400780c */ /* 0x040fe40003f64270 */
[C---:B------:R-:W-:Y:S01]  /*1ca50*/  ISETP.GT.AND P6, PT, R4.reuse, 0x4, PT ;  /* 0x000000040400780c */ /* 0x040fe20003fc4270 */
[----:B------:R-:W4:Y:S04]  /*1ca60*/  @P4 LDG.E.U16 R78, desc[UR16][R28.64] ;  /* 0x000000101c4e4981 */ /* 0x000f28000c1e1500 */
[----:B---3--:R-:W3:Y:S01]  /*1ca70*/  @P0 LDG.E.U16 R160, desc[UR16][R12.64] ;  /* 0x000000100ca00981 */ /* 0x008ee2000c1e1500 */
[----:B------:R-:W-:-:S05]  /*1ca80*/  ISETP.GT.AND P5, PT, R4, 0x5, PT ;  /* 0x000000050400780c */ /* 0x000fca0003fa4270 */
[----:B------:R-:W3:Y:S04]  /*1ca90*/  @P3 LDG.E.U16 R93, desc[UR16][R144.64] ;  /* 0x00000010905d3981 */ /* 0x000ee8000c1e1500 */
[----:B------:R-:W3:Y:S04]  /*1caa0*/  @P3 LDG.E.U16 R92, desc[UR16][R142.64] ;  /* 0x000000108e5c3981 */ /* 0x000ee8000c1e1500 */
[----:B------:R-:W3:Y:S04]  /*1cab0*/  LDL.LU.64 R12, [R1+0x16b0] ;  /* 0x0016b000010c7983 */ /* 0x000ee80000300a00 */
[----:B------:R-:W3:Y:S04]  /*1cac0*/  LDL.LU.64 R30, [R1+0x16a8] ;  /* 0x0016a800011e7983 */ /* 0x000ee80000300a00 */
[----:B--2---:R-:W-:Y:S04]  /*1cad0*/  @P0 STL [R1+0x898], R79 ;  /* 0x0008984f01000387 */ /* 0x004fe80000100800 */
[----:B------:R-:W2:Y:S04]  /*1cae0*/  @P6 LDG.E.U16 R2, desc[UR16][R6.64] ;  /* 0x0000001006026981 */ /* 0x000ea8000c1e1500 */
[----:B------:R-:W2:Y:S04]  /*1caf0*/  @P5 LDG.E.U16 R0, desc[UR16][R122.64] ;  /* 0x000000107a005981 */ /* 0x000ea8000c1e1500 */
[----:B------:R-:W2:Y:S04]  /*1cb00*/  @P5 LDG.E.U16 R5, desc[UR16][R140.64] ;  /* 0x000000108c055981 */ /* 0x000ea8000c1e1500 */
[----:B----4-:R-:W4:Y:S04]  /*1cb10*/  @P6 LDG.E.U16 R159, desc[UR16][R124.64] ;  /* 0x000000107c9f6981 */ /* 0x010f28000c1e1500 */
[----:B---3--:R-:W-:Y:S01]  /*1cb20*/  @P0 STL [R1+0x89c], R160 ;  /* 0x00089ca001000387 */ /* 0x008fe20000100800 */
[----:B------:R-:W-:-:S03]  /*1cb30*/  ISETP.GT.AND P0, PT, R4, 0x6, PT ;  /* 0x000000060400780c */ /* 0x000fc60003f04270 */
[----:B------:R-:W3:Y:S04]  /*1cb40*/  LDL.LU R82, [R1+0x16a0] ;  /* 0x0016a00001527983 */ /* 0x000ee80000300800 */
[----:B------:R-:W3:Y:S06]  /*1cb50*/  LDL R83, [R1+0xb94] ;  /* 0x000b940001537983 */ /* 0x000eec0000100800 */
[----:B------:R-:W3:Y:S04]  /*1cb60*/  @P0 LDG.E.U16 R158, desc[UR16][R120.64] ;  /* 0x00000010789e0981 */ /* 0x000ee8000c1e1500 */
[----:B------:R-:W3:Y:S04]  /*1cb70*/  @P0 LDG.E.U16 R161, desc[UR16][R102.64] ;  /* 0x0000001066a10981 */ /* 0x000ee8000c1e1500 */
[----:B------:R0:W-:Y:S04]  /*1cb80*/  @P4 STL [R1+0x894], R3 ;  /* 0x0008940301004387 */ /* 0x0001e80000100800 */
[----:B0-----:R-:W3:Y:S04]  /*1cb90*/  LDL R3, [R1+0xb90] ;  /* 0x000b900001037983 */ /* 0x001ee80000100800 */
[----:B------:R-:W3:Y:S04]  /*1cba0*/  LDL.LU.64 R28, [R1+0x1698] ;  /* 0x00169800011c7983 */ /* 0x000ee80000300a00 */
[----:B------:R-:W3:Y:S04]  /*1cbb0*/  LDL R79, [R1+0x864] ;  /* 0x00086400014f7983 */ /* 0x000ee80000100800 */
[----:B------:R0:W-:Y:S04]  /*1cbc0*/  @P4 STL [R1+0x890], R78 ;  /* 0x0008904e01004387 */ /* 0x0001e80000100800 */
[----:B0-----:R-:W3:Y:S04]  /*1cbd0*/  LDL R78, [R1+0x860] ;  /* 0x00086000014e7983 */ /* 0x001ee80000100800 */
[----:B------:R-:W3:Y:S04]  /*1cbe0*/  LDL.LU.64 R144, [R1+0x1690] ;  /* 0x0016900001907983 */ /* 0x000ee80000300a00 */
[----:B------:R-:W3:Y:S04]  /*1cbf0*/  LDL.LU.64 R142, [R1+0x1688] ;  /* 0x00168800018e7983 */ /* 0x000ee80000300a00 */
[----:B------:R0:W-:Y:S04]  /*1cc00*/  @P3 STL [R1+0x88c], R93 ;  /* 0x00088c5d01003387 */ /* 0x0001e80000100800 */
[----:B0-----:R-:W3:Y:S04]  /*1cc10*/  LDL R93, [R1+0x85c] ;  /* 0x00085c00015d7983 */ /* 0x001ee80000100800 */
[----:B------:R0:W-:Y:S04]  /*1cc20*/  @P3 STL [R1+0x888], R92 ;  /* 0x0008885c01003387 */ /* 0x0001e80000100800 */
[----:B0-----:R-:W3:Y:S04]  /*1cc30*/  LDL R92, [R1+0x858] ;  /* 0x00085800015c7983 */ /* 0x001ee80000100800 */
[----:B------:R-:W3:Y:S04]  /*1cc40*/  LDL.LU R160, [R1+0x83c] ;  /* 0x00083c0001a07983 */ /* 0x000ee80000300800 */
[----:B------:R-:W3:Y:S04]  /*1cc50*/  LDL.LU.64 R124, [R1+0x1680] ;  /* 0x00168000017c7983 */ /* 0x000ee80000300a00 */
[----:B------:R-:W3:Y:S04]  /*1cc60*/  LDL R7, [R1+0x854] ;  /* 0x0008540001077983 */ /* 0x000ee80000100800 */
[----:B--2---:R0:W-:Y:S04]  /*1cc70*/  @P6 STL [R1+0x880], R2 ;  /* 0x0008800201006387 */ /* 0x0041e80000100800 */
[----:B0-----:R-:W2:Y:S04]  /*1cc80*/  LDL R2, [R1+0x850] ;  /* 0x0008500001027983 */ /* 0x001ea80000100800 */
[----:B----4-:R0:W-:Y:S04]  /*1cc90*/  @P6 STL [R1+0x884], R159 ;  /* 0x0008849f01006387 */ /* 0x0101e80000100800 */
[----:B------:R-:W4:Y:S04]  /*1cca0*/  LDL.LU.64 R140, [R1+0x1678] ;  /* 0x00167800018c7983 */ /* 0x000f280000300a00 */
[----:B------:R-:W2:Y:S04]  /*1ccb0*/  LDL.LU.64 R122, [R1+0x1670] ;  /* 0x00167000017a7983 */ /* 0x000ea80000300a00 */
[----:B0-----:R-:W2:Y:S04]  /*1ccc0*/  LDL R159, [R1+0x84c] ;  /* 0x00084c00019f7983 */ /* 0x001ea80000100800 */
[----:B------:R-:W2:Y:S04]  /*1ccd0*/  LDL R6, [R1+0x848] ;  /* 0x0008480001067983 */ /* 0x000ea80000100800 */
[----:B------:R0:W-:Y:S04]  /*1cce0*/  @P5 STL [R1+0x878], R0 ;  /* 0x0008780001005387 */ /* 0x0001e80000100800 */
[----:B------:R1:W-:Y:S04]  /*1ccf0*/  @P5 STL [R1+0x87c], R5 ;  /* 0x00087c0501005387 */ /* 0x0003e80000100800 */
[----:B------:R-:W2:Y:S04]  /*1cd00*/  LDL.LU.64 R120, [R1+0x1668] ;  /* 0x0016680001787983 */ /* 0x000ea80000300a00 */
[----:B0-----:R-:W2:Y:S04]  /*1cd10*/  LDL R0, [R1+0x840] ;  /* 0x0008400001007983 */ /* 0x001ea80000100800 */
[----:B-1----:R-:W2:Y:S01]  /*1cd20*/  LDL R5, [R1+0x844] ;  /* 0x0008440001057983 */ /* 0x002ea20000100800 */
[----:B------:R-:W-:-:S13]  /*1cd30*/  ISETP.GT.AND P4, PT, R4, 0x7, PT ;  /* 0x000000070400780c */ /* 0x000fda0003f84270 */
[----:B---3--:R-:W3:Y:S04]  /*1cd40*/  @P4 LDG.E.U16 R83, desc[UR16][R100.64] ;  /* 0x0000001064534981 */ /* 0x008ee8000c1e1500 */
[----:B------:R0:W-:Y:S04]  /*1cd50*/  STL [R1+0x1094], R158 ;  /* 0x0010949e01007387 */ /* 0x0001e80000100800 */
[----:B0-----:R-:W2:Y:S04]  /*1cd60*/  LDL R158, [R1+0x868] ;  /* 0x00086800019e7983 */ /* 0x001ea80000100800 */
[----:B------:R-:W3:Y:S04]  /*1cd70*/  LDL.LU.64 R102, [R1+0x1660] ;  /* 0x0016600001667983 */ /* 0x000ee80000300a00 */
[----:B------:R0:W-:Y:S04]  /*1cd80*/  STL [R1+0x1098], R161 ;  /* 0x001098a101007387 */ /* 0x0001e80000100800 */
[----:B------:R-:W3:Y:S04]  /*1cd90*/  @P4 LDG.E.U16 R3, desc[UR16][R80.64] ;  /* 0x0000001050034981 */ /* 0x000ee8000c1e1500 */
[----:B0-----:R-:W3:Y:S01]  /*1cda0*/  LDL R161, [R1+0x86c] ;  /* 0x00086c0001a17983 */ /* 0x001ee20000100800 */
[----:B------:R-:W-:-:S02]  /*1cdb0*/  ISETP.GT.AND P3, PT, R4, 0x8, PT ;  /* 0x000000080400780c */ /* 0x000fc40003f64270 */
[----:B------:R-:W-:Y:S01]  /*1cdc0*/  ISETP.GT.AND P6, PT, R4, 0x9, PT ;  /* 0x000000090400780c */ /* 0x000fe20003fc4270 */
[----:B------:R-:W4:-:S12]  /*1cdd0*/  LDL.LU.64 R100, [R1+0x1658] ;  /* 0x0016580001647983 */ /* 0x000f180000300a00 */
[----:B------:R-:W4:Y:S04]  /*1cde0*/  @P6 LDG.E.U16 R78, desc[UR16][R40.64] ;  /* 0x00000010284e6981 */ /* 0x000f28000c1e1500 */
[----:B------:R-:W4:Y:S04]  /*1cdf0*/  @P6 LDG.E.U16 R79, desc[UR16][R42.64] ;  /* 0x000000102a4f6981 */ /* 0x000f28000c1e1500 */
[----:B--2---:R-:W2:Y:S04]  /*1ce00*/  @P3 LDG.E.U16 R158, desc[UR16][R60.64] ;  /* 0x000000103c9e3981 */ /* 0x004ea8000c1e1500 */
[----:B---3--:R-:W3:Y:S04]  /*1ce10*/  @P3 LDG.E.U16 R161, desc[UR16][R62.64] ;  /* 0x000000103ea13981 */ /* 0x008ee8000c1e1500 */
[----:B------:R0:W-:Y:S04]  /*1ce20*/  @P4 STL [R1+0xb94], R83 ;  /* 0x000b945301004387 */ /* 0x0001e80000100800 */
[----:B0-----:R-:W4:Y:S04]  /*1ce30*/  LDL.LU R83, [R1+0x1650] ;  /* 0x0016500001537983 */ /* 0x001f280000300800 */
[----:B------:R-:W4:Y:S04]  /*1ce40*/  LDL.LU.64 R80, [R1+0x1648] ;  /* 0x0016480001507983 */ /* 0x000f280000300a00 */
[----:B------:R0:W-:Y:S04]  /*1ce50*/  @P4 STL [R1+0xb90], R3 ;  /* 0x000b900301004387 */ /* 0x0001e80000100800 */
[----:B0-----:R-:W4:Y:S01]  /*1ce60*/  LDL.LU R3, [R1+0x1640] ;  /* 0x0016400001037983 */ /* 0x001f220000300800 */
[----:B------:R-:W-:-:S02]  /*1ce70*/  ISETP.GT.AND P5, PT, R4, 0xa, PT ;  /* 0x0000000a0400780c */ /* 0x000fc40003fa4270 */
[C---:B------:R-:W-:Y:S01]  /*1ce80*/  ISETP.GT.AND P0, PT, R4.reuse, 0xb, PT ;  /* 0x0000000b0400780c */ /* 0x040fe20003f04270 */
[----:B------:R-:W4:Y:S01]  /*1ce90*/  LDL.LU.64 R62, [R1+0x1638] ;  /* 0x00163800013e7983 */ /* 0x000f220000300a00 */
[----:B------:R-:W-:-:S03]  /*1cea0*/  ISETP.GT.AND P4, PT, R4, 0xc, PT ;  /* 0x0000000c0400780c */ /* 0x000fc60003f84270 */
[----:B------:R-:W4:Y:S06]  /*1ceb0*/  LDL.LU.64 R60, [R1+0x1630] ;  /* 0x00163000013c7983 */ /* 0x000f2c0000300a00 */
[----:B------:R-:W4:Y:S04]  /*1cec0*/  @P5 LDG.E.U16 R93, desc[UR16][R22.64] ;  /* 0x00000010165d5981 */ /* 0x000f28000c1e1500 */
[----:B------:R-:W4:Y:S04]  /*1ced0*/  @P5 LDG.E.U16 R92, desc[UR16][R20.64] ;  /* 0x00000010145c5981 */ /* 0x000f28000c1e1500 */
[----:B------:R-:W4:Y:S04]  /*1cee0*/  @P0 LDG.E.U16 R7, desc[UR16][R156.64] ;  /* 0x000000109c070981 */ /* 0x000f28000c1e1500 */
[----:B------:R-:W4:Y:S04]  /*1cef0*/  @P0 LDG.E.U16 R2, desc[UR16][R154.64] ;  /* 0x000000109a020981 */ /* 0x000f28000c1e1500 */
[----:B------:R-:W4:Y:S04]  /*1cf00*/  @P4 LDG.E.U16 R6, desc[UR16][R136.64] ;  /* 0x0000001088064981 */ /* 0x000f28000c1e1500 */
[----:B------:R-:W4:Y:S04]  /*1cf10*/  @P4 LDG.E.U16 R159, desc[UR16][R138.64] ;  /* 0x000000108a9f4981 */ /* 0x000f28000c1e1500 */
[----:B--2---:R-:W-:Y:S04]  /*1cf20*/  @P3 STL [R1+0x868], R158 ;  /* 0x0008689e01003387 */ /* 0x004fe80000100800 */
[----:B---3--:R-:W-:Y:S01]  /*1cf30*/  @P3 STL [R1+0x86c], R161 ;  /* 0x00086ca101003387 */ /* 0x008fe20000100800 */
[----:B------:R-:W-:-:S03]  /*1cf40*/  ISETP.GT.AND P3, PT, R4, 0xd, PT ;  /* 0x0000000d0400780c */ /* 0x000fc60003f64270 */
[----:B------:R-:W2:Y:S04]  /*1cf50*/  LDL.LU.64 R42, [R1+0x1628] ;  /* 0x00162800012a7983 */ /* 0x000ea80000300a00 */
[----:B------:R-:W3:Y:S04]  /*1cf60*/  LDL.LU.64 R40, [R1+0x1620] ;  /* 0x0016200001287983 */ /* 0x000ee80000300a00 */
[----:B----4-:R0:W-:Y:S04]  /*1cf70*/  @P6 STL [R1+0x860], R78 ;  /* 0x0008604e01006387 */ /* 0x0101e80000100800 */
[----:B------:R-:W4:Y:S04]  /*1cf80*/  @P3 LDG.E.U16 R5, desc[UR16][R24.64] ;  /* 0x0000001018053981 */ /* 0x000f28000c1e1500 */
[----:B------:R-:W2:Y:S04]  /*1cf90*/  @P3 LDG.E.U16 R0, desc[UR16][R118.64] ;  /* 0x0000001076003981 */ /* 0x000ea8000c1e1500 */
[----:B0-----:R-:W2:Y:S04]  /*1cfa0*/  LDL R78, [R1+0xb8c] ;  /* 0x000b8c00014e7983 */ /* 0x001ea80000100800 */
[----:B------:R0:W-:Y:S01]  /*1cfb0*/  @P6 STL [R1+0x864], R79 ;  /* 0x0008644f01006387 */ /* 0x0001e20000100800 */
[----:B------:R-:W-:-:S03]  /*1cfc0*/  ISETP.GT.AND P6, PT, R4, 0xe, PT ;  /* 0x0000000e0400780c */ /* 0x000fc60003fc4270 */
[----:B0-----:R-:W3:Y:S10]  /*1cfd0*/  LDL R79, [R1+0xb88] ;  /* 0x000b8800014f7983 */ /* 0x001ef40000100800 */
[----:B------:R-:W3:Y:S04]  /*1cfe0*/  @P6 LDG.E.U16 R160, desc[UR16][R116.64] ;  /* 0x0000001074a06981 */ /* 0x000ee8000c1e1500 */
[----:B------:R-:W3:Y:S04]  /*1cff0*/  @P6 LDG.E.U16 R3, desc[UR16][R8.64] ;  /* 0x0000001008036981 */ /* 0x000ee8000c1e1500 */
[----:B------:R-:W3:Y:S04]  /*1d000*/  LDL.LU.64 R22, [R1+0x1618] ;  /* 0x0016180001167983 */ /* 0x000ee80000300a00 */
[----:B------:R-:W3:Y:S04]  /*1d010*/  LDL.LU.64 R20, [R1+0x1610] ;  /* 0x0016100001147983 */ /* 0x000ee80000300a00 */
[----:B------:R0:W-:Y:S04]  /*1d020*/  @P5 STL [R1+0x85c], R93 ;  /* 0x00085c5d01005387 */ /* 0x0001e80000100800 */
[----:B0-----:R-:W3:Y:S04]  /*1d030*/  LDL R93, [R1+0x82c] ;  /* 0x00082c00015d7983 */ /* 0x001ee80000100800 */
        /* <DEDUP_REMOVED lines=10> */
[----:B------:R-:W3:Y:S04]  /*1d0e0*/  LDL R161, [R1+0x81c] ;  /* 0x00081c0001a17983 */ /* 0x000ee80000100800 */
[----:B------:R0:W-:Y:S01]  /*1d0f0*/  @P4 STL [R1+0x848], R6 ;  /* 0x0008480601004387 */ /* 0x0001e20000100800 */
[----:B------:R-:W-:-:S03]  /*1d100*/  ISETP.GT.AND P5, PT, R4, 0xf, PT ;  /* 0x0000000f0400780c */ /* 0x000fc60003fa4270 */
[----:B0-----:R-:W3:Y:S04]  /*1d110*/  LDL R6, [R1+0x818] ;  /* 0x0008180001067983 */ /* 0x001ee80000100800 */
[----:B------:R-:W-:Y:S04]  /*1d120*/  @P4 STL [R1+0x84c], R159 ;  /* 0x00084c9f01004387 */ /* 0x000fe80000100800 */
[----:B------:R-:W3:Y:S04]  /*1d130*/  LDL.LU.64 R24, [R1+0x15e8] ;  /* 0x0015e80001187983 */ /* 0x000ee80000300a00 */
[----:B------:R-:W3:Y:S04]  /*1d140*/  LDL.LU.64 R118, [R1+0x15e0] ;  /* 0x0015e00001767983 */ /* 0x000ee80000300a00 */
[----:B------:R-:W3:Y:S04]  /*1d150*/  LDL R158, [R1+0x814] ;  /* 0x00081400019e7983 */ /* 0x000ee80000100800 */
[----:B----4-:R0:W-:Y:S04]  /*1d160*/  @P3 STL [R1+0x844], R5 ;  /* 0x0008440501003387 */ /* 0x0101e80000100800 */
[----:B--2---:R-:W2:Y:S04]  /*1d170*/  @P5 LDG.E.U16 R78, desc[UR16][R98.64] ;  /* 0x00000010624e5981 */ /* 0x004ea8000c1e1500 */
[----:B0-----:R-:W4:Y:S04]  /*1d180*/  LDL R5, [R1+0x810] ;  /* 0x0008100001057983 */ /* 0x001f280000100800 */
[----:B------:R0:W-:Y:S04]  /*1d190*/  @P3 STL [R1+0x840], R0 ;  /* 0x0008400001003387 */ /* 0x0001e80000100800 */
[----:B------:R-:W4:Y:S04]  /*1d1a0*/  LDL.LU.64 R116, [R1+0x15d8] ;  /* 0x0015d80001747983 */ /* 0x000f280000300a00 */
[----:B------:R-:W4:Y:S04]  /*1d1b0*/  LDL R159, [R1+0x80c] ;  /* 0x00080c00019f7983 */ /* 0x000f280000100800 */
[----:B0-----:R-:W4:Y:S04]  /*1d1c0*/  LDL R0, [R1+0x808] ;  /* 0x0008080001007983 */ /* 0x001f280000100800 */
[----:B---3--:R0:W-:Y:S04]  /*1d1d0*/  STL [R1+0x109c], R160 ;  /* 0x00109ca001007387 */ /* 0x0081e80000100800 */
[----:B------:R-:W3:Y:S04]  /*1d1e0*/  @P5 LDG.E.U16 R79, desc[UR16][R96.64] ;  /* 0x00000010604f5981 */ /* 0x000ee8000c1e1500 */
[----:B0-----:R-:W3:Y:S04]  /*1d1f0*/  LDL R160, [R1+0x830] ;  /* 0x0008300001a07983 */ /* 0x001ee80000100800 */
[----:B------:R-:W4:Y:S04]  /*1d200*/  LDL.LU.64 R8, [R1+0x15d0] ;  /* 0x0015d00001087983 */ /* 0x000f280000300a00 */
[----:B------:R0:W-:Y:S04]  /*1d210*/  STL [R1+0x10a0], R3 ;  /* 0x0010a00301007387 */ /* 0x0001e80000100800 */
[----:B0-----:R-:W4:Y:S01]  /*1d220*/  LDL R3, [R1+0x834] ;  /* 0x0008340001037983 */ /* 0x001f220000100800 */
[----:B------:R-:W-:-:S02]  /*1d230*/  ISETP.GT.AND P0, PT, R4, 0x10, PT ;  /* 0x000000100400780c */ /* 0x000fc40003f04270 */
[C---:B------:R-:W-:Y:S01]  /*1d240*/  ISETP.GT.AND P4, PT, R4.reuse, 0x11, PT ;  /* 0x000000110400780c */ /* 0x040fe20003f84270 */
[----:B------:R-:W4:Y:S01]  /*1d250*/  LDL.LU.64 R98, [R1+0x15c8] ;  /* 0x0015c80001627983 */ /* 0x000f220000300a00 */
[C---:B------:R-:W-:Y:S02]  /*1d260*/  ISETP.GT.AND P3, PT, R4.reuse, 0x12, PT ;  /* 0x000000120400780c */ /* 0x040fe40003f64270 */
[----:B------:R-:W-:-:S09]  /*1d270*/  ISETP.GT.AND P6, PT, R4, 0x13, PT ;  /* 0x000000130400780c */ /* 0x000fd20003fc4270 */
[----:B------:R-:W4:Y:S04]  /*1d280*/  @P4 LDG.E.U16 R92, desc[UR16][R38.64] ;  /* 0x00000010265c4981 */ /* 0x000f28000c1e1500 */
[----:B------:R-:W4:Y:S04]  /*1d290*/  @P4 LDG.E.U16 R93, desc[UR16][R56.64] ;  /* 0x00000010385d4981 */ /* 0x000f28000c1e1500 */
[----:B------:R-:W4:Y:S04]  /*1d2a0*/  @P3 LDG.E.U16 R7, desc[UR16][R36.64] ;  /* 0x0000001024073981 */ /* 0x000f28000c1e1500 */
[----:B------:R-:W4:Y:S04]  /*1d2b0*/  @P3 LDG.E.U16 R2, desc[UR16][R18.64] ;  /* 0x0000001012023981 */ /* 0x000f28000c1e1500 */
[----:B------:R-:W4:Y:S04]  /*1d2c0*/  @P6 LDG.E.U16 R161, desc[UR16][R16.64] ;  /* 0x0000001010a16981 */ /* 0x000f28000c1e1500 */
[----:B------:R-:W4:Y:S04]  /*1d2d0*/  @P6 LDG.E.U16 R6, desc[UR16][R26.64] ;  /* 0x000000101a066981 */ /* 0x000f28000c1e1500 */
[----:B--2---:R0:W-:Y:S04]  /*1d2e0*/  @P5 STL [R1+0xb8c], R78 ;  /* 0x000b8c4e01005387 */ /* 0x0041e80000100800 */
[----:B0-----:R-:W2:Y:S04]  /*1d2f0*/  LDL.LU R78, [R1+0x15c0] ;  /* 0x0015c000014e7983 */ /* 0x001ea80000300800 */
[----:B------:R-:W2:Y:S04]  /*1d300*/  LDL.LU.64 R96, [R1+0x15b8] ;  /* 0x0015b80001607983 */ /* 0x000ea80000300a00 */
[----:B---3--:R-:W3:Y:S04]  /*1d310*/  @P0 LDG.E.U16 R160, desc[UR16][R58.64] ;  /* 0x000000103aa00981 */ /* 0x008ee8000c1e1500 */
[----:B------:R0:W-:Y:S01]  /*1d320*/  @P5 STL [R1+0xb88], R79 ;  /* 0x000b884f01005387 */ /* 0x0001e20000100800 */
[----:B------:R-:W-:-:S03]  /*1d330*/  ISETP.GT.AND P5, PT, R4, 0x14, PT ;  /* 0x000000140400780c */ /* 0x000fc60003fa4270 */
[----:B0-----:R-:W2:Y:S04]  /*1d340*/  LDL.LU R79, [R1+0x15b0] ;  /* 0x0015b000014f7983 */ /* 0x001ea80000300800 */
[----:B----4-:R-:W4:Y:S06]  /*1d350*/  @P0 LDG.E.U16 R3, desc[UR16][R76.64] ;  /* 0x000000104c030981 */ /* 0x010f2c000c1e1500 */
[----:B------:R-:W2:Y:S04]  /*1d360*/  @P5 LDG.E.U16 R5, desc[UR16][R150.64] ;  /* 0x0000001096055981 */ /* 0x000ea8000c1e1500 */
[----:B------:R-:W2:Y:S04]  /*1d370*/  @P5 LDG.E.U16 R158, desc[UR16][R152.64] ;  /* 0x00000010989e5981 */ /* 0x000ea8000c1e1500 */
[----:B------:R-:W2:Y:S04]  /*1d380*/  LDL.LU.64 R76, [R1+0x15a8] ;  /* 0x0015a800014c7983 */ /* 0x000ea80000300a00 */
[----:B------:R-:W2:Y:S04]  /*1d390*/  LDL.LU.64 R58, [R1+0x15a0] ;  /* 0x0015a000013a7983 */ /* 0x000ea80000300a00 */
[----:B---3--:R-:W-:Y:S04]  /*1d3a0*/  @P0 STL [R1+0x830], R160 ;  /* 0x000830a001000387 */ /* 0x008fe80000100800 */
[----:B----4-:R-:W-:Y:S04]  /*1d3b0*/  @P0 STL [R1+0x834], R3 ;  /* 0x0008340301000387 */ /* 0x010fe80000100800 */
[----:B------:R-:W3:Y:S04]  /*1d3c0*/  LDL.LU.64 R56, [R1+0x1598] ;  /* 0x0015980001387983 */ /* 0x000ee80000300a00 */
[----:B------:R-:W4:Y:S04]  /*1d3d0*/  LDL.LU.64 R38, [R1+0x1590] ;  /* 0x0015900001267983 */ /* 0x000f280000300a00 */
[----:B------:R0:W-:Y:S01]  /*1d3e0*/  @P4 STL [R1+0x828], R92 ;  /* 0x0008285c01004387 */ /* 0x0001e20000100800 */
[----:B------:R-:W-:-:S03]  /*1d3f0*/  ISETP.GT.AND P0, PT, R4, 0x15, PT ;  /* 0x000000150400780c */ /* 0x000fc60003f04270 */
[----:B0-----:R-:W3:Y:S04]  /*1d400*/  LDL R92, [R1+0xb84] ;  /* 0x000b8400015c7983 */ /* 0x001ee80000100800 */
[----:B------:R0:W-:Y:S06]  /*1d410*/  @P4 STL [R1+0x82c], R93 ;  /* 0x00082c5d01004387 */ /* 0x0001ec0000100800 */
[----:B------:R-:W3:Y:S04]  /*1d420*/  @P0 LDG.E.U16 R159, desc[UR16][R162.64] ;  /* 0x00000010a29f0981 */ /* 0x000ee8000c1e1500 */
[----:B------:R-:W3:Y:S04]  /*1d430*/  @P0 LDG.E.U16 R0, desc[UR16][R134.64] ;  /* 0x0000001086000981 */ /* 0x000ee8000c1e1500 */
        /* <DEDUP_REMOVED lines=10> */
[----:B------:R0:W-:Y:S04]  /*1d4e0*/  @P6 STL [R1+0x818], R6 ;  /* 0x0008180601006387 */ /* 0x0001e80000100800 */
[----:B0-----:R-:W3:Y:S04]  /*1d4f0*/  LDL R6, [R1+0x7e4] ;  /* 0x0007e40001067983 */ /* 0x001ee80000100800 */
[----:B------:R0:W-:Y:S04]  /*1d500*/  @P6 STL [R1+0x81c], R161 ;  /* 0x00081ca101006387 */ /* 0x0001e80000100800 */
[----:B------:R-:W3:Y:S04]  /*1d510*/  LDL.LU.64 R152, [R1+0x1568] ;  /* 0x0015680001987983 */ /* 0x000ee80000300a00 */
[----:B------:R-:W3:Y:S04]  /*1d520*/  LDL.LU.64 R150, [R1+0x1560] ;  /* 0x0015600001967983 */ /* 0x000ee80000300a00 */
[----:B0-----:R-:W3:Y:S04]  /*1d530*/  LDL R161, [R1+0x7e0] ;  /* 0x0007e00001a17983 */ /* 0x001ee80000100800 */
[----:B--2---:R0:W-:Y:S04]  /*1d540*/  @P5 STL [R1+0x810], R5 ;  /* 0x0008100501005387 */ /* 0x0041e80000100800 */
[----:B0-----:R-:W2:Y:S04]  /*1d550*/  LDL R5, [R1+0x7dc] ;  /* 0x0007dc0001057983 */ /* 0x001ea80000100800 */
[----:B------:R-:W-:Y:S04]  /*1d560*/  @P5 STL [R1+0x814], R158 ;  /* 0x0008149e01005387 */ /* 0x000fe80000100800 */
[----:B------:R-:W2:Y:S01]  /*1d570*/  LDL.LU.64 R162, [R1+0x1558] ;  /* 0x0015580001a27983 */ /* 0x000ea20000300a00 */
[----:B------:R-:W-:-:S03]  /*1d580*/  ISETP.GT.AND P4, PT, R4, 0x16, PT ;  /* 0x000000160400780c */ /* 0x000fc60003f84270 */
[----:B------:R-:W3:Y:S04]  /*1d590*/  LDL.LU.64 R134, [R1+0x1550] ;  /* 0x0015500001867983 */ /* 0x000ee80000300a00 */
[----:B------:R-:W3:Y:S06]  /*1d5a0*/  LDL R3, [R1+0x7d8] ;  /* 0x0007d80001037983 */ /* 0x000eec0000100800 */
[----:B--2---:R-:W2:Y:S04]  /*1d5b0*/  @P4 LDG.E.U16 R162, desc[UR16][R132.64] ;  /* 0x0000001084a24981 */ /* 0x004ea8000c1e1500 */
[----:B------:R-:W4:Y:S04]  /*1d5c0*/  @P4 LDG.E.U16 R163, desc[UR16][R114.64] ;  /* 0x0000001072a34981 */ /* 0x000f28000c1e1500 */
[----:B---3--:R0:W-:Y:S04]  /*1d5d0*/  @P0 STL [R1+0x808], R0 ;  /* 0x0008080001000387 */ /* 0x0081e80000100800 */
[----:B0-----:R-:W3:Y:S04]  /*1d5e0*/  LDL R0, [R1+0x7d4] ;  /* 0x0007d40001007983 */ /* 0x001ee80000100800 */
[----:B------:R0:W-:Y:S04]  /*1d5f0*/  @P0 STL [R1+0x80c], R159 ;  /* 0x00080c9f01000387 */ /* 0x0001e80000100800 */
[----:B------:R-:W3:Y:S04]  /*1d600*/  LDL.LU.64 R132, [R1+0x1548] ;  /* 0x0015480001847983 */ /* 0x000ee80000300a00 */
[----:B------:R-:W3:Y:S04]  /*1d610*/  LDL R158, [R1+0x7d0] ;  /* 0x0007d000019e7983 */ /* 0x000ee80000100800 */
[----:B0-----:R-:W3:Y:S04]  /*1d620*/  LDL R159, [R1+0x7cc] ;  /* 0x0007cc00019f7983 */ /* 0x001ee80000100800 */
[----:B--2---:R0:W-:Y:S04]  /*1d630*/  STL [R1+0x10a4], R162 ;  /* 0x0010a4a201007387 */ /* 0x0041e80000100800 */
[----:B0-----:R-:W2:Y:S04]  /*1d640*/  LDL R162, [R1+0x7f4] ;  /* 0x0007f40001a27983 */ /* 0x001ea80000100800 */
[----:B------:R-:W3:Y:S04]  /*1d650*/  LDL.LU.64 R114, [R1+0x1540] ;  /* 0x0015400001727983 */ /* 0x000ee80000300a00 */
[----:B----4-:R0:W-:Y:S04]  /*1d660*/  STL [R1+0x10a8], R163 ;  /* 0x0010a8a301007387 */ /* 0x0101e80000100800 */
[----:B0-----:R-:W4:Y:S01]  /*1d670*/  LDL R163, [R1+0x7f8] ;  /* 0x0007f80001a37983 */ /* 0x001f220000100800 */
[----:B------:R-:W-:-:S02]  /*1d680*/  ISETP.GT.AND P3, PT, R4, 0x17, PT ;  /* 0x000000170400780c */ /* 0x000fc40003f64270 */
[C---:B------:R-:W-:Y:S02]  /*1d690*/  ISETP.GT.AND P6, PT, R4.reuse, 0x18, PT ;  /* 0x000000180400780c */ /* 0x040fe40003fc4270 */
[C---:B------:R-:W-:Y:S02]  /*1d6a0*/  ISETP.GT.AND P5, PT, R4.reuse, 0x19, PT ;  /* 0x000000190400780c */ /* 0x040fe40003fa4270 */
[----:B------:R-:W-:-:S07]  /*1d6b0*/  ISETP.GT.AND P0, PT, R4, 0x1a, PT ;  /* 0x0000001a0400780c */ /* 0x000fce0003f04270 */
[----:B------:R-:W3:Y:S04]  /*1d6c0*/  @P3 LDG.E.U16 R92, desc[UR16][R112.64] ;  /* 0x00000010705c3981 */ /* 0x000ee8000c1e1500 */
[----:B------:R-:W3:Y:S01]  /*1d6d0*/  @P3 LDG.E.U16 R93, desc[UR16][R94.64] ;  /* 0x000000105e5d3981 */ /* 0x000ee2000c1e1500 */
[----:B------:R-:W-:-:S03]  /*1d6e0*/  ISETP.GT.AND P4, PT, R4, 0x1b, PT ;  /* 0x0000001b0400780c */ /* 0x000fc60003f84270 */
[----:B------:R-:W3:Y:S04]  /*1d6f0*/  @P5 LDG.E.U16 R7, desc[UR16][R54.64] ;  /* 0x0000001036075981 */ /* 0x000ee8000c1e1500 */
[----:B------:R-:W3:Y:S04]  /*1d700*/  @P5 LDG.E.U16 R2, desc[UR16][R52.64] ;  /* 0x0000001034025981 */ /* 0x000ee8000c1e1500 */
[----:B------:R-:W3:Y:S04]  /*1d710*/  @P0 LDG.E.U16 R160, desc[UR16][R34.64] ;  /* 0x0000001022a00981 */ /* 0x000ee8000c1e1500 */
[----:B------:R-:W3:Y:S04]  /*1d720*/  @P0 LDG.E.U16 R6, desc[UR16][R148.64] ;  /* 0x0000001094060981 */ /* 0x000ee8000c1e1500 */
[----:B------:R-:W3:Y:S04]  /*1d730*/  @P4 LDG.E.U16 R161, desc[UR16][R146.64] ;  /* 0x0000001092a14981 */ /* 0x000ee8000c1e1500 */
[----:B------:R-:W3:Y:S04]  /*1d740*/  @P4 LDG.E.U16 R5, desc[UR16][R130.64] ;  /* 0x0000001082054981 */ /* 0x000ee8000c1e1500 */
[----:B------:R-:W3:Y:S04]  /*1d750*/  LDL.LU.64 R112, [R1+0x1538] ;  /* 0x0015380001707983 */ /* 0x000ee80000300a00 */
[----:B--2---:R-:W2:Y:S04]  /*1d760*/  @P6 LDG.E.U16 R162, desc[UR16][R72.64] ;  /* 0x0000001048a26981 */ /* 0x004ea8000c1e1500 */
[----:B----4-:R-:W4:Y:S04]  /*1d770*/  @P6 LDG.E.U16 R163, desc[UR16][R74.64] ;  /* 0x000000104aa36981 */ /* 0x010f28000c1e1500 */
[----:B---3--:R0:W-:Y:S04]  /*1d780*/  @P3 STL [R1+0xb84], R92 ;  /* 0x000b845c01003387 */ /* 0x0081e80000100800 */
[----:B0-----:R-:W3:Y:S04]  /*1d790*/  LDL.LU R92, [R1+0x1530] ;  /* 0x00153000015c7983 */ /* 0x001ee80000300800 */
[----:B------:R-:W3:Y:S04]  /*1d7a0*/  LDL.LU.64 R94, [R1+0x1528] ;  /* 0x00152800015e7983 */ /* 0x000ee80000300a00 */
[----:B------:R0:W-:Y:S01]  /*1d7b0*/  @P3 STL [R1+0xb80], R93 ;  /* 0x000b805d01003387 */ /* 0x0001e20000100800 */
[----:B------:R-:W-:-:S03]  /*1d7c0*/  ISETP.GT.AND P3, PT, R4, 0x1c, PT ;  /* 0x0000001c0400780c */ /* 0x000fc60003f64270 */
[----:B0-----:R-:W3:Y:S04]  /*1d7d0*/  LDL.LU R93, [R1+0x1520] ;  /* 0x00152000015d7983 */ /* 0x001ee80000300800 */
[----:B------:R-:W3:Y:S04]  /*1d7e0*/  LDL.LU.64 R74, [R1+0x1518] ;  /* 0x00151800014a7983 */ /* 0x000ee80000300a00 */
[----:B------:R-:W3:Y:S04]  /*1d7f0*/  LDL.LU.64 R72, [R1+0x1510] ;  /* 0x0015100001487983 */ /* 0x000ee80000300a00 */
[----:B------:R-:W3:Y:S04]  /*1d800*/  @P3 LDG.E.U16 R3, desc[UR16][R128.64] ;  /* 0x0000001080033981 */ /* 0x000ee8000c1e1500 */
[----:B------:R-:W3:Y:S04]  /*1d810*/  @P3 LDG.E.U16 R0, desc[UR16][R164.64] ;  /* 0x00000010a4003981 */ /* 0x000ee8000c1e1500 */
[----:B--2---:R-:W-:Y:S04]  /*1d820*/  @P6 STL [R1+0x7f4], R162 ;  /* 0x0007f4a201006387 */ /* 0x004fe80000100800 */
[----:B----4-:R-:W-:Y:S04]  /*1d830*/  @P6 STL [R1+0x7f8], R163 ;  /* 0x0007f8a301006387 */ /* 0x010fe80000100800 */
[----:B------:R-:W2:Y:S04]  /*1d840*/  LDL.LU.64 R54, [R1+0x1508] ;  /* 0x0015080001367983 */ /* 0x000ea80000300a00 */
[----:B------:R0:W-:Y:S04]  /*1d850*/  @P5 STL [R1+0x7f0], R7 ;  /* 0x0007f00701005387 */ /* 0x0001e80000100800 */
[----:B0-----:R-:W4:Y:S04]  /*1d860*/  LDL R7, [R1+0xb7c] ;  /* 0x000b7c0001077983 */ /* 0x001f280000100800 */
[----:B------:R-:W2:Y:S04]  /*1d870*/  LDL.LU.64 R52, [R1+0x1500] ;  /* 0x0015000001347983 */ /* 0x000ea80000300a00 */
[----:B------:R0:W-:Y:S04]  /*1d880*/  @P5 STL [R1+0x7ec], R2 ;  /* 0x0007ec0201005387 */ /* 0x0001e80000100800 */
[----:B0-----:R-:W2:Y:S04]  /*1d890*/  LDL R2, [R1+0xb78] ;  /* 0x000b780001027983 */ /* 0x001ea80000100800 */
[----:B------:R-:W2:Y:S04]  /*1d8a0*/  LDL.LU.64 R34, [R1+0x14f8] ;  /* 0x0014f80001227983 */ /* 0x000ea80000300a00 */
[----:B------:R-:W2:Y:S04]  /*1d8b0*/  LDL.LU.64 R148, [R1+0x14f0] ;  /* 0x0014f00001947983 */ /* 0x000ea80000300a00 */
[----:B------:R0:W-:Y:S04]  /*1d8c0*/  @P0 STL [R1+0x7e8], R160 ;  /* 0x0007e8a001000387 */ /* 0x0001e80000100800 */
[----:B0-----:R-:W2:Y:S04]  /*1d8d0*/  LDL R160, [R1+0x7c8] ;  /* 0x0007c80001a07983 */ /* 0x001ea80000100800 */
[----:B------:R0:W-:Y:S04]  /*1d8e0*/  @P0 STL [R1+0x7e4], R6 ;  /* 0x0007e40601000387 */ /* 0x0001e80000100800 */
[----:B0-----:R-:W2:Y:S04]  /*1d8f0*/  LDL R6, [R1+0x7c4] ;  /* 0x0007c40001067983 */ /* 0x001ea80000100800 */
[----:B------:R-:W2:Y:S04]  /*1d900*/  LDL.LU.64 R146, [R1+0x14e8] ;  /* 0x0014e80001927983 */ /* 0x000ea80000300a00 */
[----:B------:R-:W2:Y:S04]  /*1d910*/  LDL.LU.64 R130, [R1+0x14e0] ;  /* 0x0014e00001827983 */ /* 0x000ea80000300a00 */
[----:B------:R0:W-:Y:S04]  /*1d920*/  @P4 STL [R1+0x7e0], R161 ;  /* 0x0007e0a101004387 */ /* 0x0001e80000100800 */
[----:B0-----:R-:W2:Y:S04]  /*1d930*/  LDL R161, [R1+0x7c0] ;  /* 0x0007c00001a17983 */ /* 0x001ea80000100800 */
[----:B------:R0:W-:Y:S01]  /*1d940*/  @P4 STL [R1+0x7dc], R5 ;  /* 0x0007dc0501004387 */ /* 0x0001e20000100800 */
[----:B------:R-:W-:-:S03]  /*1d950*/  ISETP.GT.AND P6, PT, R4, 0x1d, PT ;  /* 0x0000001d0400780c */ /* 0x000fc60003fc4270 */
[----:B0-----:R-:W2:Y:S04]  /*1d960*/  LDL R5, [R1+0x7bc] ;  /* 0x0007bc0001057983 */ /* 0x001ea80000100800 */
[----:B------:R-:W2:Y:S04]  /*1d970*/  LDL.LU.64 R128, [R1+0x14d8] ;  /* 0x0014d80001807983 */ /* 0x000ea80000300a00 */
[----:B------:R-:W2:Y:S04]  /*1d980*/  LDL.LU.64 R164, [R1+0x14d0] ;  /* 0x0014d00001a47983 */ /* 0x000ea80000300a00 */
[----:B------:R-:W2:Y:S01]  /*1d990*/  @P6 LDG.E.U16 R158, desc[UR16][R110.64] ;  /* 0x000000106e9e6981 */ /* 0x000ea2000c1e1500 */
[----:B------:R-:W-:-:S03]  /*1d9a0*/  ISETP.GT.AND P5, PT, R4, 0x1e, PT ;  /* 0x0000001e0400780c */ /* 0x000fc60003fa4270 */
[----:B------:R-:W2:Y:S01]  /*1d9b0*/  @P6 LDG.E.U16 R159, desc[UR16][R68.64] ;  /* 0x00000010449f6981 */ /* 0x000ea2000c1e1500 */
[----:B------:R-:W-:-:S03]  /*1d9c0*/  ISETP.GT.AND P0, PT, R4, 0x1f, PT ;  /* 0x0000001f0400780c */ /* 0x000fc60003f04270 */
[----:B---3--:R0:W-:Y:S01]  /*1d9d0*/  @P3 STL [R1+0x7d4], R0 ;  /* 0x0007d40001003387 */ /* 0x0081e20000100800 */
[----:B------:R-:W-:-:S03]  /*1d9e0*/  ISETP.GT.AND P4, PT, R4, 0x20, PT ;  /* 0x000000200400780c */ /* 0x000fc60003f84270 */
[----:B0-----:R-:W3:Y:S04]  /*1d9f0*/  LDL R0, [R1+0x7b8] ;  /* 0x0007b80001007983 */ /* 0x001ee80000100800 */
[----:B------:R-:W-:Y:S04]  /*1da00*/  @P3 STL [R1+0x7d8], R3 ;  /* 0x0007d80301003387 */ /* 0x000fe80000100800 */
[----:B------:R-:W3:Y:S04]  /*1da10*/  LDL.LU.64 R110, [R1+0x14c8] ;  /* 0x0014c800016e7983 */ /* 0x000ee80000300a00 */
[----:B----4-:R-:W4:Y:S04]  /*1da20*/  @P0 LDG.E.U16 R7, desc[UR16][R90.64] ;  /* 0x000000105a070981 */ /* 0x010f28000c1e1500 */
[----:B--2---:R-:W2:Y:S04]  /*1da30*/  @P0 LDG.E.U16 R2, desc[UR16][R50.64] ;  /* 0x0000001032020981 */ /* 0x004ea8000c1e1500 */
[----:B------:R-:W2:Y:S04]  /*1da40*/  @P4 LDG.E.U16 R160, desc[UR16][R32.64] ;  /* 0x0000001020a04981 */ /* 0x000ea8000c1e1500 */
[----:B------:R-:W2:Y:S04]  /*1da50*/  @P4 LDG.E.U16 R6, desc[UR16][R88.64] ;  /* 0x0000001058064981 */ /* 0x000ea8000c1e1500 */
[----:B------:R-:W2:Y:S04]  /*1da60*/  @P5 LDG.E.U16 R164, desc[UR16][R108.64] ;  /* 0x000000106ca45981 */ /* 0x000ea8000c1e1500 */
[----:B------:R0:W-:Y:S04]  /*1da70*/  @P6 STL [R1+0x7d0], R158 ;  /* 0x0007d09e01006387 */ /* 0x0001e80000100800 */
[----:B------:R-:W4:Y:S04]  /*1da80*/  @P5 LDG.E.U16 R165, desc[UR16][R10.64] ;  /* 0x000000100aa55981 */ /* 0x000f28000c1e1500 */
[----:B0-----:R-:W4:Y:S04]  /*1da90*/  LDL R158, [R1+0x7b4] ;  /* 0x0007b400019e7983 */ /* 0x001f280000100800 */
[----:B------:R-:W4:Y:S04]  /*1daa0*/  LDL.LU.64 R68, [R1+0x14c0] ;  /* 0x0014c00001447983 */ /* 0x000f280000300a00 */
[----:B------:R-:W4:Y:S04]  /*1dab0*/  LDL R163, [R1+0x7b0] ;  /* 0x0007b00001a37983 */ /* 0x000f280000100800 */
[----:B------:R0:W-:Y:S01]  /*1dac0*/  @P6 STL [R1+0x7cc], R159 ;  /* 0x0007cc9f01006387 */ /* 0x0001e20000100800 */
[----:B------:R-:W-:-:S03]  /*1dad0*/  ISETP.GT.AND P3, PT, R4, 0x21, PT ;  /* 0x000000210400780c */ /* 0x000fc60003f64270 */
[----:B0-----:R-:W4:Y:S04]  /*1dae0*/  LDL R159, [R1+0x7ac] ;  /* 0x0007ac00019f7983 */ /* 0x001f280000100800 */
[----:B------:R-:W4:Y:S01]  /*1daf0*/  LDL.LU.64 R108, [R1+0x14b8] ;  /* 0x0014b800016c7983 */ /* 0x000f220000300a00 */
[----:B------:R-:W-:-:S05]  /*1db00*/  ISETP.GT.AND P6, PT, R4, 0x22, PT ;  /* 0x000000220400780c */ /* 0x000fca0003fc4270 */
[----:B------:R-:W4:Y:S04]  /*1db10*/  @P3 LDG.E.U16 R161, desc[UR16][R70.64] ;  /* 0x0000001046a13981 */ /* 0x000f28000c1e1500 */
[----:B------:R-:W4:Y:S04]  /*1db20*/  @P3 LDG.E.U16 R5, desc[UR16][R48.64] ;  /* 0x0000001030053981 */ /* 0x000f28000c1e1500 */
[----:B---3--:R-:W3:Y:S04]  /*1db30*/  @P6 LDG.E.U16 R0, desc[UR16][R126.64] ;  /* 0x000000107e006981 */ /* 0x008ee8000c1e1500 */
[----:B--2---:R-:W-:Y:S04]  /*1db40*/  STL [R1+0x10ac], R164 ;  /* 0x0010aca401007387 */ /* 0x004fe80000100800 */
[----:B------:R-:W2:Y:S04]  /*1db50*/  LDL R11, [R1+0x7a4] ;  /* 0x0007a400010b7983 */ /* 0x000ea80000100800 */
[----:B------:R-:W2:Y:S04]  /*1db60*/  LDL R162, [R1+0x7a8] ;  /* 0x0007a80001a27983 */ /* 0x000ea80000100800 */
[----:B----4-:R-:W-:Y:S04]  /*1db70*/  STL [R1+0x10b0], R165 ;  /* 0x0010b0a501007387 */ /* 0x010fe80000100800 */
[----:B------:R-:W4:Y:S04]  /*1db80*/  LDL.LU.64 R90, [R1+0x14b0] ;  /* 0x0014b000015a7983 */ /* 0x000f280000300a00 */
[----:B------:R-:W4:Y:S04]  /*1db90*/  @P6 LDG.E.U16 R158, desc[UR16][R106.64] ;  /* 0x000000106a9e6981 */ /* 0x000f28000c1e1500 */
[----:B------:R0:W-:Y:S04]  /*1dba0*/  @P0 STL [R1+0xb7c], R7 ;  /* 0x000b7c0701000387 */ /* 0x0001e80000100800 */
[----:B0-----:R-:W4:Y:S04]  /*1dbb0*/  LDL R7, [R1+0x7a0] ;  /* 0x0007a00001077983 */ /* 0x001f280000100800 */
[----:B------:R-:W4:Y:S04]  /*1dbc0*/  LDL.LU.64 R50, [R1+0x14a8] ;  /* 0x0014a80001327983 */ /* 0x000f280000300a00 */
[----:B------:R-:W4:Y:S04]  /*1dbd0*/  LDL R3, [R1+0x79c] ;  /* 0x00079c0001037983 */ /* 0x000f280000100800 */
[----:B------:R-:W4:Y:S04]  /*1dbe0*/  LDL R10, [R1+0xb74] ;  /* 0x000b7400010a7983 */ /* 0x000f280000100800 */
[----:B------:R0:W-:Y:S04]  /*1dbf0*/  @P0 STL [R1+0xb78], R2 ;  /* 0x000b780201000387 */ /* 0x0001e80000100800 */
[----:B0-----:R-:W4:Y:S04]  /*1dc00*/  LDL R2, [R1+0xb70] ;  /* 0x000b700001027983 */ /* 0x001f280000100800 */
[----:B------:R-:W4:Y:S04]  /*1dc10*/  LDL.LU.64 R32, [R1+0x14a0] ;  /* 0x0014a00001207983 */ /* 0x000f280000300a00 */
[----:B------:R-:W4:Y:S04]  /*1dc20*/  LDL.LU.64 R88, [R1+0x1498] ;  /* 0x0014980001587983 */ /* 0x000f280000300a00 */
[----:B------:R0:W-:Y:S04]  /*1dc30*/  @P4 STL [R1+0x7c4], R6 ;  /* 0x0007c40601004387 */ /* 0x0001e80000100800 */
[----:B0-----:R-:W4:Y:S01]  /*1dc40*/  LDL R6, [R1+0xb6c] ;  /* 0x000b6c0001067983 */ /* 0x001f220000100800 */
[----:B------:R-:W-:-:S02]  /*1dc50*/  ISETP.GT.AND P5, PT, R4, 0x23, PT ;  /* 0x000000230400780c */ /* 0x000fc40003fa4270 */
[----:B------:R-:W-:-:S11]  /*1dc60*/  ISETP.GT.AND P0, PT, R4, 0x24, PT ;  /* 0x000000240400780c */ /* 0x000fd60003f04270 */
[----:B------:R-:W4:Y:S04]  /*1dc70*/  @P5 LDG.E.U16 R159, desc[UR16][R86.64] ;  /* 0x00000010569f5981 */ /* 0x000f28000c1e1500 */
[----:B------:R-:W4:Y:S04]  /*1dc80*/  @P5 LDG.E.U16 R163, desc[UR16][R104.64] ;  /* 0x0000001068a35981 */ /* 0x000f28000c1e1500 */
[----:B------:R0:W-:Y:S01]  /*1dc90*/  @P4 STL [R1+0x7c8], R160 ;  /* 0x0007c8a001004387 */ /* 0x0001e20000100800 */
[----:B------:R-:W-:-:S03]  /*1dca0*/  ISETP.GT.AND P4, PT, R4, 0x25, PT ;  /* 0x000000250400780c */ /* 0x000fc60003f84270 */
[----:B------:R-:W4:Y:S04]  /*1dcb0*/  LDL.LU.64 R70, [R1+0x1490] ;  /* 0x0014900001467983 */ /* 0x000f280000300a00 */
[----:B0-----:R-:W4:Y:S04]  /*1dcc0*/  LDL R160, [R1+0xb68] ;  /* 0x000b680001a07983 */ /* 0x001f280000100800 */
[----:B------:R-:W4:Y:S04]  /*1dcd0*/  LDL.LU.64 R48, [R1+0x1488] ;  /* 0x0014880001307983 */ /* 0x000f280000300a00 */
[----:B------:R0:W-:Y:S04]  /*1dce0*/  @P3 STL [R1+0x7c0], R161 ;  /* 0x0007c0a101003387 */ /* 0x0001e80000100800 */
[----:B0-----:R-:W4:Y:S04]  /*1dcf0*/  LDL R161, [R1+0x798] ;  /* 0x0007980001a17983 */ /* 0x001f280000100800 */
[----:B------:R0:W-:Y:S01]  /*1dd00*/  @P3 STL [R1+0x7bc], R5 ;  /* 0x0007bc0501003387 */ /* 0x0001e20000100800 */
[----:B------:R-:W-:-:S03]  /*1dd10*/  ISETP.GT.AND P3, PT, R4, 0x26, PT ;  /* 0x000000260400780c */ /* 0x000fc60003f64270 */
[----:B0-----:R-:W4:Y:S04]  /*1dd20*/  LDL R5, [R1+0x794] ;  /* 0x0007940001057983 */ /* 0x001f280000100800 */
[----:B------:R-:W4:Y:S04]  /*1dd30*/  LDL.LU.64 R126, [R1+0x1480] ;  /* 0x00148000017e7983 */ /* 0x000f280000300a00 */
[----:B---3--:R0:W-:Y:S04]  /*1dd40*/  @P6 STL [R1+0x7b8], R0 ;  /* 0x0007b80001006387 */ /* 0x0081e80000100800 */
[----:B0-----:R-:W3:Y:S04]  /*1dd50*/  LDL R0, [R1+0x790] ;  /* 0x0007900001007983 */ /* 0x001ee80000100800 */
[----:B------:R-:W3:Y:S04]  /*1dd60*/  LDL.LU.64 R106, [R1+0x1478] ;  /* 0x00147800016a7983 */ /* 0x000ee80000300a00 */
[----:B--2---:R-:W2:Y:S04]  /*1dd70*/  @P0 LDG.E.U16 R11, desc[UR16][R66.64] ;  /* 0x00000010420b0981 */ /* 0x004ea8000c1e1500 */
[----:B------:R-:W3:Y:S04]  /*1dd80*/  @P0 LDG.E.U16 R162, desc[UR16][R84.64] ;  /* 0x0000001054a20981 */ /* 0x000ee8000c1e1500 */
[----:B----4-:R0:W-:Y:S01]  /*1dd90*/  @P6 STL [R1+0x7b4], R158 ;  /* 0x0007b49e01006387 */ /* 0x0101e20000100800 */
[----:B------:R-:W-:-:S03]  /*1dda0*/  ISETP.GT.AND P6, PT, R4, 0x27, PT ;  /* 0x000000270400780c */ /* 0x000fc60003fc4270 */
[----:B0-----:R-:W4:Y:S04]  /*1ddb0*/  LDL R158, [R1+0x78c] ;  /* 0x00078c00019e7983 */ /* 0x001f280000100800 */
[----:B------:R-:W4:Y:S04]  /*1ddc0*/  @P4 LDG.E.U16 R7, desc[UR16][R64.64] ;  /* 0x0000001040074981 */ /* 0x000f28000c1e1500 */
[----:B------:R-:W4:Y:S04]  /*1ddd0*/  LDL.LU.64 R104, [R1+0x1470] ;  /* 0x0014700001687983 */ /* 0x000f280000300a00 */
[----:B------:R-:W4:Y:S04]  /*1dde0*/  @P4 LDG.E.U16 R3, desc[UR16][R46.64] ;  /* 0x000000102e034981 */ /* 0x000f28000c1e1500 */
[----:B------:R-:W4:Y:S04]  /*1ddf0*/  @P3 LDG.E.U16 R10, desc[UR16][R44.64] ;  /* 0x000000102c0a3981 */ /* 0x000f28000c1e1500 */
[----:B------:R-:W4:Y:S04]  /*1de00*/  LDL.LU.64 R86, [R1+0x1468] ;  /* 0x0014680001567983 */ /* 0x000f280000300a00 */
[----:B------:R-:W4:Y:S04]  /*1de10*/  @P3 LDG.E.U16 R2, desc[UR16][R14.64] ;  /* 0x000000100e023981 */ /* 0x000f28000c1e1500 */
[----:B------:R-:W4:Y:S04]  /*1de20*/  @P6 LDG.E.U16 R6, desc[UR16][R12.64] ;  /* 0x000000100c066981 */ /* 0x000f28000c1e1500 */
[----:B------:R0:W-:Y:S04]  /*1de30*/  @P5 STL [R1+0x7ac], R159 ;  /* 0x0007ac9f01005387 */ /* 0x0001e80000100800 */
[----:B0-----:R-:W4:Y:S04]  /*1de40*/  LDL R159, [R1+0x788] ;  /* 0x00078800019f7983 */ /* 0x001f280000100800 */
[----:B------:R-:W4:Y:S04]  /*1de50*/  LDL.LU R165, [R1+0x76c] ;  /* 0x00076c0001a57983 */ /* 0x000f280000300800 */
[----:B------:R0:W-:Y:S01]  /*1de60*/  @P5 STL [R1+0x7b0], R163 ;  /* 0x0007b0a301005387 */ /* 0x0001e20000100800 */
[----:B------:R-:W-:-:S03]  /*1de70*/  ISETP.GT.AND P5, PT, R4, 0x28, PT ;  /* 0x000000280400780c */ /* 0x000fc60003fa4270 */
[----:B------:R-:W4:Y:S04]  /*1de80*/  LDL.LU.64 R84, [R1+0x1460] ;  /* 0x0014600001547983 */ /* 0x000f280000300a00 */
[----:B------:R-:W4:Y:S04]  /*1de90*/  LDL.LU.64 R66, [R1+0x1458] ;  /* 0x0014580001427983 */ /* 0x000f280000300a00 */
[----:B0-----:R-:W4:Y:S04]  /*1dea0*/  LDL R163, [R1+0x784] ;  /* 0x0007840001a37983 */ /* 0x001f280000100800 */
[----:B------:R-:W4:Y:S04]  /*1deb0*/  @P6 LDG.E.U16 R160, desc[UR16][R30.64] ;  /* 0x000000101ea06981 */ /* 0x000f28000c1e1500 */
[----:B------:R-:W4:Y:S04]  /*1dec0*/  @P5 LDG.E.U16 R161, desc[UR16][R28.64] ;  /* 0x000000101ca15981 */ /* 0x000f28000c1e1500 */
[----:B------:R-:W4:Y:S04]  /*1ded0*/  @P5 LDG.E.U16 R5, desc[UR16][R144.64] ;  /* 0x0000001090055981 */ /* 0x000f28000c1e1500 */
[----:B--2---:R0:W-:Y:S04]  /*1dee0*/  @P0 STL [R1+0x7a4], R11 ;  /* 0x0007a40b01000387 */ /* 0x0041e80000100800 */
[----:B0-----:R-:W2:Y:S04]  /*1def0*/  LDL R11, [R1+0x780] ;  /* 0x00078000010b7983 */ /* 0x001ea80000100800 */
[----:B---3--:R-:W-:Y:S01]  /*1df00*/  @P0 STL [R1+0x7a8], R162 ;  /* 0x0007a8a201000387 */ /* 0x008fe20000100800 */
[----:B------:R-:W-:-:S03]  /*1df10*/  ISETP.GT.AND P0, PT, R4, 0x29, PT ;  /* 0x000000290400780c */ /* 0x000fc60003f04270 */
[----:B------:R-:W3:Y:S10]  /*1df20*/  LDL.LU.64 R64, [R1+0x1450] ;  /* 0x0014500001407983 */ /* 0x000ef40000300a00 */
[----:B------:R-:W3:Y:S04]  /*1df30*/  @P0 LDG.E.U16 R0, desc[UR16][R142.64] ;  /* 0x000000108e000981 */ /* 0x000ee8000c1e1500 */
[----:B----4-:R0:W-:Y:S04]  /*1df40*/  @P4 STL [R1+0x7a0], R7 ;  /* 0x0007a00701004387 */ /* 0x0101e80000100800 */
[----:B------:R-:W4:Y:S04]  /*1df50*/  @P0 LDG.E.U16 R158, desc[UR16][R124.64] ;  /* 0x000000107c9e0981 */ /* 0x000f28000c1e1500 */
[----:B0-----:R-:W4:Y:S04]  /*1df60*/  LDL R7, [R1+0x77c] ;  /* 0x00077c0001077983 */ /* 0x001f280000100800 */
[----:B------:R-:W4:Y:S04]  /*1df70*/  LDL.LU.64 R46, [R1+0x1448] ;  /* 0x00144800012e7983 */ /* 0x000f280000300a00 */
[----:B------:R-:W-:Y:S04]  /*1df80*/  @P4 STL [R1+0x79c], R3 ;  /* 0x00079c0301004387 */ /* 0x000fe80000100800 */
[----:B------:R-:W4:Y:S04]  /*1df90*/  LDL.LU.64 R44, [R1+0x1440] ;  /* 0x00144000012c7983 */ /* 0x000f280000300a00 */
[----:B------:R-:W4:Y:S04]  /*1dfa0*/  LDL.LU.64 R14, [R1+0x1438] ;  /* 0x00143800010e7983 */ /* 0x000f280000300a00 */
[----:B------:R0:W-:Y:S04]  /*1dfb0*/  @P3 STL [R1+0xb74], R10 ;  /* 0x000b740a01003387 */ /* 0x0001e80000100800 */
[----:B0-----:R-:W4:Y:S04]  /*1dfc0*/  LDL R10, [R1+0x778] ;  /* 0x00077800010a7983 */ /* 0x001f280000100800 */
[----:B------:R0:W-:Y:S04]  /*1dfd0*/  @P3 STL [R1+0xb70], R2 ;  /* 0x000b700201003387 */ /* 0x0001e80000100800 */
[----:B0-----:R-:W4:Y:S04]  /*1dfe0*/  LDL R2, [R1+0x774] ;  /* 0x0007740001027983 */ /* 0x001f280000100800 */
[----:B------:R-:W4:Y:S04]  /*1dff0*/  LDL.LU.64 R12, [R1+0x1430] ;  /* 0x00143000010c7983 */ /* 0x000f280000300a00 */
[----:B------:R0:W-:Y:S04]  /*1e000*/  @P6 STL [R1+0xb6c], R6 ;  /* 0x000b6c0601006387 */ /* 0x0001e80000100800 */
[----:B0-----:R-:W4:Y:S01]  /*1e010*/  LDL R6, [R1+0x770] ;  /* 0x0007700001067983 */ /* 0x001f220000100800 */
[----:B------:R-:W-:-:S02]  /*1e020*/  ISETP.GT.AND P4, PT, R4, 0x2a, PT ;  /* 0x0000002a0400780c */ /* 0x000fc40003f84270 */
[C---:B------:R-:W-:Y:S01]  /*1e030*/  ISETP.GT.AND P3, PT, R4.reuse, 0x2b, PT ;  /* 0x0000002b0400780c */ /* 0x040fe20003f64270 */
[----:B------:R-:W4:Y:S10]  /*1e040*/  LDL.LU.64 R30, [R1+0x1428] ;  /* 0x00142800011e7983 */ /* 0x000f340000300a00 */
[----:B------:R-:W4:Y:S04]  /*1e050*/  @P4 LDG.E.U16 R159, desc[UR16][R140.64] ;  /* 0x000000108c9f4981 */ /* 0x000f28000c1e1500 */
[----:B------:R-:W4:Y:S04]  /*1e060*/  @P4 LDG.E.U16 R163, desc[UR16][R122.64] ;  /* 0x000000107aa34981 */ /* 0x000f28000c1e1500 */
[----:B------:R-:W-:Y:S04]  /*1e070*/  @P6 STL [R1+0xb68], R160 ;  /* 0x000b68a001006387 */ /* 0x000fe80000100800 */
[----:B------:R-:W4:Y:S04]  /*1e080*/  LDL.LU.64 R28, [R1+0x1420] ;  /* 0x00142000011c7983 */ /* 0x000f280000300a00 */
[----:B------:R-:W4:Y:S01]  /*1e090*/  LDL.LU.64 R144, [R1+0x1418] ;  /* 0x0014180001907983 */ /* 0x000f220000300a00 */
[----:B------:R-:W-:-:S03]  /*1e0a0*/  ISETP.GT.AND P6, PT, R4, 0x2c, PT ;  /* 0x0000002c0400780c */ /* 0x000fc60003fc4270 */
[----:B------:R0:W-:Y:S04]  /*1e0b0*/  @P5 STL [R1+0x794], R5 ;  /* 0x0007940501005387 */ /* 0x0001e80000100800 */
[----:B0-----:R-:W4:Y:S04]  /*1e0c0*/  LDL R5, [R1+0xb64] ;  /* 0x000b640001057983 */ /* 0x001f280000100800 */
[----:B------:R-:W-:Y:S04]  /*1e0d0*/  @P5 STL [R1+0x798], R161 ;  /* 0x000798a101005387 */ /* 0x000fe80000100800 */
[----:B------:R-:W4:Y:S01]  /*1e0e0*/  LDL.LU.64 R142, [R1+0x1410] ;  /* 0x00141000018e7983 */ /* 0x000f220000300a00 */
[----:B------:R-:W-:-:S13]  /*1e0f0*/  ISETP.GT.AND P5, PT, R4, 0x2d, PT ;  /* 0x0000002d0400780c */ /* 0x000fda0003fa4270 */
[----:B------:R-:W4:Y:S04]  /*1e100*/  @P5 LDG.E.U16 R165, desc[UR16][R62.64] ;  /* 0x000000103ea55981 */ /* 0x000f28000c1e1500 */
[----:B--2---:R-:W2:Y:S04]  /*1e110*/  @P3 LDG.E.U16 R11, desc[UR16][R120.64] ;  /* 0x00000010780b3981 */ /* 0x004ea8000c1e1500 */
[----:B---3--:R0:W-:Y:S04]  /*1e120*/  @P0 STL [R1+0x790], R0 ;  /* 0x0007900001000387 */ /* 0x0081e80000100800 */
[----:B0-----:R-:W3:Y:S04]  /*1e130*/  LDL R0, [R1+0xb60] ;  /* 0x000b600001007983 */ /* 0x001ee80000100800 */
[----:B----4-:R-:W4:Y:S04]  /*1e140*/  @P3 LDG.E.U16 R7, desc[UR16][R102.64] ;  /* 0x0000001066073981 */ /* 0x010f28000c1e1500 */
[----:B------:R-:W4:Y:S04]  /*1e150*/  LDL.LU.64 R124, [R1+0x1408] ;  /* 0x00140800017c7983 */ /* 0x000f280000300a00 */
[----:B------:R-:W4:Y:S04]  /*1e160*/  LDL R3, [R1+0xb58] ;  /* 0x000b580001037983 */ /* 0x000f280000100800 */
[----:B------:R-:W4:Y:S04]  /*1e170*/  LDL R162, [R1+0xb5c] ;  /* 0x000b5c0001a27983 */ /* 0x000f280000100800 */
[----:B------:R-:W4:Y:S04]  /*1e180*/  LDL R160, [R1+0x768] ;  /* 0x0007680001a07983 */ /* 0x000f280000100800 */
[----:B------:R-:W4:Y:S04]  /*1e190*/  LDL R161, [R1+0x764] ;  /* 0x0007640001a17983 */ /* 0x000f280000100800 */
[----:B------:R-:W4:Y:S04]  /*1e1a0*/  @P6 LDG.E.U16 R10, desc[UR16][R100.64] ;  /* 0x00000010640a6981 */ /* 0x000f28000c1e1500 */
[----:B------:R-:W4:Y:S04]  /*1e1b0*/  @P6 LDG.E.U16 R2, desc[UR16][R82.64] ;  /* 0x0000001052026981 */ /* 0x000f28000c1e1500 */
[----:B------:R-:W4:Y:S04]  /*1e1c0*/  @P5 LDG.E.U16 R6, desc[UR16][R80.64] ;  /* 0x0000001050065981 */ /* 0x000f28000c1e1500 */
[----:B------:R0:W-:Y:S01]  /*1e1d0*/  @P0 STL [R1+0x78c], R158 ;  /* 0x00078c9e01000387 */ /* 0x0001e20000100800 */
[----:B------:R-:W-:-:S03]  /*1e1e0*/  ISETP.GT.AND P0, PT, R4, 0x2e, PT ;  /* 0x0000002e0400780c */ /* 0x000fc60003f04270 */
[----:B------:R-:W4:Y:S04]  /*1e1f0*/  LDL.LU.64 R140, [R1+0x1400] ;  /* 0x00140000018c7983 */ /* 0x000f280000300a00 */
[----:B0-----:R-:W4:Y:S04]  /*1e200*/  LDL R158, [R1+0x760] ;  /* 0x00076000019e7983 */ /* 0x001f280000100800 */
[----:B------:R0:W-:Y:S04]  /*1e210*/  @P4 STL [R1+0x788], R159 ;  /* 0x0007889f01004387 */ /* 0x0001e80000100800 */
[----:B0-----:R-:W4:Y:S04]  /*1e220*/  LDL R159, [R1+0x75c] ;  /* 0x00075c00019f7983 */ /* 0x001f280000100800 */
[----:B------:R-:W4:Y:S04]  /*1e230*/  LDL.LU.64 R122, [R1+0x13f8] ;  /* 0x0013f800017a7983 */ /* 0x000f280000300a00 */
[----:B------:R-:W-:Y:S04]  /*1e240*/  @P4 STL [R1+0x784], R163 ;  /* 0x000784a301004387 */ /* 0x000fe80000100800 */
[----:B------:R-:W4:Y:S04]  /*1e250*/  LDL.LU.64 R120, [R1+0x13f0] ;  /* 0x0013f00001787983 */ /* 0x000f280000300a00 */
[----:B------:R-:W4:Y:S04]  /*1e260*/  @P0 LDG.E.U16 R5, desc[UR16][R60.64] ;  /* 0x000000103c050981 */ /* 0x000f28000c1e1500 */
[----:B--2---:R0:W-:Y:S04]  /*1e270*/  @P3 STL [R1+0x780], R11 ;  /* 0x0007800b01003387 */ /* 0x0041e80000100800 */
[----:B0-----:R-:W2:Y:S04]  /*1e280*/  LDL R11, [R1+0x758] ;  /* 0x00075800010b7983 */ /* 0x001ea80000100800 */
[----:B------:R-:W2:Y:S04]  /*1e290*/  LDL.LU.64 R102, [R1+0x13e8] ;  /* 0x0013e80001667983 */ /* 0x000ea80000300a00 */
[----:B---3--:R-:W3:Y:S04]  /*1e2a0*/  @P0 LDG.E.U16 R0, desc[UR16][R42.64] ;  /* 0x000000102a000981 */ /* 0x008ee8000c1e1500 */
[----:B----4-:R0:W-:Y:S04]  /*1e2b0*/  @P3 STL [R1+0x77c], R7 ;  /* 0x00077c0701003387 */ /* 0x0101e80000100800 */
[----:B0-----:R-:W4:Y:S04]  /*1e2c0*/  LDL R7, [R1+0x754] ;  /* 0x0007540001077983 */ /* 0x001f280000100800 */
[----:B------:R-:W4:Y:S04]  /*1e2d0*/  LDL.LU R164, [R1+0x740] ;  /* 0x0007400001a47983 */ /* 0x000f280000300800 */
[----:B------:R-:W4:Y:S04]  /*1e2e0*/  LDL.LU R163, [R1+0x73c] ;  /* 0x00073c0001a37983 */ /* 0x000f280000300800 */
[----:B------:R-:W4:Y:S04]  /*1e2f0*/  LDL.LU.64 R100, [R1+0x13e0] ;  /* 0x0013e00001647983 */ /* 0x000f280000300a00 */
[----:B------:R0:W-:Y:S04]  /*1e300*/  @P6 STL [R1+0x778], R10 ;  /* 0x0007780a01006387 */ /* 0x0001e80000100800 */
[----:B0-----:R-:W4:Y:S04]  /*1e310*/  LDL R10, [R1+0x750] ;  /* 0x00075000010a7983 */ /* 0x001f280000100800 */
[----:B------:R-:W4:Y:S04]  /*1e320*/  LDL.LU.64 R82, [R1+0x13d8] ;  /* 0x0013d80001527983 */ /* 0x000f280000300a00 */
[----:B------:R0:W-:Y:S04]  /*1e330*/  @P6 STL [R1+0x774], R2 ;  /* 0x0007740201006387 */ /* 0x0001e80000100800 */
[----:B0-----:R-:W4:Y:S04]  /*1e340*/  LDL.LU R2, [R1+0x13d0] ;  /* 0x0013d00001027983 */ /* 0x001f280000300800 */
        /* <DEDUP_REMOVED lines=8> */
[----:B------:R-:W4:Y:S04]  /*1e3d0*/  @P3 LDG.E.U16 R161, desc[UR16][R156.64] ;  /* 0x000000109ca13981 */ /* 0x000f28000c1e1500 */
[----:B------:R-:W4:Y:S01]  /*1e3e0*/  @P3 LDG.E.U16 R160, desc[UR16][R20.64] ;  /* 0x0000001014a03981 */ /* 0x000f22000c1e1500 */
[----:B------:R-:W-:-:S03]  /*1e3f0*/  ISETP.GT.AND P6, PT, R4, 0x31, PT ;  /* 0x000000310400780c */ /* 0x000fc60003fc4270 */
[----:B------:R0:W-:Y:S01]  /*1e400*/  STL [R1+0x10b4], R165 ;  /* 0x0010b4a501007387 */ /* 0x0001e20000100800 */
[----:B------:R-:W-:-:S03]  /*1e410*/  ISETP.GT.AND P5, PT, R4, 0x32, PT ;  /* 0x000000320400780c */ /* 0x000fc60003fa4270 */
[----:B0-----:R-:W4:Y:S04]  /*1e420*/  LDL.LU R165, [R1+0x748] ;  /* 0x0007480001a57983 */ /* 0x001f280000300800 */
[----:B------:R-:W4:Y:S04]  /*1e430*/  LDL.LU.64 R60, [R1+0x13b8] ;  /* 0x0013b800013c7983 */ /* 0x000f280000300a00 */
[----:B------:R0:W-:Y:S04]  /*1e440*/  @P0 STL [R1+0xb64], R5 ;  /* 0x000b640501000387 */ /* 0x0001e80000100800 */
[----:B------:R-:W4:Y:S04]  /*1e450*/  @P6 LDG.E.U16 R159, desc[UR16][R138.64] ;  /* 0x000000108a9f6981 */ /* 0x000f28000c1e1500 */
[----:B------:R-:W4:Y:S04]  /*1e460*/  @P6 LDG.E.U16 R158, desc[UR16][R154.64] ;  /* 0x000000109a9e6981 */ /* 0x000f28000c1e1500 */
[----:B0-----:R-:W4:Y:S04]  /*1e470*/  LDL R5, [R1+0x744] ;  /* 0x0007440001057983 */ /* 0x001f280000100800 */
[----:B------:R-:W4:Y:S04]  /*1e480*/  LDL.LU.64 R42, [R1+0x13b0] ;  /* 0x0013b000012a7983 */ /* 0x000f280000300a00 */
[----:B--2---:R-:W2:Y:S04]  /*1e490*/  @P5 LDG.E.U16 R11, desc[UR16][R136.64] ;  /* 0x00000010880b5981 */ /* 0x004ea8000c1e1500 */
[----:B---3--:R0:W-:Y:S01]  /*1e4a0*/  @P0 STL [R1+0xb60], R0 ;  /* 0x000b600001000387 */ /* 0x0081e20000100800 */
[----:B------:R-:W-:-:S03]  /*1e4b0*/  ISETP.GT.AND P0, PT, R4, 0x33, PT ;  /* 0x000000330400780c */ /* 0x000fc60003f04270 */
[----:B0-----:R-:W3:Y:S04]  /*1e4c0*/  LDL.LU R0, [R1+0x13a8] ;  /* 0x0013a80001007983 */ /* 0x001ee80000300800 */
[----:B----4-:R-:W4:Y:S04]  /*1e4d0*/  @P5 LDG.E.U16 R7, desc[UR16][R24.64] ;  /* 0x0000001018075981 */ /* 0x010f28000c1e1500 */
[----:B------:R-:W2:Y:S04]  /*1e4e0*/  LDL.LU.64 R40, [R1+0x13a0] ;  /* 0x0013a00001287983 */ /* 0x000ea80000300a00 */
[----:B------:R-:W2:Y:S04]  /*1e4f0*/  LDL.LU.64 R22, [R1+0x1398] ;  /* 0x0013980001167983 */ /* 0x000ea80000300a00 */
[----:B------:R-:W3:Y:S04]  /*1e500*/  @P0 LDG.E.U16 R10, desc[UR16][R118.64] ;  /* 0x00000010760a0981 */ /* 0x000ee8000c1e1500 */
[----:B------:R-:W3:Y:S04]  /*1e510*/  @P0 LDG.E.U16 R6, desc[UR16][R116.64] ;  /* 0x0000001074060981 */ /* 0x000ee8000c1e1500 */
[----:B------:R-:W-:Y:S04]  /*1e520*/  @P4 STL [R1+0xb58], R3 ;  /* 0x000b580301004387 */ /* 0x000fe80000100800 */
[----:B------:R-:W-:Y:S01]  /*1e530*/  @P4 STL [R1+0xb5c], R162 ;  /* 0x000b5ca201004387 */ /* 0x000fe20000100800 */
[----:B------:R-:W-:-:S03]  /*1e540*/  ISETP.GT.AND P4, PT, R4, 0x34, PT ;  /* 0x000000340400780c */ /* 0x000fc60003f84270 */
[----:B------:R-:W3:Y:S04]  /*1e550*/  LDL.LU.64 R20, [R1+0x1390] ;  /* 0x0013900001147983 */ /* 0x000ee80000300a00 */
[----:B------:R-:W3:Y:S04]  /*1e560*/  LDL.LU.64 R156, [R1+0x1388] ;  /* 0x00138800019c7983 */ /* 0x000ee80000300a00 */
[----:B------:R0:W-:Y:S04]  /*1e570*/  @P3 STL [R1+0x764], R161 ;  /* 0x000764a101003387 */ /* 0x0001e80000100800 */
[----:B------:R1:W-:Y:S01]  /*1e580*/  @P3 STL [R1+0x768], R160 ;  /* 0x000768a001003387 */ /* 0x0003e20000100800 */
[----:B------:R-:W-:-:S03]  /*1e590*/  ISETP.GT.AND P3, PT, R4, 0x35, PT ;  /* 0x000000350400780c */ /* 0x000fc60003f64270 */
[----:B------:R-:W3:Y:S04]  /*1e5a0*/  LDL.LU.64 R154, [R1+0x1380] ;  /* 0x00138000019a7983 */ /* 0x000ee80000300a00 */
[----:B------:R-:W3:Y:S04]  /*1e5b0*/  LDL.LU.64 R138, [R1+0x1378] ;  /* 0x00137800018a7983 */ /* 0x000ee80000300a00 */
[----:B0-----:R-:W3:Y:S04]  /*1e5c0*/  LDL R161, [R1+0xb50] ;  /* 0x000b500001a17983 */ /* 0x001ee80000100800 */
[----:B-1----:R-:W3:Y:S04]  /*1e5d0*/  LDL R160, [R1+0xb54] ;  /* 0x000b540001a07983 */ /* 0x002ee80000100800 */
[----:B------:R-:W3:Y:S04]  /*1e5e0*/  @P4 LDG.E.U16 R165, desc[UR16][R8.64] ;  /* 0x0000001008a54981 */ /* 0x000ee8000c1e1500 */
[----:B------:R-:W3:Y:S04]  /*1e5f0*/  @P3 LDG.E.U16 R164, desc[UR16][R96.64] ;  /* 0x0000001060a43981 */ /* 0x000ee8000c1e1500 */
[----:B------:R-:W3:Y:S04]  /*1e600*/  @P4 LDG.E.U16 R5, desc[UR16][R98.64] ;  /* 0x0000001062054981 */ /* 0x000ee8000c1e1500 */
[----:B------:R-:W3:Y:S04]  /*1e610*/  @P3 LDG.E.U16 R163, desc[UR16][R78.64] ;  /* 0x000000104ea33981 */ /* 0x000ee8000c1e1500 */
[----:B------:R0:W-:Y:S04]  /*1e620*/  @P6 STL [R1+0x75c], R159 ;  /* 0x00075c9f01006387 */ /* 0x0001e80000100800 */
[----:B------:R1:W-:Y:S04]  /*1e630*/  @P6 STL [R1+0x760], R158 ;  /* 0x0007609e01006387 */ /* 0x0003e80000100800 */
[----:B------:R-:W3:Y:S04]  /*1e640*/  LDL.LU.64 R136, [R1+0x1370] ;  /* 0x0013700001887983 */ /* 0x000ee80000300a00 */
[----:B0-----:R-:W3:Y:S04]  /*1e650*/  LDL R159, [R1+0xb48] ;  /* 0x000b4800019f7983 */ /* 0x001ee80000100800 */
[----:B-1----:R-:W3:Y:S04]  /*1e660*/  LDL R158, [R1+0xb4c] ;  /* 0x000b4c00019e7983 */ /* 0x002ee80000100800 */
[----:B------:R-:W3:Y:S04]  /*1e670*/  LDL R25, [R1+0x738] ;  /* 0x0007380001197983 */ /* 0x000ee80000100800 */
[----:B----4-:R0:W-:Y:S04]  /*1e680*/  @P5 STL [R1+0x754], R7 ;  /* 0x0007540701005387 */ /* 0x0101e80000100800 */
[----:B0-----:R-:W4:Y:S04]  /*1e690*/  LDL R7, [R1+0x734] ;  /* 0x0007340001077983 */ /* 0x001f280000100800 */
[----:B--2---:R-:W-:Y:S04]  /*1e6a0*/  @P5 STL [R1+0x758], R11 ;  /* 0x0007580b01005387 */ /* 0x004fe80000100800 */
[----:B------:R-:W2:Y:S04]  /*1e6b0*/  LDL.LU.64 R118, [R1+0x1368] ;  /* 0x0013680001767983 */ /* 0x000ea80000300a00 */
[----:B---3--:R0:W-:Y:S04]  /*1e6c0*/  @P0 STL [R1+0x750], R10 ;  /* 0x0007500a01000387 */ /* 0x0081e80000100800 */
[----:B0-----:R-:W3:Y:S04]  /*1e6d0*/  LDL R10, [R1+0x730] ;  /* 0x00073000010a7983 */ /* 0x001ee80000100800 */
[----:B------:R-:W2:Y:S04]  /*1e6e0*/  LDL.LU R162, [R1+0x710] ;  /* 0x0007100001a27983 */ /* 0x000ea80000300800 */
[----:B------:R-:W2:Y:S04]  /*1e6f0*/  LDL.LU R3, [R1+0x70c] ;  /* 0x00070c0001037983 */ /* 0x000ea80000300800 */
[----:B------:R-:W2:Y:S04]  /*1e700*/  LDL.LU.64 R116, [R1+0x1360] ;  /* 0x0013600001747983 */ /* 0x000ea80000300a00 */
[----:B------:R0:W-:Y:S01]  /*1e710*/  @P0 STL [R1+0x74c], R6 ;  /* 0x00074c0601000387 */ /* 0x0001e20000100800 */
[----:B------:R-:W-:-:S03]  /*1e720*/  ISETP.GT.AND P6, PT, R4, 0x36, PT ;  /* 0x000000360400780c */ /* 0x000fc60003fc4270 */
[----:B------:R-:W2:Y:S04]  /*1e730*/  LDL R9, [R1+0x728] ;  /* 0x0007280001097983 */ /* 0x000ea80000100800 */
[----:B0-----:R-:W2:Y:S01]  /*1e740*/  LDL R6, [R1+0x72c] ;  /* 0x00072c0001067983 */ /* 0x001ea20000100800 */
[C---:B------:R-:W-:Y:S02]  /*1e750*/  ISETP.GT.AND P5, PT, R4.reuse, 0x37, PT ;  /* 0x000000370400780c */ /* 0x040fe40003fa4270 */
[----:B------:R-:W-:-:S03]  /*1e760*/  ISETP.GT.AND P0, PT, R4, 0x38, PT ;  /* 0x000000380400780c */ /* 0x000fc60003f04270 */
[----:B------:R-:W2:Y:S04]  /*1e770*/  @P6 LDG.E.U16 R161, desc[UR16][R58.64] ;  /* 0x000000103aa16981 */ /* 0x000ea8000c1e1500 */
[----:B------:R-:W2:Y:S04]  /*1e780*/  @P6 LDG.E.U16 R160, desc[UR16][R76.64] ;  /* 0x000000104ca06981 */ /* 0x000ea8000c1e1500 */
[----:B------:R-:W-:Y:S04]  /*1e790*/  STL [R1+0x110c], R165 ;  /* 0x00110ca501007387 */ /* 0x000fe80000100800 */
[----:B------:R-:W2:Y:S04]  /*1e7a0*/  LDL.LU.64 R98, [R1+0x1358] ;  /* 0x0013580001627983 */ /* 0x000ea80000300a00 */
[----:B------:R-:W2:Y:S04]  /*1e7b0*/  LDL R24, [R1+0x724] ;  /* 0x0007240001187983 */ /* 0x000ea80000100800 */
[----:B------:R0:W-:Y:S04]  /*1e7c0*/  @P4 STL [R1+0x744], R5 ;  /* 0x0007440501004387 */ /* 0x0001e80000100800 */
[----:B------:R-:W2:Y:S04]  /*1e7d0*/  LDL.LU.64 R96, [R1+0x1350] ;  /* 0x0013500001607983 */ /* 0x000ea80000300a00 */
[----:B------:R-:W2:Y:S04]  /*1e7e0*/  LDL R8, [R1+0x720] ;  /* 0x0007200001087983 */ /* 0x000ea80000100800 */
[----:B------:R-:W-:Y:S04]  /*1e7f0*/  STL [R1+0x10b8], R164 ;  /* 0x0010b8a401007387 */ /* 0x000fe80000100800 */
[----:B------:R-:W2:Y:S04]  /*1e800*/  LDL.LU.64 R78, [R1+0x1348] ;  /* 0x00134800014e7983 */ /* 0x000ea80000300a00 */
[----:B------:R-:W2:Y:S04]  /*1e810*/  LDL R11, [R1+0x718] ;  /* 0x00071800010b7983 */ /* 0x000ea80000100800 */
[----:B0-----:R-:W2:Y:S01]  /*1e820*/  LDL R5, [R1+0x714] ;  /* 0x0007140001057983 */ /* 0x001ea20000100800 */
[----:B------:R-:W-:-:S03]  /*1e830*/  ISETP.GT.AND P4, PT, R4, 0x39, PT ;  /* 0x000000390400780c */ /* 0x000fc60003f84270 */
[----:B------:R0:W-:Y:S04]  /*1e840*/  STL [R1+0x10bc], R163 ;  /* 0x0010bca301007387 */ /* 0x0001e80000100800 */
[----:B------:R-:W2:Y:S04]  /*1e850*/  @P5 LDG.E.U16 R159, desc[UR16][R38.64] ;  /* 0x00000010269f5981 */ /* 0x000ea8000c1e1500 */
[----:B------:R-:W2:Y:S04]  /*1e860*/  @P5 LDG.E.U16 R158, desc[UR16][R56.64] ;  /* 0x00000010389e5981 */ /* 0x000ea8000c1e1500 */
[----:B0-----:R-:W2:Y:S04]  /*1e870*/  LDL.LU R163, [R1+0x71c] ;  /* 0x00071c0001a37983 */ /* 0x001ea80000300800 */
[----:B------:R-:W2:Y:S01]  /*1e880*/  @P0 LDG.E.U16 R25, desc[UR16][R36.64] ;  /* 0x0000001024190981 */ /* 0x000ea2000c1e1500 */
[----:B------:R-:W-:-:S03]  /*1e890*/  ISETP.GT.AND P3, PT, R4, 0x3a, PT ;  /* 0x0000003a0400780c */ /* 0x000fc60003f64270 */
[----:B------:R-:W2:Y:S04]  /*1e8a0*/  LDL.LU.64 R76, [R1+0x1340] ;  /* 0x00134000014c7983 */ /* 0x000ea80000300a00 */
[----:B------:R-:W2:Y:S04]  /*1e8b0*/  LDL.LU.64 R58, [R1+0x1338] ;  /* 0x00133800013a7983 */ /* 0x000ea80000300a00 */
[----:B----4-:R-:W4:Y:S04]  /*1e8c0*/  @P0 LDG.E.U16 R7, desc[UR16][R18.64] ;  /* 0x0000001012070981 */ /* 0x010f28000c1e1500 */
[----:B---3--:R-:W3:Y:S04]  /*1e8d0*/  @P4 LDG.E.U16 R10, desc[UR16][R16.64] ;  /* 0x00000010100a4981 */ /* 0x008ee8000c1e1500 */
[----:B--2---:R-:W2:Y:S04]  /*1e8e0*/  @P3 LDG.E.U16 R9, desc[UR16][R152.64] ;  /* 0x0000001098093981 */ /* 0x004ea8000c1e1500 */
[----:B------:R-:W2:Y:S04]  /*1e8f0*/  @P4 LDG.E.U16 R6, desc[UR16][R26.64] ;  /* 0x000000101a064981 */ /* 0x000ea8000c1e1500 */
[----:B------:R-:W-:Y:S04]  /*1e900*/  @P6 STL [R1+0xb50], R161 ;  /* 0x000b50a101006387 */ /* 0x000fe80000100800 */
[----:B------:R-:W-:Y:S01]  /*1e910*/  @P6 STL [R1+0xb54], R160 ;  /* 0x000b54a001006387 */ /* 0x000fe20000100800 */
[----:B------:R-:W-:-:S03]  /*1e920*/  ISETP.GT.AND P6, PT, R4, 0x3b, PT ;  /* 0x0000003b0400780c */ /* 0x000fc60003fc4270 */
[----:B------:R-:W3:Y:S04]  /*1e930*/  LDL.LU.64 R56, [R1+0x1330] ;  /* 0x0013300001387983 */ /* 0x000ee80000300a00 */
[----:B------:R-:W3:Y:S04]  /*1e940*/  LDL.LU.64 R38, [R1+0x1328] ;  /* 0x0013280001267983 */ /* 0x000ee80000300a00 */
[----:B------:R-:W3:Y:S04]  /*1e950*/  @P3 LDG.E.U16 R24, desc[UR16][R150.64] ;  /* 0x0000001096183981 */ /* 0x000ee8000c1e1500 */
[----:B------:R-:W3:Y:S04]  /*1e960*/  @P6 LDG.E.U16 R8, desc[UR16][R134.64] ;  /* 0x0000001086086981 */ /* 0x000ee8000c1e1500 */
[----:B------:R-:W-:Y:S04]  /*1e970*/  @P5 STL [R1+0xb48], R159 ;  /* 0x000b489f01005387 */ /* 0x000fe80000100800 */
[----:B------:R-:W3:Y:S04]  /*1e980*/  @P6 LDG.E.U16 R163, desc[UR16][R132.64] ;  /* 0x0000001084a36981 */ /* 0x000ee8000c1e1500 */
[----:B------:R-:W-:Y:S04]  /*1e990*/  @P5 STL [R1+0xb4c], R158 ;  /* 0x000b4c9e01005387 */ /* 0x000fe80000100800 */
[----:B------:R-:W3:Y:S04]  /*1e9a0*/  LDL.LU.64 R36, [R1+0x1320] ;  /* 0x0013200001247983 */ /* 0x000ee80000300a00 */
[----:B------:R-:W3:Y:S04]  /*1e9b0*/  LDL.LU.64 R18, [R1+0x1318] ;  /* 0x0013180001127983 */ /* 0x000ee80000300a00 */
[----:B----4-:R0:W-:Y:S04]  /*1e9c0*/  @P0 STL [R1+0x734], R7 ;  /* 0x0007340701000387 */ /* 0x0101e80000100800 */
[----:B0-----:R-:W4:Y:S04]  /*1e9d0*/  LDL R7, [R1+0xb44] ;  /* 0x000b440001077983 */ /* 0x001f280000100800 */
[----:B------:R-:W4:Y:S04]  /*1e9e0*/  LDL.LU R164, [R1+0x6f0] ;  /* 0x0006f00001a47983 */ /* 0x000f280000300800 */
[----:B------:R-:W4:Y:S04]  /*1e9f0*/  LDL.LU R165, [R1+0x6ec] ;  /* 0x0006ec0001a57983 */ /* 0x000f280000300800 */
[----:B------:R-:W-:Y:S04]  /*1ea00*/  @P0 STL [R1+0x738], R25 ;  /* 0x0007381901000387 */ /* 0x000fe80000100800 */
[----:B------:R-:W4:Y:S04]  /*1ea10*/  LDL.LU.64 R16, [R1+0x1310] ;  /* 0x0013100001107983 */ /* 0x000f280000300a00 */
[----:B------:R-:W4:Y:S04]  /*1ea20*/  LDL R159, [R1+0xb40] ;  /* 0x000b4000019f7983 */ /* 0x000f280000100800 */
[----:B--2---:R0:W-:Y:S01]  /*1ea30*/  @P4 STL [R1+0x72c], R6 ;  /* 0x00072c0601004387 */ /* 0x0041e20000100800 */
[----:B------:R-:W-:-:S02]  /*1ea40*/  ISETP.GT.AND P5, PT, R4, 0x3c, PT ;  /* 0x0000003c0400780c */ /* 0x000fc40003fa4270 */
[C---:B------:R-:W-:Y:S01]  /*1ea50*/  ISETP.GT.AND P0, PT, R4.reuse, 0x3d, PT ;  /* 0x0000003d0400780c */ /* 0x040fe20003f04270 */
[----:B------:R-:W2:Y:S04]  /*1ea60*/  LDL R27, [R1+0x704] ;  /* 0x00070400011b7983 */ /* 0x000ea80000100800 */
[----:B0-----:R-:W2:Y:S06]  /*1ea70*/  LDL R6, [R1+0x708] ;  /* 0x0007080001067983 */ /* 0x001eac0000100800 */
[----:B------:R-:W2:Y:S04]  /*1ea80*/  @P5 LDG.E.U16 R5, desc[UR16][R112.64] ;  /* 0x0000001070055981 */ /* 0x000ea8000c1e1500 */
[----:B------:R-:W2:Y:S04]  /*1ea90*/  @P5 LDG.E.U16 R11, desc[UR16][R114.64] ;  /* 0x00000010720b5981 */ /* 0x000ea8000c1e1500 */
[----:B---3--:R0:W-:Y:S04]  /*1eaa0*/  @P4 STL [R1+0x730], R10 ;  /* 0x0007300a01004387 */ /* 0x0081e80000100800 */
[----:B------:R-:W3:Y:S04]  /*1eab0*/  LDL.LU.64 R152, [R1+0x1308] ;  /* 0x0013080001987983 */ /* 0x000ee80000300a00 */
[----:B------:R-:W3:Y:S04]  /*1eac0*/  @P0 LDG.E.U16 R162, desc[UR16][R94.64] ;  /* 0x000000105ea20981 */ /* 0x000ee8000c1e1500 */
[----:B0-----:R-:W3:Y:S04]  /*1ead0*/  LDL R10, [R1+0x700] ;  /* 0x00070000010a7983 */ /* 0x001ee80000100800 */
[----:B------:R0:W-:Y:S01]  /*1eae0*/  @P3 STL [R1+0x728], R9 ;  /* 0x0007280901003387 */ /* 0x0001e20000100800 */
[----:B------:R-:W-:-:S03]  /*1eaf0*/  ISETP.GT.AND P4, PT, R4, 0x3e, PT ;  /* 0x0000003e0400780c */ /* 0x000fc60003f84270 */
[----:B------:R-:W3:Y:S04]  /*1eb00*/  @P0 LDG.E.U16 R3, desc[UR16][R92.64] ;  /* 0x000000105c030981 */ /* 0x000ee8000c1e1500 */
[----:B0-----:R-:W3:Y:S04]  /*1eb10*/  LDL R9, [R1+0x6fc] ;  /* 0x0006fc0001097983 */ /* 0x001ee80000100800 */
[----:B------:R-:W3:Y:S04]  /*1eb20*/  LDL.LU.64 R150, [R1+0x1300] ;  /* 0x0013000001967983 */ /* 0x000ee80000300a00 */
[----:B------:R-:W-:Y:S04]  /*1eb30*/  @P3 STL [R1+0x724], R24 ;  /* 0x0007241801003387 */ /* 0x000fe80000100800 */
[----:B------:R-:W3:Y:S04]  /*1eb40*/  LDL.LU.64 R134, [R1+0x12f8] ;  /* 0x0012f80001867983 */ /* 0x000ee80000300a00 */
[----:B------:R-:W3:Y:S04]  /*1eb50*/  LDL.LU.64 R132, [R1+0x12f0] ;  /* 0x0012f00001847983 */ /* 0x000ee80000300a00 */
[----:B------:R0:W-:Y:S01]  /*1eb60*/  @P6 STL [R1+0x720], R8 ;  /* 0x0007200801006387 */ /* 0x0001e20000100800 */
[----:B------:R-:W-:-:S03]  /*1eb70*/  ISETP.GT.AND P3, PT, R4, 0x40, PT ;  /* 0x000000400400780c */ /* 0x000fc60003f64270 */
[----:B0-----:R-:W3:Y:S04]  /*1eb80*/  LDL R8, [R1+0x6f4] ;  /* 0x0006f40001087983 */ /* 0x001ee80000100800 */
[----:B------:R0:W-:Y:S04]  /*1eb90*/  STL [R1+0x1140], R163 ;  /* 0x001140a301007387 */ /* 0x0001e80000100800 */
[----:B0-----:R-:W3:Y:S04]  /*1eba0*/  LDL.LU R163, [R1+0x6f8] ;  /* 0x0006f80001a37983 */ /* 0x001ee80000300800 */
[----:B----4-:R-:W4:Y:S04]  /*1ebb0*/  @P4 LDG.E.U16 R7, desc[UR16][R74.64] ;  /* 0x000000104a074981 */ /* 0x010f28000c1e1500 */
[----:B------:R-:W4:Y:S01]  /*1ebc0*/  @P4 LDG.E.U16 R159, desc[UR16][R72.64] ;  /* 0x00000010489f4981 */ /* 0x000f22000c1e1500 */
[----:B------:R-:W-:-:S03]  /*1ebd0*/  ISETP.GT.AND P6, PT, R4, 0x41, PT ;  /* 0x000000410400780c */ /* 0x000fc60003fc4270 */
[----:B------:R-:W4:Y:S04]  /*1ebe0*/  LDL.LU.64 R114, [R1+0x12e8] ;  /* 0x0012e80001727983 */ /* 0x000f280000300a00 */
[----:B------:R-:W4:Y:S04]  /*1ebf0*/  LDL.LU.64 R112, [R1+0x12e0] ;  /* 0x0012e00001707983 */ /* 0x000f280000300a00 */
[----:B--2---:R-:W2:Y:S04]  /*1ec00*/  @P3 LDG.E.U16 R27, desc[UR16][R52.64] ;  /* 0x00000010341b3981 */ /* 0x004ea8000c1e1500 */
[----:B------:R-:W2:Y:S04]  /*1ec10*/  @P3 LDG.E.U16 R6, desc[UR16][R54.64] ;  /* 0x0000001036063981 */ /* 0x000ea8000c1e1500 */
[----:B------:R0:W-:Y:S04]  /*1ec20*/  @P5 STL [R1+0x714], R5 ;  /* 0x0007140501005387 */ /* 0x0001e80000100800 */
[----:B------:R1:W-:Y:S01]  /*1ec30*/  @P5 STL [R1+0x718], R11 ;  /* 0x0007180b01005387 */ /* 0x0003e20000100800 */
[----:B------:R-:W-:-:S03]  /*1ec40*/  ISETP.GT.AND P5, PT, R4, 0x42, PT ;  /* 0x000000420400780c */ /* 0x000fc60003fa4270 */
[----:B------:R-:W2:Y:S04]  /*1ec50*/  LDL.LU.64 R94, [R1+0x12d8] ;  /* 0x0012d800015e7983 */ /* 0x000ea80000300a00 */
[----:B---3--:R-:W-:Y:S04]  /*1ec60*/  STL [R1+0x10c0], R162 ;  /* 0x0010c0a201007387 */ /* 0x008fe80000100800 */
[----:B------:R-:W3:Y:S04]  /*1ec70*/  @P6 LDG.E.U16 R10, desc[UR16][R34.64] ;  /* 0x00000010220a6981 */ /* 0x000ee8000c1e1500 */
[----:B------:R-:W3:Y:S04]  /*1ec80*/  LDL.LU.64 R92, [R1+0x12d0] ;  /* 0x0012d000015c7983 */ /* 0x000ee80000300a00 */
[----:B0-----:R-:W3:Y:S04]  /*1ec90*/  LDL R5, [R1+0x6d4] ;  /* 0x0006d40001057983 */ /* 0x001ee80000100800 */
[----:B------:R-:W3:Y:S04]  /*1eca0*/  LDL R26, [R1+0x6d8] ;  /* 0x0006d800011a7983 */ /* 0x000ee80000100800 */
[----:B------:R-:W3:Y:S04]  /*1ecb0*/  @P6 LDG.E.U16 R9, desc[UR16][R148.64] ;  /* 0x0000001094096981 */ /* 0x000ee8000c1e1500 */
[----:B------:R-:W3:Y:S04]  /*1ecc0*/  LDL R25, [R1+0x6a8] ;  /* 0x0006a80001197983 */ /* 0x000ee80000100800 */
[----:B------:R-:W3:Y:S04]  /*1ecd0*/  LDL R24, [R1+0x6a4] ;  /* 0x0006a40001187983 */ /* 0x000ee80000100800 */
[----:B------:R-:W-:Y:S04]  /*1ece0*/  STL [R1+0x10c4], R3 ;  /* 0x0010c40301007387 */ /* 0x000fe80000100800 */
[----:B------:R-:W3:Y:S04]  /*1ecf0*/  LDL.LU.64 R74, [R1+0x12c8] ;  /* 0x0012c800014a7983 */ /* 0x000ee80000300a00 */
[----:B-1----:R-:W3:Y:S04]  /*1ed00*/  LDL R11, [R1+0x678] ;  /* 0x00067800010b7983 */ /* 0x002ee80000100800 */
[----:B------:R-:W3:Y:S04]  /*1ed10*/  @P5 LDG.E.U16 R8, desc[UR16][R130.64] ;  /* 0x0000001082085981 */ /* 0x000ee8000c1e1500 */
[----:B------:R-:W3:Y:S04]  /*1ed20*/  @P5 LDG.E.U16 R163, desc[UR16][R146.64] ;  /* 0x0000001092a35981 */ /* 0x000ee8000c1e1500 */
[----:B----4-:R0:W-:Y:S04]  /*1ed30*/  @P4 STL [R1+0xb44], R7 ;  /* 0x000b440701004387 */ /* 0x0101e80000100800 */
[----:B0-----:R-:W4:Y:S04]  /*1ed40*/  LDL R7, [R1+0x674] ;  /* 0x0006740001077983 */ /* 0x001f280000100800 */
[----:B------:R-:W4:Y:S04]  /*1ed50*/  LDL.LU.64 R72, [R1+0x12c0] ;  /* 0x0012c00001487983 */ /* 0x000f280000300a00 */
[----:B------:R-:W-:Y:S04]  /*1ed60*/  @P4 STL [R1+0xb40], R159 ;  /* 0x000b409f01004387 */ /* 0x000fe80000100800 */
[----:B------:R-:W4:Y:S04]  /*1ed70*/  LDL.LU.64 R54, [R1+0x12b8] ;  /* 0x0012b80001367983 */ /* 0x000f280000300a00 */
[----:B--2---:R0:W-:Y:S04]  /*1ed80*/  @P3 STL [R1+0x708], R6 ;  /* 0x0007080601003387 */ /* 0x0041e80000100800 */
[----:B0-----:R-:W2:Y:S01]  /*1ed90*/  LDL R6, [R1+0x648] ;  /* 0x0006480001067983 */ /* 0x001ea20000100800 */
[----:B------:R-:W-:-:S02]  /*1eda0*/  ISETP.GT.AND P0, PT, R4, 0x43, PT ;  /* 0x000000430400780c */ /* 0x000fc40003f04270 */
[C---:B------:R-:W-:Y:S01]  /*1edb0*/  ISETP.GT.AND P4, PT, R4.reuse, 0x48, PT ;  /* 0x000000480400780c */ /* 0x040fe20003f84270 */
[----:B------:R-:W2:Y:S04]  /*1edc0*/  LDL.LU.64 R52, [R1+0x12b0] ;  /* 0x0012b00001347983 */ /* 0x000ea80000300a00 */
[----:B------:R-:W-:Y:S01]  /*1edd0*/  @P3 STL [R1+0x704], R27 ;  /* 0x0007041b01003387 */ /* 0x000fe20000100800 */
[----:B------:R-:W-:-:S03]  /*1ede0*/  ISETP.GT.AND P3, PT, R4, 0x50, PT ;  /* 0x000000500400780c */ /* 0x000fc60003f64270 */
[----:B------:R-:W2:Y:S04]  /*1edf0*/  LDL.LU.64 R34, [R1+0x12a8] ;  /* 0x0012a80001227983 */ /* 0x000ea80000300a00 */
[----:B------:R-:W2:Y:S04]  /*1ee00*/  LDL.LU.64 R148, [R1+0x12a0] ;  /* 0x0012a00001947983 */ /* 0x000ea80000300a00 */
[----:B------:R-:W2:Y:S04]  /*1ee10*/  @P0 LDG.E.U16 R164, desc[UR16][R128.64] ;  /* 0x0000001080a40981 */ /* 0x000ea8000c1e1500 */
[----:B------:R-:W2:Y:S04]  /*1ee20*/  @P0 LDG.E.U16 R165, desc[UR16][R110.64] ;  /* 0x000000106ea50981 */ /* 0x000ea8000c1e1500 */
[----:B---3--:R-:W3:Y:S04]  /*1ee30*/  @P4 LDG.E.U16 R5, desc[UR16][R90.64] ;  /* 0x000000105a054981 */ /* 0x008ee8000c1e1500 */
[----:B------:R0:W-:Y:S04]  /*1ee40*/  @P6 STL [R1+0x6fc], R9 ;  /* 0x0006fc0901006387 */ /* 0x0001e80000100800 */
[----:B------:R1:W-:Y:S01]  /*1ee50*/  @P6 STL [R1+0x700], R10 ;  /* 0x0007000a01006387 */ /* 0x0003e20000100800 */
[----:B------:R-:W-:-:S03]  /*1ee60*/  ISETP.GT.AND P6, PT, R4, 0x58, PT ;  /* 0x000000580400780c */ /* 0x000fc60003fc4270 */
[----:B------:R-:W3:Y:S04]  /*1ee70*/  LDL.LU.64 R146, [R1+0x1298] ;  /* 0x0012980001927983 */ /* 0x000ee80000300a00 */
[----:B0-----:R-:W3:Y:S04]  /*1ee80*/  LDL R9, [R1+0x644] ;  /* 0x0006440001097983 */ /* 0x001ee80000100800 */
[----:B------:R-:W3:Y:S04]  /*1ee90*/  @P4 LDG.E.U16 R26, desc[UR16][R108.64] ;  /* 0x000000106c1a4981 */ /* 0x000ee8000c1e1500 */
[----:B------:R-:W3:Y:S04]  /*1eea0*/  @P3 LDG.E.U16 R24, desc[UR16][R70.64] ;  /* 0x0000001046183981 */ /* 0x000ee8000c1e1500 */
[----:B------:R-:W3:Y:S04]  /*1eeb0*/  @P3 LDG.E.U16 R25, desc[UR16][R88.64] ;  /* 0x0000001058193981 */ /* 0x000ee8000c1e1500 */
[----:B------:R-:W3:Y:S04]  /*1eec0*/  @P6 LDG.E.U16 R11, desc[UR16][R144.64] ;  /* 0x00000010900b6981 */ /* 0x000ee8000c1e1500 */
[----:B------:R-:W-:Y:S04]  /*1eed0*/  STL [R1+0x1190], R163 ;  /* 0x001190a301007387 */ /* 0x000fe80000100800 */
[----:B------:R-:W3:Y:S04]  /*1eee0*/  LDL.LU.64 R130, [R1+0x1290] ;  /* 0x0012900001827983 */ /* 0x000ee80000300a00 */
[----:B------:R0:W-:Y:S01]  /*1eef0*/  @P5 STL [R1+0x6f4], R8 ;  /* 0x0006f40801005387 */ /* 0x0001e20000100800 */
[----:B------:R-:W-:-:S03]  /*1ef00*/  ISETP.GT.AND P5, PT, R4, 0x60, PT ;  /* 0x000000600400780c */ /* 0x000fc60003fa4270 */
[----:B------:R-:W3:Y:S04]  /*1ef10*/  LDL.LU.64 R128, [R1+0x1288] ;  /* 0x0012880001807983 */ /* 0x000ee80000300a00 */
[----:B-1----:R-:W3:Y:S04]  /*1ef20*/  LDL.LU R10, [R1+0xbe4] ;  /* 0x000be400010a7983 */ /* 0x002ee80000300800 */
[----:B------:R-:W3:Y:S04]  /*1ef30*/  LDL.LU R3, [R1+0xc0c] ;  /* 0x000c0c0001037983 */ /* 0x000ee80000300800 */
[----:B0-----:R-:W3:Y:S04]  /*1ef40*/  LDL R8, [R1+0x618] ;  /* 0x0006180001087983 */ /* 0x001ee80000100800 */
[----:B----4-:R-:W4:Y:S04]  /*1ef50*/  @P6 LDG.E.U16 R7, desc[UR16][R142.64] ;  /* 0x000000108e076981 */ /* 0x010f28000c1e1500 */
[----:B--2---:R-:W2:Y:S04]  /*1ef60*/  @P5 LDG.E.U16 R6, desc[UR16][R156.64] ;  /* 0x000000109c065981 */ /* 0x004ea8000c1e1500 */
[----:B------:R-:W-:Y:S04]  /*1ef70*/  STL [R1+0x1144], R164 ;  /* 0x001144a401007387 */ /* 0x000fe80000100800 */
[----:B------:R-:W2:Y:S04]  /*1ef80*/  LDL.LU.64 R110, [R1+0x1280] ;  /* 0x00128000016e7983 */ /* 0x000ea80000300a00 */
[----:B------:R-:W-:Y:S04]  /*1ef90*/  STL [R1+0x1148], R165 ;  /* 0x001148a501007387 */ /* 0x000fe80000100800 */
[----:B------:R-:W2:Y:S04]  /*1efa0*/  LDL.LU.64 R108, [R1+0x1278] ;  /* 0x00127800016c7983 */ /* 0x000ea80000300a00 */
[----:B------:R-:W2:Y:S04]  /*1efb0*/  LDL.LU.64 R90, [R1+0x1270] ;  /* 0x00127000015a7983 */ /* 0x000ea80000300a00 */
[----:B---3--:R0:W-:Y:S04]  /*1efc0*/  @P4 STL [R1+0x6d4], R5 ;  /* 0x0006d40501004387 */ /* 0x0081e80000100800 */
[----:B------:R-:W3:Y:S04]  /*1efd0*/  @P5 LDG.E.U16 R9, desc[UR16][R154.64] ;  /* 0x000000109a095981 */ /* 0x000ee8000c1e1500 */
[----:B0-----:R-:W3:Y:S04]  /*1efe0*/  LDL R5, [R1+0x614] ;  /* 0x0006140001057983 */ /* 0x001ee80000100800 */
[----:B------:R-:W-:Y:S04]  /*1eff0*/  @P4 STL [R1+0x6d8], R26 ;  /* 0x0006d81a01004387 */ /* 0x000fe80000100800 */
[----:B------:R-:W3:Y:S04]  /*1f000*/  LDL.LU.64 R88, [R1+0x1268] ;  /* 0x0012680001587983 */ /* 0x000ee80000300a00 */
[----:B------:R-:W3:Y:S04]  /*1f010*/  LDL.LU.64 R70, [R1+0x1260] ;  /* 0x0012600001467983 */ /* 0x000ee80000300a00 */
[----:B------:R-:W-:Y:S04]  /*1f020*/  @P3 STL [R1+0x6a4], R24 ;  /* 0x0006a41801003387 */ /* 0x000fe80000100800 */
[----:B------:R-:W-:Y:S04]  /*1f030*/  @P3 STL [R1+0x6a8], R25 ;  /* 0x0006a81901003387 */ /* 0x000fe80000100800 */
[----:B------:R-:W3:Y:S04]  /*1f040*/  LDL.LU.64 R144, [R1+0x1258] ;  /* 0x0012580001907983 */ /* 0x000ee80000300a00 */
[----:B------:R-:W3:Y:S04]  /*1f050*/  LDL.LU.64 R142, [R1+0x1250] ;  /* 0x00125000018e7983 */ /* 0x000ee80000300a00 */
[----:B----4-:R0:W-:Y:S04]  /*1f060*/  @P6 STL [R1+0x674], R7 ;  /* 0x0006740701006387 */ /* 0x0101e80000100800 */
[----:B0-----:R-:W4:Y:S04]  /*1f070*/  LDL R7, [R1+0x5e8] ;  /* 0x0005e80001077983 */ /* 0x001f280000100800 */
[----:B------:R-:W-:Y:S04]  /*1f080*/  @P6 STL [R1+0x678], R11 ;  /* 0x0006780b01006387 */ /* 0x000fe80000100800 */
[----:B------:R-:W4:Y:S04]  /*1f090*/  LDL.LU R165, [R1+0x670] ;  /* 0x0006700001a57983 */ /* 0x000f280000300800 */
[----:B------:R-:W4:Y:S04]  /*1f0a0*/  LDL.LU R164, [R1+0x66c] ;  /* 0x00066c0001a47983 */ /* 0x000f280000300800 */
[----:B--2---:R0:W-:Y:S04]  /*1f0b0*/  @P5 STL [R1+0x648], R6 ;  /* 0x0006480601005387 */ /* 0x0041e80000100800 */
[----:B0-----:R-:W2:Y:S01]  /*1f0c0*/  LDL R6, [R1+0x5e4] ;  /* 0x0005e40001067983 */ /* 0x001ea20000100800 */
[----:B------:R-:W-:-:S02]  /*1f0d0*/  ISETP.GT.AND P0, PT, R4, 0x68, PT ;  /* 0x000000680400780c */ /* 0x000fc40003f04270 */
[----:B------:R-:W-:Y:S01]  /*1f0e0*/  ISETP.GT.AND P4, PT, R4, 0x70, PT ;  /* 0x000000700400780c */ /* 0x000fe20003f84270 */
[----:B------:R-:W-:Y:S02]  /*1f0f0*/  IMAD.MOV.U32 R26, RZ, RZ, R3 ;  /* 0x000000ffff1a7224 */ /* 0x000fe400078e0003 */
[----:B------:R-:W-:-:S08]  /*1f100*/  IMAD.MOV.U32 R27, RZ, RZ, R10 ;  /* 0x000000ffff1b7224 */ /* 0x000fd000078e000a */
[----:B------:R-:W2:Y:S04]  /*1f110*/  @P0 LDG.E.U16 R8, desc[UR16][R152.64] ;  /* 0x0000001098080981 */ /* 0x000ea8000c1e1500 */
[----:B------:R-:W-:Y:S04]  /*1f120*/  STL.64 [R1+0x150], R26 ;  /* 0x0001501a01007387 */ /* 0x000fe80000100a00 */
[----:B------:R-:W-:Y:S04]  /*1f130*/  STL [R1+0xeb8], R156 ;  /* 0x000eb89c01007387 */ /* 0x000fe80000100800 */
[----:B---3--:R-:W3:Y:S04]  /*1f140*/  @P0 LDG.E.U16 R5, desc[UR16][R150.64] ;  /* 0x0000001096050981 */ /* 0x008ee8000c1e1500 */
[----:B------:R-:W-:Y:S04]  /*1f150*/  STL [R1+0x10c8], R156 ;  /* 0x0010c89c01007387 */ /* 0x000fe80000100800 */
[----:B------:R-:W-:Y:S04]  /*1f160*/  STL [R1+0xeb4], R157 ;  /* 0x000eb49d01007387 */ /* 0x000fe80000100800 */
[----:B------:R-:W-:Y:S04]  /*1f170*/  STL [R1+0x10cc], R157 ;  /* 0x0010cc9d01007387 */ /* 0x000fe80000100800 */
[----:B------:R-:W-:Y:S04]  /*1f180*/  STL [R1+0xec0], R154 ;  /* 0x000ec09a01007387 */ /* 0x000fe80000100800 */
[----:B------:R-:W-:Y:S04]  /*1f190*/  STL [R1+0x10d0], R154 ;  /* 0x0010d09a01007387 */ /* 0x000fe80000100800 */
[----:B------:R-:W-:Y:S04]  /*1f1a0*/  STL [R1+0xebc], R155 ;  /* 0x000ebc9b01007387 */ /* 0x000fe80000100800 */
[----:B------:R-:W-:Y:S04]  /*1f1b0*/  STL [R1+0x10d4], R155 ;  /* 0x0010d49b01007387 */ /* 0x000fe80000100800 */
[----:B------:R-:W-:Y:S04]  /*1f1c0*/  @P5 STL [R1+0x644], R9 ;  /* 0x0006440901005387 */ /* 0x000fe80000100800 */
[----:B------:R-:W3:Y:S04]  /*1f1d0*/  LDL R11, [R1+0x5b8] ;  /* 0x0005b800010b7983 */ /* 0x000ee80000100800 */
[----:B----4-:R-:W4:Y:S04]  /*1f1e0*/  @P4 LDG.E.U16 R7, desc[UR16][R148.64] ;  /* 0x0000001094074981 */ /* 0x010f28000c1e1500 */
[----:B--2---:R-:W2:Y:S04]  /*1f1f0*/  @P4 LDG.E.U16 R6, desc[UR16][R146.64] ;  /* 0x0000001092064981 */ /* 0x004ea8000c1e1500 */
[----:B------:R-:W-:Y:S04]  /*1f200*/  STL [R1+0xec8], R152 ;  /* 0x000ec89801007387 */ /* 0x000fe80000100800 */
[----:B------:R-:W-:Y:S04]  /*1f210*/  STL [R1+0x10d8], R152 ;  /* 0x0010d89801007387 */ /* 0x000fe80000100800 */
[----:B------:R-:W-:Y:S04]  /*1f220*/  STL [R1+0xec4], R153 ;  /* 0x000ec49901007387 */ /* 0x000fe80000100800 */
[----:B------:R-:W-:Y:S01]  /*1f230*/  STL [R1+0x10dc], R153 ;  /* 0x0010dc9901007387 */ /* 0x000fe20000100800 */
[----:B------:R-:W-:-:S02]  /*1f240*/  ISETP.GT.AND P3, PT, R4, 0x78, PT ;  /* 0x000000780400780c */ /* 0x000fc40003f64270 */
[C---:B------:R-:W-:Y:S02]  /*1f250*/  ISETP.GT.AND P6, PT, R4.reuse, 0x44, PT ;  /* 0x000000440400780c */ /* 0x040fe40003fc4270 */
[----:B------:R-:W-:-:S09]  /*1f260*/  ISETP.GT.AND P5, PT, R4, 0x49, PT ;  /* 0x000000490400780c */ /* 0x000fd20003fa4270 */
[----:B------:R-:W2:Y:S04]  /*1f270*/  @P3 LDG.E.U16 R0, desc[UR16][R142.64] ;  /* 0x000000108e003981 */ /* 0x000ea8000c1e1500 */
[----:B---3--:R0:W-:Y:S04]  /*1f280*/  @P0 STL [R1+0x614], R5 ;  /* 0x0006140501000387 */ /* 0x0081e80000100800 */
[----:B0-----:R-:W3:Y:S04]  /*1f290*/  LDL R5, [R1+0x6e8] ;  /* 0x0006e80001057983 */ /* 0x001ee80000100800 */
[----:B------:R-:W-:Y:S04]  /*1f2a0*/  STL [R1+0xed0], R150 ;  /* 0x000ed09601007387 */ /* 0x000fe80000100800 */
[----:B------:R-:W-:Y:S04]  /*1f2b0*/  STL [R1+0x10e0], R150 ;  /* 0x0010e09601007387 */ /* 0x000fe80000100800 */
[----:B------:R-:W-:Y:S04]  /*1f2c0*/  STL [R1+0xecc], R151 ;  /* 0x000ecc9701007387 */ /* 0x000fe80000100800 */
[----:B------:R-:W-:Y:S04]  /*1f2d0*/  STL [R1+0x10e4], R151 ;  /* 0x0010e49701007387 */ /* 0x000fe80000100800 */
[----:B------:R-:W-:Y:S04]  /*1f2e0*/  @P0 STL [R1+0x618], R8 ;  /* 0x0006180801000387 */ /* 0x000fe80000100800 */
[----:B------:R-:W3:Y:S04]  /*1f2f0*/  LDL.LU R25, [R1+0xc10] ;  /* 0x000c100001197983 */ /* 0x000ee80000300800 */
[----:B------:R-:W3:Y:S04]  /*1f300*/  LDL.LU R24, [R1+0xc20] ;  /* 0x000c200001187983 */ /* 0x000ee80000300800 */
[----:B------:R-:W3:Y:S04]  /*1f310*/  LDL R10, [R1+0x6d0] ;  /* 0x0006d000010a7983 */ /* 0x000ee80000100800 */
[----:B------:R-:W3:Y:S04]  /*1f320*/  @P3 LDG.E.U16 R11, desc[UR16][R144.64] ;  /* 0x00000010900b3981 */ /* 0x000ee8000c1e1500 */
[----:B----4-:R0:W-:Y:S04]  /*1f330*/  @P4 STL [R1+0x5e8], R7 ;  /* 0x0005e80701004387 */ /* 0x0101e80000100800 */
[----:B0-----:R-:W4:Y:S04]  /*1f340*/  LDL R7, [R1+0x6cc] ;  /* 0x0006cc0001077983 */ /* 0x001f280000100800 */
[----:B------:R-:W-:Y:S04]  /*1f350*/  STL [R1+0xed8], R148 ;  /* 0x000ed89401007387 */ /* 0x000fe80000100800 */
[----:B------:R-:W-:Y:S04]  /*1f360*/  STL [R1+0x10e8], R148 ;  /* 0x0010e89401007387 */ /* 0x000fe80000100800 */
[----:B------:R-:W-:Y:S04]  /*1f370*/  STL [R1+0xed4], R149 ;  /* 0x000ed49501007387 */ /* 0x000fe80000100800 */
[----:B------:R-:W-:Y:S04]  /*1f380*/  STL [R1+0x10ec], R149 ;  /* 0x0010ec9501007387 */ /* 0x000fe80000100800 */
[----:B--2---:R0:W-:Y:S04]  /*1f390*/  @P4 STL [R1+0x5e4], R6 ;  /* 0x0005e40601004387 */ /* 0x0041e80000100800 */
[----:B0-----:R-:W2:Y:S04]  /*1f3a0*/  LDL.LU R6, [R1+0xc5c] ;  /* 0x000c5c0001067983 */ /* 0x001ea80000300800 */
[----:B------:R-:W2:Y:S04]  /*1f3b0*/  LDL.LU R3, [R1+0xdbc] ;  /* 0x000dbc0001037983 */ /* 0x000ea80000300800 */
[----:B------:R-:W2:Y:S04]  /*1f3c0*/  LDL R9, [R1+0x6a0] ;  /* 0x0006a00001097983 */ /* 0x000ea80000100800 */
[----:B------:R-:W2:Y:S04]  /*1f3d0*/  LDL R8, [R1+0x69c] ;  /* 0x00069c0001087983 */ /* 0x000ea80000100800 */
[----:B------:R-:W-:Y:S04]  /*1f3e0*/  STL [R1+0xee0], R146 ;  /* 0x000ee09201007387 */ /* 0x000fe80000100800 */
[----:B------:R-:W-:Y:S04]  /*1f3f0*/  STL [R1+0x10f0], R146 ;  /* 0x0010f09201007387 */ /* 0x000fe80000100800 */
[----:B------:R-:W-:Y:S04]  /*1f400*/  STL [R1+0xedc], R147 ;  /* 0x000edc9301007387 */ /* 0x000fe80000100800 */
[----:B------:R-:W-:Y:S04]  /*1f410*/  STL [R1+0x10f4], R147 ;  /* 0x0010f49301007387 */ /* 0x000fe80000100800 */
[----:B------:R-:W-:Y:S04]  /*1f420*/  STL [R1+0xee8], R144 ;  /* 0x000ee89001007387 */ /* 0x000fe80000100800 */
[----:B------:R-:W-:Y:S04]  /*1f430*/  STL [R1+0x10f8], R144 ;  /* 0x0010f89001007387 */ /* 0x000fe80000100800 */
[----:B------:R-:W-:Y:S04]  /*1f440*/  STL [R1+0xee4], R145 ;  /* 0x000ee49101007387 */ /* 0x000fe80000100800 */
[----:B------:R0:W-:Y:S04]  /*1f450*/  STL [R1+0x10fc], R145 ;  /* 0x0010fc9101007387 */ /* 0x0001e80000100800 */
[----:B---3--:R-:W3:Y:S04]  /*1f460*/  @P6 LDG.E.U16 R5, desc[UR16][R26.64] ;  /* 0x000000101a056981 */ /* 0x008ee8000c1e1500 */
[----:B0-----:R-:W3:Y:S01]  /*1f470*/  LDL.LU R145, [R1+0x6e4] ;  /* 0x0006e40001917983 */ /* 0x001ee20000300800 */
[----:B------:R-:W-:-:S03]  /*1f480*/  ISETP.GT.AND P0, PT, R4, 0x51, PT ;  /* 0x000000510400780c */ /* 0x000fc60003f04270 */
[----:B------:R-:W3:Y:S04]  /*1f490*/  @P5 LDG.E.U16 R10, desc[UR16][R24.64] ;  /* 0x00000010180a5981 */ /* 0x000ee8000c1e1500 */
[----:B----4-:R-:W4:Y:S06]  /*1f4a0*/  @P5 LDG.E.U16 R7, desc[UR16][R50.64] ;  /* 0x0000001032075981 */ /* 0x010f2c000c1e1500 */
[----:B--2---:R-:W2:Y:S04]  /*1f4b0*/  @P0 LDG.E.U16 R9, desc[UR16][R48.64] ;  /* 0x0000001030090981 */ /* 0x004ea8000c1e1500 */
[----:B------:R-:W2:Y:S04]  /*1f4c0*/  @P0 LDG.E.U16 R8, desc[UR16][R126.64] ;  /* 0x000000107e080981 */ /* 0x000ea8000c1e1500 */
[----:B---3--:R-:W3:Y:S04]  /*1f4d0*/  @P6 LDG.E.U16 R145, desc[UR16][R68.64] ;  /* 0x0000001044916981 */ /* 0x008ee8000c1e1500 */
[----:B------:R0:W-:Y:S04]  /*1f4e0*/  STL [R1+0x5b4], R0 ;  /* 0x0005b40001007387 */ /* 0x0001e80000100800 */
[----:B0-----:R-:W2:Y:S04]  /*1f4f0*/  LDL.LU R0, [R1+0x1248] ;  /* 0x0012480001007983 */ /* 0x001ea80000300800 */
[----:B------:R-:W-:Y:S04]  /*1f500*/  STL [R1+0xef0], R142 ;  /* 0x000ef08e01007387 */ /* 0x000fe80000100800 */
[----:B------:R-:W-:Y:S04]  /*1f510*/  STL [R1+0x1100], R142 ;  /* 0x0011008e01007387 */ /* 0x000fe80000100800 */
[----:B------:R-:W-:Y:S04]  /*1f520*/  STL [R1+0xeec], R143 ;  /* 0x000eec8f01007387 */ /* 0x000fe80000100800 */
[----:B------:R-:W-:Y:S04]  /*1f530*/  STL [R1+0x1104], R143 ;  /* 0x0011048f01007387 */ /* 0x000fe80000100800 */
[----:B------:R0:W-:Y:S04]  /*1f540*/  @P3 STL [R1+0x5b8], R11 ;  /* 0x0005b80b01003387 */ /* 0x0001e80000100800 */
[----:B0-----:R-:W2:Y:S04]  /*1f550*/  LDL.LU R11, [R1+0xc3c] ;  /* 0x000c3c00010b7983 */ /* 0x001ea80000300800 */
[----:B------:R0:W-:Y:S04]  /*1f560*/  @P6 STL [R1+0x6e8], R5 ;  /* 0x0006e80501006387 */ /* 0x0001e80000100800 */
[----:B0-----:R-:W2:Y:S04]  /*1f570*/  LDL.LU R5, [R1+0xc44] ;  /* 0x000c440001057983 */ /* 0x001ea80000300800 */
[----:B------:R-:W2:Y:S04]  /*1f580*/  LDL.LU.64 R68, [R1+0x1240] ;  /* 0x0012400001447983 */ /* 0x000ea80000300a00 */
[----:B------:R-:W2:Y:S04]  /*1f590*/  LDL R159, [R1+0x640] ;  /* 0x00064000019f7983 */ /* 0x000ea80000100800 */
[----:B---3--:R-:W-:Y:S04]  /*1f5a0*/  STL [R1+0x1108], R145 ;  /* 0x0011089101007387 */ /* 0x008fe80000100800 */
[----:B------:R-:W-:Y:S04]  /*1f5b0*/  STL.64 [R1+0x100], R24 ;  /* 0x0001001801007387 */ /* 0x000fe80000100a00 */
[----:B------:R-:W3:Y:S04]  /*1f5c0*/  LDL.LU.64 R50, [R1+0x1238] ;  /* 0x0012380001327983 */ /* 0x000ee80000300a00 */
[----:B------:R0:W-:Y:S04]  /*1f5d0*/  @P5 STL [R1+0x6d0], R10 ;  /* 0x0006d00a01005387 */ /* 0x0001e80000100800 */
[----:B0-----:R-:W3:Y:S04]  /*1f5e0*/  LDL R10, [R1+0x63c] ;  /* 0x00063c00010a7983 */ /* 0x001ee80000100800 */
[----:B----4-:R0:W-:Y:S04]  /*1f5f0*/  @P5 STL [R1+0x6cc], R7 ;  /* 0x0006cc0701005387 */ /* 0x0101e80000100800 */
[----:B------:R-:W4:Y:S04]  /*1f600*/  LDL.LU.64 R48, [R1+0x1230] ;  /* 0x0012300001307983 */ /* 0x000f280000300a00 */
[----:B------:R-:W4:Y:S01]  /*1f610*/  LDL.LU.64 R126, [R1+0x1228] ;  /* 0x00122800017e7983 */ /* 0x000f220000300a00 */
[----:B0-----:R-:W-:-:S03]  /*1f620*/  IMAD.MOV.U32 R7, RZ, RZ, R6 ;  /* 0x000000ffff077224 */ /* 0x001fc600078e0006 */
[----:B--2---:R0:W-:Y:S01]  /*1f630*/  @P0 STL [R1+0x6a0], R9 ;  /* 0x0006a00901000387 */ /* 0x0041e20000100800 */
[----:B------:R-:W-:-:S03]  /*1f640*/  IMAD.MOV.U32 R6, RZ, RZ, R3 ;  /* 0x000000ffff067224 */ /* 0x000fc600078e0003 */
[----:B0-----:R-:W2:Y:S04]  /*1f650*/  LDL.LU R9, [R1+0xc34] ;  /* 0x000c340001097983 */ /* 0x001ea80000300800 */
[----:B------:R-:W2:Y:S04]  /*1f660*/  LDL.LU R3, [R1+0xc4c] ;  /* 0x000c4c0001037983 */ /* 0x000ea80000300800 */
[----:B------:R0:W-:Y:S04]  /*1f670*/  @P0 STL [R1+0x69c], R8 ;  /* 0x00069c0801000387 */ /* 0x0001e80000100800 */
[----:B0-----:R-:W2:Y:S01]  /*1f680*/  LDL R8, [R1+0x610] ;  /* 0x0006100001087983 */ /* 0x001ea20000100800 */
[----:B------:R-:W-:-:S03]  /*1f690*/  ISETP.GT.AND P4, PT, R4, 0x59, PT ;  /* 0x000000590400780c */ /* 0x000fc60003f84270 */
[----:B------:R-:W-:Y:S01]  /*1f6a0*/  STL.64 [R1+0xa0], R6 ;  /* 0x0000a00601007387 */ /* 0x000fe20000100a00 */
[----:B------:R-:W-:-:S09]  /*1f6b0*/  ISETP.GT.AND P3, PT, R4, 0x61, PT ;  /* 0x000000610400780c */ /* 0x000fd20003f64270 */
[----:B------:R-:W4:Y:S04]  /*1f6c0*/  @P4 LDG.E.U16 R165, desc[UR16][R124.64] ;  /* 0x000000107ca54981 */ /* 0x000f28000c1e1500 */
[----:B------:R-:W4:Y:S01]  /*1f6d0*/  @P4 LDG.E.U16 R164, desc[UR16][R140.64] ;  /* 0x000000108ca44981 */ /* 0x000f22000c1e1500 */
[C---:B------:R-:W-:Y:S01]  /*1f6e0*/  ISETP.GT.AND P5, PT, R4.reuse, 0x69, PT ;  /* 0x000000690400780c */ /* 0x040fe20003fa4270 */
[----:B------:R-:W-:Y:S02]  /*1f6f0*/  IMAD.MOV.U32 R25, RZ, RZ, R11 ;  /* 0x000000ffff197224 */ /* 0x000fe400078e000b */
[----:B------:R-:W-:Y:S01]  /*1f700*/  IMAD.MOV.U32 R24, RZ, RZ, R5 ;  /* 0x000000ffff187224 */ /* 0x000fe200078e0005 */
[----:B------:R0:W4:Y:S04]  /*1f710*/  @P3 LDG.E.U16 R159, desc[UR16][R138.64] ;  /* 0x000000108a9f3981 */ /* 0x000128000c1e1500 */
[----:B------:R-:W4:Y:S04]  /*1f720*/  LDL.LU.64 R124, [R1+0x1220] ;  /* 0x00122000017c7983 */ /* 0x000f280000300a00 */
[----:B------:R-:W4:Y:S04]  /*1f730*/  LDL R27, [R1+0x60c] ;  /* 0x00060c00011b7983 */ /* 0x000f280000100800 */
[----:B------:R-:W4:Y:S04]  /*1f740*/  LDL.LU R26, [R1+0xc38] ;  /* 0x000c3800011a7983 */ /* 0x000f280000300800 */
[----:B------:R-:W4:Y:S04]  /*1f750*/  LDL.LU R11, [R1+0xc50] ;  /* 0x000c5000010b7983 */ /* 0x000f280000300800 */
[----:B------:R-:W4:Y:S04]  /*1f760*/  LDL R5, [R1+0x5e0] ;  /* 0x0005e00001057983 */ /* 0x000f280000100800 */
[----:B---3--:R-:W3:Y:S04]  /*1f770*/  @P3 LDG.E.U16 R10, desc[UR16][R136.64] ;  /* 0x00000010880a3981 */ /* 0x008ee8000c1e1500 */
[----:B--2---:R-:W2:Y:S01]  /*1f780*/  @P5 LDG.E.U16 R8, desc[UR16][R134.64] ;  /* 0x0000001086085981 */ /* 0x004ea2000c1e1500 */
[----:B------:R-:W-:-:S03]  /*1f790*/  ISETP.GT.AND P0, PT, R4, 0x71, PT ;  /* 0x000000710400780c */ /* 0x000fc60003f04270 */
[----:B----4-:R-:W-:Y:S04]  /*1f7a0*/  STL [R1+0x11a0], R165 ;  /* 0x0011a0a501007387 */ /* 0x010fe80000100800 */
[----:B------:R-:W4:Y:S04]  /*1f7b0*/  LDL.LU R160, [R1+0x6e0] ;  /* 0x0006e00001a07983 */ /* 0x000f280000300800 */
[----:B------:R-:W-:Y:S04]  /*1f7c0*/  STL.64 [R1+0xd8], R24 ;  /* 0x0000d81801007387 */ /* 0x000fe80000100a00 */
[----:B------:R-:W4:Y:S04]  /*1f7d0*/  LDL.LU R161, [R1+0x6dc] ;  /* 0x0006dc0001a17983 */ /* 0x000f280000300800 */
[----:B------:R-:W4:Y:S04]  /*1f7e0*/  @P5 LDG.E.U16 R27, desc[UR16][R132.64] ;  /* 0x00000010841b5981 */ /* 0x000f28000c1e1500 */
[----:B------:R-:W-:Y:S04]  /*1f7f0*/  STL [R1+0x11a4], R164 ;  /* 0x0011a4a401007387 */ /* 0x000fe80000100800 */
[----:B------:R-:W-:Y:S04]  /*1f800*/  STL [R1+0xef8], R140 ;  /* 0x000ef88c01007387 */ /* 0x000fe80000100800 */
[----:B------:R-:W-:Y:S04]  /*1f810*/  STL [R1+0x1110], R140 ;  /* 0x0011108c01007387 */ /* 0x000fe80000100800 */
[----:B------:R-:W-:Y:S04]  /*1f820*/  STL [R1+0xef4], R141 ;  /* 0x000ef48d01007387 */ /* 0x000fe80000100800 */
[----:B------:R-:W-:Y:S04]  /*1f830*/  STL [R1+0x1114], R141 ;  /* 0x0011148d01007387 */ /* 0x000fe80000100800 */
[----:B------:R-:W-:Y:S04]  /*1f840*/  STL [R1+0xf00], R138 ;  /* 0x000f008a01007387 */ /* 0x000fe80000100800 */
[----:B------:R-:W-:Y:S04]  /*1f850*/  STL [R1+0x1118], R138 ;  /* 0x0011188a01007387 */ /* 0x000fe80000100800 */
[----:B------:R-:W4:Y:S04]  /*1f860*/  @P0 LDG.E.U16 R0, desc[UR16][R128.64] ;  /* 0x0000001080000981 */ /* 0x000f28000c1e1500 */
[----:B------:R-:W-:Y:S04]  /*1f870*/  STL [R1+0xefc], R139 ;  /* 0x000efc8b01007387 */ /* 0x000fe80000100800 */
[----:B------:R0:W-:Y:S04]  /*1f880*/  STL [R1+0x111c], R139 ;  /* 0x00111c8b01007387 */ /* 0x0001e80000100800 */
[----:B------:R-:W4:Y:S04]  /*1f890*/  @P0 LDG.E.U16 R5, desc[UR16][R130.64] ;  /* 0x0000001082050981 */ /* 0x000f28000c1e1500 */
[----:B------:R-:W-:Y:S04]  /*1f8a0*/  STL [R1+0xf08], R136 ;  /* 0x000f088801007387 */ /* 0x000fe80000100800 */
[----:B------:R-:W-:Y:S04]  /*1f8b0*/  STL [R1+0x1120], R136 ;  /* 0x0011208801007387 */ /* 0x000fe80000100800 */
[----:B------:R-:W-:Y:S04]  /*1f8c0*/  STL [R1+0xf04], R137 ;  /* 0x000f048901007387 */ /* 0x000fe80000100800 */
[----:B------:R-:W-:Y:S01]  /*1f8d0*/  STL [R1+0x1124], R137 ;  /* 0x0011248901007387 */ /* 0x000fe20000100800 */
[----:B0-----:R-:W-:-:S02]  /*1f8e0*/  IMAD.MOV.U32 R139, RZ, RZ, R9 ;  /* 0x000000ffff8b7224 */ /* 0x001fc400078e0009 */
[----:B------:R-:W-:Y:S01]  /*1f8f0*/  IMAD.MOV.U32 R138, RZ, RZ, R3 ;  /* 0x000000ffff8a7224 */ /* 0x000fe200078e0003 */
[----:B---3--:R0:W-:Y:S04]  /*1f900*/  @P3 STL [R1+0x63c], R10 ;  /* 0x00063c0a01003387 */ /* 0x0081e80000100800 */
[----:B------:R-:W-:Y:S04]  /*1f910*/  @P3 STL [R1+0x640], R159 ;  /* 0x0006409f01003387 */ /* 0x000fe80000100800 */
[----:B------:R-:W3:Y:S04]  /*1f920*/  LDL.LU R163, [R1+0x5ac] ;  /* 0x0005ac0001a37983 */ /* 0x000ee80000300800 */
[----:B0-----:R-:W3:Y:S04]  /*1f930*/  LDL.LU R10, [R1+0xc14] ;  /* 0x000c1400010a7983 */ /* 0x001ee80000300800 */
[----:B------:R-:W3:Y:S04]  /*1f940*/  LDL.LU R9, [R1+0xc2c] ;  /* 0x000c2c0001097983 */ /* 0x000ee80000300800 */
[----:B--2---:R0:W-:Y:S04]  /*1f950*/  @P5 STL [R1+0x610], R8 ;  /* 0x0006100801005387 */ /* 0x0041e80000100800 */
[----:B0-----:R-:W2:Y:S04]  /*1f960*/  LDL.LU R8, [R1+0xc18] ;  /* 0x000c180001087983 */ /* 0x001ea80000300800 */
[----:B------:R-:W2:Y:S04]  /*1f970*/  LDL.LU R3, [R1+0xc30] ;  /* 0x000c300001037983 */ /* 0x000ea80000300800 */
[----:B------:R-:W-:Y:S04]  /*1f980*/  STL [R1+0xf10], R134 ;  /* 0x000f108601007387 */ /* 0x000fe80000100800 */
[----:B------:R-:W-:Y:S04]  /*1f990*/  STL.64 [R1+0xe8], R138 ;  /* 0x0000e88a01007387 */ /* 0x000fe80000100a00 */
[----:B------:R0:W-:Y:S04]  /*1f9a0*/  STL [R1+0x1128], R134 ;  /* 0x0011288601007387 */ /* 0x0001e80000100800 */
[----:B------:R-:W-:Y:S04]  /*1f9b0*/  STL [R1+0xf0c], R135 ;  /* 0x000f0c8701007387 */ /* 0x000fe80000100800 */
[----:B------:R1:W-:Y:S01]  /*1f9c0*/  STL [R1+0x112c], R135 ;  /* 0x00112c8701007387 */ /* 0x0003e20000100800 */
[----:B0-----:R-:W-:-:S03]  /*1f9d0*/  IMAD.MOV.U32 R134, RZ, RZ, R11 ;  /* 0x000000ffff867224 */ /* 0x001fc600078e000b */
[----:B------:R-:W-:Y:S04]  /*1f9e0*/  STL [R1+0xf18], R132 ;  /* 0x000f188401007387 */ /* 0x000fe80000100800 */
[----:B------:R-:W-:Y:S01]  /*1f9f0*/  STL [R1+0x1130], R132 ;  /* 0x0011308401007387 */ /* 0x000fe20000100800 */
[----:B-1----:R-:W-:-:S03]  /*1fa00*/  IMAD.MOV.U32 R135, RZ, RZ, R26 ;  /* 0x000000ffff877224 */ /* 0x002fc600078e001a */
[----:B------:R-:W-:Y:S04]  /*1fa10*/  STL [R1+0xf14], R133 ;  /* 0x000f148501007387 */ /* 0x000fe80000100800 */
[----:B------:R-:W-:Y:S04]  /*1fa20*/  STL [R1+0x1134], R133 ;  /* 0x0011348501007387 */ /* 0x000fe80000100800 */
[----:B----4-:R-:W-:Y:S04]  /*1fa30*/  @P5 STL [R1+0x60c], R27 ;  /* 0x00060c1b01005387 */ /* 0x010fe80000100800 */
[----:B------:R-:W-:Y:S04]  /*1fa40*/  STL [R1+0xf20], R130 ;  /* 0x000f208201007387 */ /* 0x000fe80000100800 */
[----:B------:R0:W-:Y:S04]  /*1fa50*/  STL [R1+0x1138], R130 ;  /* 0x0011388201007387 */ /* 0x0001e80000100800 */
[----:B------:R-:W-:Y:S04]  /*1fa60*/  STL.64 [R1+0xf0], R134 ;  /* 0x0000f08601007387 */ /* 0x000fe80000100a00 */
[----:B0-----:R-:W4:Y:S04]  /*1fa70*/  LDL.LU R130, [R1+0x6bc] ;  /* 0x0006bc0001827983 */ /* 0x001f280000300800 */
[----:B------:R-:W-:Y:S04]  /*1fa80*/  STL [R1+0xf1c], R131 ;  /* 0x000f1c8301007387 */ /* 0x000fe80000100800 */
[----:B------:R0:W-:Y:S01]  /*1fa90*/  STL [R1+0x113c], R131 ;  /* 0x00113c8301007387 */ /* 0x0001e20000100800 */
[----:B------:R-:W-:-:S03]  /*1faa0*/  ISETP.GT.AND P4, PT, R4, 0x45, PT ;  /* 0x000000450400780c */ /* 0x000fc60003f84270 */
[----:B0-----:R-:W4:Y:S04]  /*1fab0*/  LDL.LU R131, [R1+0x6c0] ;  /* 0x0006c00001837983 */ /* 0x001f280000300800 */
[----:B------:R0:W-:Y:S01]  /*1fac0*/  STL [R1+0x5dc], R0 ;  /* 0x0005dc0001007387 */ /* 0x0001e20000100800 */
[----:B------:R-:W-:-:S03]  /*1fad0*/  ISETP.GT.AND P3, PT, R4, 0x79, PT ;  /* 0x000000790400780c */ /* 0x000fc60003f64270 */
[----:B0-----:R-:W4:Y:S04]  /*1fae0*/  LDL.LU R0, [R1+0x121c] ;  /* 0x00121c0001007983 */ /* 0x001f280000300800 */
[----:B------:R0:W-:Y:S04]  /*1faf0*/  @P0 STL [R1+0x5e0], R5 ;  /* 0x0005e00501000387 */ /* 0x0001e80000100800 */
[----:B------:R-:W4:Y:S04]  /*1fb00*/  LDL R27, [R1+0x6c4] ;  /* 0x0006c400011b7983 */ /* 0x000f280000100800 */
[----:B------:R-:W4:Y:S04]  /*1fb10*/  @P3 LDG.E.U16 R2, desc[UR16][R126.64] ;  /* 0x000000107e023981 */ /* 0x000f28000c1e1500 */
[----:B0-----:R-:W4:Y:S01]  /*1fb20*/  LDL R5, [R1+0x6c8] ;  /* 0x0006c80001057983 */ /* 0x001f220000100800 */
[----:B---3--:R-:W-:Y:S01]  /*1fb30*/  IMAD.MOV.U32 R132, RZ, RZ, R9 ;  /* 0x000000ffff847224 */ /* 0x008fe200078e0009 */
[----:B------:R-:W-:-:S02]  /*1fb40*/  ISETP.GT.AND P5, PT, R4, 0x4a, PT ;  /* 0x0000004a0400780c */ /* 0x000fc40003fa4270 */
[----:B------:R-:W3:Y:S01]  /*1fb50*/  @P3 LDG.E.U16 R163, desc[UR16][R124.64] ;  /* 0x000000107ca33981 */ /* 0x000ee2000c1e1500 */
[----:B--2---:R-:W-:Y:S02]  /*1fb60*/  IMAD.MOV.U32 R9, RZ, RZ, R8 ;  /* 0x000000ffff097224 */ /* 0x004fe400078e0008 */
[----:B------:R-:W-:-:S05]  /*1fb70*/  IMAD.MOV.U32 R8, RZ, RZ, R3 ;  /* 0x000000ffff087224 */ /* 0x000fca00078e0003 */
[----:B------:R-:W2:Y:S01]  /*1fb80*/  @P4 LDG.E.U16 R160, desc[UR16][R8.64] ;  /* 0x0000001008a04981 */ /* 0x000ea2000c1e1500 */
[----:B------:R-:W-:-:S03]  /*1fb90*/  MOV R133, R10 ;  /* 0x0000000a00857202 */ /* 0x000fc60000000f00 */
[----:B------:R-:W-:Y:S04]  /*1fba0*/  STL [R1+0xf28], R128 ;  /* 0x000f288001007387 */ /* 0x000fe80000100800 */
[----:B------:R-:W3:Y:S04]  /*1fbb0*/  @P4 LDG.E.U16 R161, desc[UR16][R132.64] ;  /* 0x0000001084a14981 */ /* 0x000ee8000c1e1500 */
[----:B------:R-:W-:Y:S04]  /*1fbc0*/  STL [R1+0x114c], R128 ;  /* 0x00114c8001007387 */ /* 0x000fe80000100800 */
[----:B------:R-:W-:Y:S04]  /*1fbd0*/  STL [R1+0xf24], R129 ;  /* 0x000f248101007387 */ /* 0x000fe80000100800 */
[----:B------:R-:W-:Y:S04]  /*1fbe0*/  STL [R1+0x1150], R129 ;  /* 0x0011508101007387 */ /* 0x000fe80000100800 */
[----:B------:R-:W3:Y:S04]  /*1fbf0*/  LDL.LU R26, [R1+0xc40] ;  /* 0x000c4000011a7983 */ /* 0x000ee80000300800 */
[----:B------:R-:W3:Y:S04]  /*1fc00*/  LDL.LU R11, [R1+0xc48] ;  /* 0x000c4800010b7983 */ /* 0x000ee80000300800 */
[----:B------:R-:W-:Y:S04]  /*1fc10*/  STL.64 [R1+0x138], R132 ;  /* 0x0001388401007387 */ /* 0x000fe80000100a00 */
[----:B------:R0:W-:Y:S04]  /*1fc20*/  STL.64 [R1+0x140], R8 ;  /* 0x0001400801007387 */ /* 0x0001e80000100a00 */
[----:B0-----:R-:W3:Y:S04]  /*1fc30*/  LDL.LU R9, [R1+0xc60] ;  /* 0x000c600001097983 */ /* 0x001ee80000300800 */
[----:B------:R-:W3:Y:S04]  /*1fc40*/  LDL.LU R8, [R1+0xdc0] ;  /* 0x000dc00001087983 */ /* 0x000ee80000300800 */
[----:B------:R-:W3:Y:S04]  /*1fc50*/  LDL R10, [R1+0x698] ;  /* 0x00069800010a7983 */ /* 0x000ee80000100800 */
[----:B----4-:R-:W4:Y:S04]  /*1fc60*/  @P5 LDG.E.U16 R27, desc[UR16][R138.64] ;  /* 0x000000108a1b5981 */ /* 0x010f28000c1e1500 */
[----:B------:R-:W4:Y:S04]  /*1fc70*/  @P5 LDG.E.U16 R5, desc[UR16][R134.64] ;  /* 0x0000001086055981 */ /* 0x000f28000c1e1500 */
[----:B--2---:R-:W-:Y:S04]  /*1fc80*/  STL [R1+0x1154], R160 ;  /* 0x001154a001007387 */ /* 0x004fe80000100800 */
[----:B------:R0:W-:Y:S04]  /*1fc90*/  STL [R1+0x5b0], R2 ;  /* 0x0005b00201007387 */ /* 0x0001e80000100800 */
[----:B0-----:R-:W2:Y:S04]  /*1fca0*/  LDL.LU R2, [R1+0x1218] ;  /* 0x0012180001027983 */ /* 0x001ea80000300800 */
[----:B------:R-:W-:Y:S04]  /*1fcb0*/  STL [R1+0xf30], R126 ;  /* 0x000f307e01007387 */ /* 0x000fe80000100800 */
[----:B------:R-:W-:Y:S04]  /*1fcc0*/  STL [R1+0x1158], R126 ;  /* 0x0011587e01007387 */ /* 0x000fe80000100800 */
[----:B------:R-:W-:Y:S04]  /*1fcd0*/  STL [R1+0xf2c], R127 ;  /* 0x000f2c7f01007387 */ /* 0x000fe80000100800 */
[----:B------:R-:W-:Y:S01]  /*1fce0*/  STL [R1+0x115c], R127 ;  /* 0x00115c7f01007387 */ /* 0x000fe20000100800 */
[----:B------:R-:W-:-:S03]  /*1fcf0*/  ISETP.GT.AND P0, PT, R4, 0x4b, PT ;  /* 0x0000004b0400780c */ /* 0x000fc60003f04270 */
[----:B---3--:R-:W-:Y:S04]  /*1fd00*/  STL [R1+0x1194], R163 ;  /* 0x001194a301007387 */ /* 0x008fe80000100800 */
[----:B------:R-:W-:Y:S04]  /*1fd10*/  STL [R1+0xf38], R124 ;  /* 0x000f387c01007387 */ /* 0x000fe80000100800 */
[----:B------:R-:W-:Y:S04]  /*1fd20*/  STL [R1+0x1160], R124 ;  /* 0x0011607c01007387 */ /* 0x000fe80000100800 */
[----:B------:R-:W-:Y:S04]  /*1fd30*/  STL [R1+0xf34], R125 ;  /* 0x000f347d01007387 */ /* 0x000fe80000100800 */
[----:B------:R-:W-:Y:S04]  /*1fd40*/  STL [R1+0x1164], R125 ;  /* 0x0011647d01007387 */ /* 0x000fe80000100800 */
[----:B------:R-:W-:Y:S01]  /*1fd50*/  STL [R1+0x1168], R161 ;  /* 0x001168a101007387 */ /* 0x000fe20000100800 */
[----:B------:R-:W-:-:S03]  /*1fd60*/  ISETP.GT.AND P6, PT, R4, 0x52, PT ;  /* 0x000000520400780c */ /* 0x000fc60003fc4270 */
[----:B------:R-:W3:Y:S01]  /*1fd70*/  @P0 LDG.E.U16 R130, desc[UR16][R24.64] ;  /* 0x0000001018820981 */ /* 0x000ee2000c1e1500 */
[----:B------:R-:W-:-:S09]  /*1fd80*/  ISETP.GT.AND P3, PT, R4, 0x5a, PT ;  /* 0x0000005a0400780c */ /* 0x000fd20003f64270 */
[----:B------:R-:W3:Y:S04]  /*1fd90*/  @P6 LDG.E.U16 R10, desc[UR16][R106.64] ;  /* 0x000000106a0a6981 */ /* 0x000ee8000c1e1500 */
[----:B------:R-:W3:Y:S04]  /*1fda0*/  @P3 LDG.E.U16 R0, desc[UR16][R122.64] ;  /* 0x000000107a003981 */ /* 0x000ee8000c1e1500 */
[----:B----4-:R0:W-:Y:S04]  /*1fdb0*/  @P5 STL [R1+0x6c8], R5 ;  /* 0x0006c80501005387 */ /* 0x0101e80000100800 */
[----:B0-----:R-:W4:Y:S04]  /*1fdc0*/  LDL.LU R5, [R1+0xc64] ;  /* 0x000c640001057983 */ /* 0x001f280000300800 */
[----:B------:R-:W3:Y:S04]  /*1fdd0*/  LDL.LU R3, [R1+0xdc4] ;  /* 0x000dc40001037983 */ /* 0x000ee80000300800 */
[----:B------:R0:W-:Y:S02]  /*1fde0*/  @P5 STL [R1+0x6c4], R27 ;  /* 0x0006c41b01005387 */ /* 0x0001e40000100800 */
[----:B0-----:R-:W-:-:S02]  /*1fdf0*/  IMAD.MOV.U32 R27, RZ, RZ, R26 ;  /* 0x000000ffff1b7224 */ /* 0x001fc400078e001a */
[----:B------:R-:W-:-:S05]  /*1fe00*/  IMAD.MOV.U32 R26, RZ, RZ, R11 ;  /* 0x000000ffff1a7224 */ /* 0x000fca00078e000b */
[----:B------:R-:W3:Y:S04]  /*1fe10*/  @P0 LDG.E.U16 R131, desc[UR16][R26.64] ;  /* 0x000000101a830981 */ /* 0x000ee8000c1e1500 */
[----:B--2---:R-:W2:Y:S04]  /*1fe20*/  @P6 LDG.E.U16 R2, desc[UR16][R104.64] ;  /* 0x0000001068026981 */ /* 0x004ea8000c1e1500 */
[----:B------:R-:W-:Y:S01]  /*1fe30*/  STL.64 [R1+0xe0], R26 ;  /* 0x0000e01a01007387 */ /* 0x000fe20000100a00 */
[----:B----4-:R-:W-:-:S03]  /*1fe40*/  IMAD.MOV.U32 R11, RZ, RZ, R5 ;  /* 0x000000ffff0b7224 */ /* 0x010fc600078e0005 */
[----:B---3--:R0:W-:Y:S04]  /*1fe50*/  STL [R1+0x116c], R131 ;  /* 0x00116c8301007387 */ /* 0x0081e80000100800 */
[----:B0-----:R-:W3:Y:S04]  /*1fe60*/  LDL.LU R131, [R1+0x634] ;  /* 0x0006340001837983 */ /* 0x001ee80000300800 */
[----:B------:R0:W-:Y:S04]  /*1fe70*/  STL [R1+0x1170], R130 ;  /* 0x0011708201007387 */ /* 0x0001e80000100800 */
[----:B0-----:R-:W4:Y:S04]  /*1fe80*/  LDL.LU R130, [R1+0x638] ;  /* 0x0006380001827983 */ /* 0x001f280000300800 */
[----:B------:R-:W4:Y:S04]  /*1fe90*/  LDL.LU R161, [R1+0x608] ;  /* 0x0006080001a17983 */ /* 0x000f280000300800 */
[----:B------:R-:W4:Y:S04]  /*1fea0*/  LDL.LU.64 R106, [R1+0x1210] ;  /* 0x00121000016a7983 */ /* 0x000f280000300a00 */
[----:B------:R-:W4:Y:S04]  /*1feb0*/  LDL.LU R125, [R1+0x604] ;  /* 0x00060400017d7983 */ /* 0x000f280000300800 */
[----:B------:R-:W4:Y:S04]  /*1fec0*/  LDL.LU.64 R104, [R1+0x1208] ;  /* 0x0012080001687983 */ /* 0x000f280000300a00 */
[----:B--2---:R0:W-:Y:S04]  /*1fed0*/  STL [R1+0x694], R2 ;  /* 0x0006940201007387 */ /* 0x0041e80000100800 */
[----:B0-----:R-:W2:Y:S04]  /*1fee0*/  LDL.LU R2, [R1+0x1204] ;  /* 0x0012040001027983 */ /* 0x001ea80000300800 */
[----:B------:R-:W-:Y:S04]  /*1fef0*/  STL.64 [R1+0xa8], R8 ;  /* 0x0000a80801007387 */ /* 0x000fe80000100a00 */
[----:B------:R0:W-:Y:S04]  /*1ff00*/  @P6 STL [R1+0x698], R10 ;  /* 0x0006980a01006387 */ /* 0x0001e80000100800 */
[----:B------:R-:W2:Y:S04]  /*1ff10*/  LDL.LU R27, [R1+0xc68] ;  /* 0x000c6800011b7983 */ /* 0x000ea80000300800 */
[----:B------:R-:W2:Y:S01]  /*1ff20*/  LDL.LU R25, [R1+0xdc8] ;  /* 0x000dc80001197983 */ /* 0x000ea20000300800 */
[----:B0-----:R-:W-:-:S03]  /*1ff30*/  IMAD.MOV.U32 R10, RZ, RZ, R3 ;  /* 0x000000ffff0a7224 */ /* 0x001fc600078e0003 */
[----:B------:R-:W2:Y:S04]  /*1ff40*/  LDL.LU R138, [R1+0x5d8] ;  /* 0x0005d800018a7983 */ /* 0x000ea80000300800 */
[----:B------:R-:W2:Y:S04]  /*1ff50*/  LDL.LU R124, [R1+0x5d4] ;  /* 0x0005d400017c7983 */ /* 0x000ea80000300800 */
[----:B------:R-:W2:Y:S04]  /*1ff60*/  LDL.LU R127, [R1+0x5a8] ;  /* 0x0005a800017f7983 */ /* 0x000ea80000300800 */
[----:B------:R-:W-:Y:S04]  /*1ff70*/  STL.64 [R1+0xb0], R10 ;  /* 0x0000b00a01007387 */ /* 0x000fe80000100a00 */
[----:B------:R-:W2:Y:S04]  /*1ff80*/  LDL.LU R160, [R1+0x5a4] ;  /* 0x0005a40001a07983 */ /* 0x000ea80000300800 */
[----:B------:R-:W2:Y:S04]  /*1ff90*/  LDL.LU R144, [R1+0x6b8] ;  /* 0x0006b80001907983 */ /* 0x000ea80000300800 */
[----:B------:R-:W2:Y:S04]  /*1ffa0*/  LDL.LU R147, [R1+0x6b4] ;  /* 0x0006b40001937983 */ /* 0x000ea80000300800 */
[----:B------:R-:W2:Y:S04]  /*1ffb0*/  LDL.LU R158, [R1+0x6b0] ;  /* 0x0006b000019e7983 */ /* 0x000ea80000300800 */
[----:B------:R-:W2:Y:S04]  /*1ffc0*/  LDL.LU R159, [R1+0x6ac] ;  /* 0x0006ac00019f7983 */ /* 0x000ea80000300800 */
[----:B------:R0:W-:Y:S04]  /*1ffd0*/  STL [R1+0x668], R0 ;  /* 0x0006680001007387 */ /* 0x0001e80000100800 */
[----:B0-----:R-:W2:Y:S04]  /*1ffe0*/  LDL.LU R0, [R1+0x1200] ;  /* 0x0012000001007983 */ /* 0x001ea80000300800 */
[----:B------:R-:W2:Y:S04]  /*1fff0*/  LDL.LU R24, [R1+0xc54] ;  /* 0x000c540001187983 */ /* 0x000ea80000300800 */
[----:B------:R-:W2:Y:S04]  /*20000*/  LDL.LU R5, [R1+0xdd0] ;  /* 0x000dd00001057983 */ /* 0x000ea80000300800 */
[----:B------:R-:W2:Y:S04]  /*20010*/  LDL.LU R26, [R1+0xc58] ;  /* 0x000c5800011a7983 */ /* 0x000ea80000300800 */
[----:B------:R-:W2:Y:S04]  /*20020*/  LDL.LU R3, [R1+0xdd4] ;  /* 0x000dd40001037983 */ /* 0x000ea80000300800 */
[----:B------:R-:W-:Y:S04]  /*20030*/  STL [R1+0xf40], R122 ;  /* 0x000f407a01007387 */ /* 0x000fe80000100800 */
[----:B------:R0:W-:Y:S04]  /*20040*/  STL [R1+0x1174], R122 ;  /* 0x0011747a01007387 */ /* 0x0001e80000100800 */
[----:B0-----:R-:W2:Y:S01]  /*20050*/  LDL.LU R122, [R1+0x664] ;  /* 0x00066400017a7983 */ /* 0x001ea20000300800 */
[----:B------:R-:W-:-:S13]  /*20060*/  ISETP.GT.AND P4, PT, R4, 0x62, PT ;  /* 0x000000620400780c */ /* 0x000fda0003f84270 */
[----:B---3--:R-:W3:Y:S04]  /*20070*/  @P4 LDG.E.U16 R131, desc[UR16][R116.64] ;  /* 0x0000001074834981 */ /* 0x008ee8000c1e1500 */
[----:B----4-:R-:W4:Y:S04]  /*20080*/  @P4 LDG.E.U16 R130, desc[UR16][R118.64] ;  /* 0x0000001076824981 */ /* 0x010f28000c1e1500 */
[----:B--2---:R-:W2:Y:S04]  /*20090*/  @P3 LDG.E.U16 R122, desc[UR16][R120.64] ;  /* 0x00000010787a3981 */ /* 0x004ea8000c1e1500 */
[----:B------:R-:W-:Y:S04]  /*200a0*/  STL [R1+0xf3c], R123 ;  /* 0x000f3c7b01007387 */ /* 0x000fe80000100800 */
[----:B------:R-:W-:Y:S01]  /*200b0*/  STL [R1+0x1178], R123 ;  /* 0x0011787b01007387 */ /* 0x000fe20000100800 */
[----:B------:R-:W-:-:S02]  /*200c0*/  IMAD.MOV.U32 R128, RZ, RZ, R25 ;  /* 0x000000ffff807224 */ /* 0x000fc400078e0019 */
[----:B------:R-:W-:Y:S01]  /*200d0*/  IMAD.MOV.U32 R129, RZ, RZ, R27 ;  /* 0x000000ffff817224 */ /* 0x000fe200078e001b */
[----:B--2---:R-:W-:Y:S04]  /*200e0*/  STL [R1+0x117c], R122 ;  /* 0x00117c7a01007387 */ /* 0x004fe80000100800 */
[----:B------:R-:W-:Y:S04]  /*200f0*/  STL [R1+0xf48], R120 ;  /* 0x000f487801007387 */ /* 0x000fe80000100800 */
[----:B------:R-:W-:Y:S04]  /*20100*/  STL [R1+0x1180], R120 ;  /* 0x0011807801007387 */ /* 0x000fe80000100800 */
[----:B------:R-:W-:Y:S04]  /*20110*/  STL [R1+0xf44], R121 ;  /* 0x000f447901007387 */ /* 0x000fe80000100800 */
[----:B------:R-:W-:Y:S04]  /*20120*/  STL [R1+0x1184], R121 ;  /* 0x0011847901007387 */ /* 0x000fe80000100800 */
[----:B----4-:R-:W-:Y:S04]  /*20130*/  STL [R1+0x1188], R130 ;  /* 0x0011888201007387 */ /* 0x010fe80000100800 */
[----:B------:R-:W-:Y:S04]  /*20140*/  STL [R1+0xf50], R118 ;  /* 0x000f507601007387 */ /* 0x000fe80000100800 */
[----:B------:R-:W-:Y:S04]  /*20150*/  STL [R1+0x118c], R118 ;  /* 0x00118c7601007387 */ /* 0x000fe80000100800 */
[----:B------:R-:W-:Y:S04]  /*20160*/  STL [R1+0xf4c], R119 ;  /* 0x000f4c7701007387 */ /* 0x000fe80000100800 */
[----:B------:R0:W-:Y:S04]  /*20170*/  STL [R1+0x1198], R119 ;  /* 0x0011987701007387 */ /* 0x0001e80000100800 */
[----:B---3--:R-:W-:Y:S04]  /*20180*/  STL [R1+0x119c], R131 ;  /* 0x00119c8301007387 */ /* 0x008fe80000100800 */
[----:B------:R-:W-:Y:S04]  /*20190*/  STL [R1+0xf58], R116 ;  /* 0x000f587401007387 */ /* 0x000fe80000100800 */
[----:B------:R-:W-:Y:S04]  /*201a0*/  STL [R1+0xf54], R117 ;  /* 0x000f547501007387 */ /* 0x000fe80000100800 */
[----:B------:R-:W2:Y:S04]  /*201b0*/  LDL.LU R27, [R1+0xc6c] ;  /* 0x000c6c00011b7983 */ /* 0x000ea80000300800 */
[----:B------:R-:W3:Y:S04]  /*201c0*/  LDL.LU R25, [R1+0xdcc] ;  /* 0x000dcc0001197983 */ /* 0x000ee80000300800 */
[----:B------:R-:W4:Y:S04]  /*201d0*/  LDL.LU R133, [R1+0x690] ;  /* 0x0006900001857983 */ /* 0x000f280000300800 */
[----:B------:R-:W-:Y:S01]  /*201e0*/  STL [R1+0xf60], R114 ;  /* 0x000f607201007387 */ /* 0x000fe20000100800 */
[----:B0-----:R-:W-:-:S03]  /*201f0*/  IMAD.MOV.U32 R119, RZ, RZ, R24 ;  /* 0x000000ffff777224 */ /* 0x001fc600078e0018 */
[----:B------:R-:W-:Y:S01]  /*20200*/  STL.64 [R1+0xb8], R128 ;  /* 0x0000b88001007387 */ /* 0x000fe20000100a00 */
[----:B------:R-:W-:-:S03]  /*20210*/  IMAD.MOV.U32 R118, RZ, RZ, R5 ;  /* 0x000000ffff767224 */ /* 0x000fc600078e0005 */
[----:B------:R-:W-:Y:S04]  /*20220*/  STL [R1+0xf5c], R115 ;  /* 0x000f5c7301007387 */ /* 0x000fe80000100800 */
[----:B------:R-:W-:Y:S04]  /*20230*/  STL [R1+0xf68], R112 ;  /* 0x000f687001007387 */ /* 0x000fe80000100800 */
[----:B------:R-:W-:Y:S04]  /*20240*/  STL [R1+0xf64], R113 ;  /* 0x000f647101007387 */ /* 0x000fe80000100800 */
[----:B------:R-:W4:Y:S04]  /*20250*/  LDL.LU R24, [R1+0xc70] ;  /* 0x000c700001187983 */ /* 0x000f280000300800 */
[----:B------:R-:W4:Y:S01]  /*20260*/  LDL.LU R5, [R1+0xdd8] ;  /* 0x000dd80001057983 */ /* 0x000f220000300800 */
[----:B------:R-:W-:-:S02]  /*20270*/  ISETP.GT.AND P0, PT, R4, 0x6a, PT ;  /* 0x0000006a0400780c */ /* 0x000fc40003f04270 */
[----:B------:R-:W-:Y:S01]  /*20280*/  ISETP.GT.AND P4, PT, R4, 0x4c, PT ;  /* 0x0000004c0400780c */ /* 0x000fe20003f84270 */
[----:B------:R-:W4:Y:S04]  /*20290*/  LDL.LU R132, [R1+0x68c] ;  /* 0x00068c0001847983 */ /* 0x000f280000300800 */
[----:B------:R2:W-:Y:S01]  /*202a0*/  STL.64 [R1+0xc8], R118 ;  /* 0x0000c87601007387 */ /* 0x0005e20000100a00 */
[----:B------:R-:W-:-:S03]  /*202b0*/  IMAD.MOV.U32 R121, RZ, RZ, R26 ;  /* 0x000000ffff797224 */ /* 0x000fc600078e001a */
[----:B------:R-:W-:Y:S01]  /*202c0*/  STL [R1+0xf70], R110 ;  /* 0x000f706e01007387 */ /* 0x000fe20000100800 */
[----:B------:R-:W-:-:S03]  /*202d0*/  IMAD.MOV.U32 R120, RZ, RZ, R3 ;  /* 0x000000ffff787224 */ /* 0x000fc600078e0003 */
[----:B------:R-:W-:Y:S04]  /*202e0*/  STL [R1+0xf6c], R111 ;  /* 0x000f6c6f01007387 */ /* 0x000fe80000100800 */
[----:B------:R-:W-:Y:S01]  /*202f0*/  STL [R1+0xf78], R108 ;  /* 0x000f786c01007387 */ /* 0x000fe20000100800 */
[----:B------:R-:W-:-:S03]  /*20300*/  ISETP.GT.AND P6, PT, R4, 0x53, PT ;  /* 0x000000530400780c */ /* 0x000fc60003fc4270 */
[----:B------:R-:W-:Y:S04]  /*20310*/  STL [R1+0xf74], R109 ;  /* 0x000f746d01007387 */ /* 0x000fe80000100800 */
[----:B------:R-:W4:Y:S04]  /*20320*/  LDL.LU R26, [R1+0xc74] ;  /* 0x000c7400011a7983 */ /* 0x000f280000300800 */
[----:B------:R-:W4:Y:S04]  /*20330*/  LDL.LU R3, [R1+0xddc] ;  /* 0x000ddc0001037983 */ /* 0x000f280000300800 */
[----:B------:R-:W4:Y:S04]  /*20340*/  @P0 LDG.E.U16 R161, desc[UR16][R114.64] ;  /* 0x0000001072a10981 */ /* 0x000f28000c1e1500 */
[----:B------:R-:W4:Y:S01]  /*20350*/  @P0 LDG.E.U16 R125, desc[UR16][R112.64] ;  /* 0x00000010707d0981 */ /* 0x000f22000c1e1500 */
[----:B------:R-:W-:-:S03]  /*20360*/  ISETP.GT.AND P0, PT, R4, 0x4d, PT ;  /* 0x0000004d0400780c */ /* 0x000fc60003f04270 */
[----:B------:R-:W4:Y:S04]  /*20370*/  LDL.LU R135, [R1+0x660] ;  /* 0x0006600001877983 */ /* 0x000f280000300800 */
[----:B------:R-:W-:Y:S04]  /*20380*/  STL.64 [R1+0xd0], R120 ;  /* 0x0000d07801007387 */ /* 0x000fe80000100a00 */
[----:B------:R-:W4:Y:S04]  /*20390*/  LDL.LU R134, [R1+0x65c] ;  /* 0x00065c0001867983 */ /* 0x000f280000300800 */
[----:B------:R-:W4:Y:S04]  /*203a0*/  LDL.LU R137, [R1+0x630] ;  /* 0x0006300001897983 */ /* 0x000f280000300800 */
[----:B------:R2:W4:Y:S04]  /*203b0*/  @P4 LDG.E.U16 R147, desc[UR16][R118.64] ;  /* 0x0000001076934981 */ /* 0x000528000c1e1500 */
[----:B------:R-:W4:Y:S04]  /*203c0*/  LDL.LU R145, [R1+0x62c] ;  /* 0x00062c0001917983 */ /* 0x000f280000300800 */
[----:B------:R-:W-:Y:S04]  /*203d0*/  STL [R1+0xf80], R106 ;  /* 0x000f806a01007387 */ /* 0x000fe80000100800 */
[----:B------:R-:W-:Y:S04]  /*203e0*/  STL [R1+0xf7c], R107 ;  /* 0x000f7c6b01007387 */ /* 0x000fe80000100800 */
[----:B------:R-:W-:Y:S04]  /*203f0*/  STL [R1+0xf88], R104 ;  /* 0x000f886801007387 */ /* 0x000fe80000100800 */
[----:B------:R-:W-:Y:S04]  /*20400*/  STL [R1+0xf84], R105 ;  /* 0x000f846901007387 */ /* 0x000fe80000100800 */
[----:B------:R-:W4:Y:S01]  /*20410*/  @P4 LDG.E.U16 R144, desc[UR16][R120.64] ;  /* 0x0000001078904981 */ /* 0x000f22000c1e1500 */
[----:B------:R-:W-:-:S03]  /*20420*/  ISETP.GT.AND P5, PT, R4, 0x72, PT ;  /* 0x000000720400780c */ /* 0x000fc60003fa4270 */
[----:B------:R-:W4:Y:S10]  /*20430*/  @P0 LDG.E.U16 R159, desc[UR16][R128.64] ;  /* 0x00000010809f0981 */ /* 0x000f34000c1e1500 */
[----:B------:R-:W4:Y:S04]  /*20440*/  @P5 LDG.E.U16 R138, desc[UR16][R110.64] ;  /* 0x000000106e8a5981 */ /* 0x000f28000c1e1500 */
[----:B------:R-:W4:Y:S01]  /*20450*/  @P5 LDG.E.U16 R124, desc[UR16][R108.64] ;  /* 0x000000106c7c5981 */ /* 0x000f22000c1e1500 */
[----:B--2---:R-:W-:-:S02]  /*20460*/  IMAD.MOV.U32 R119, RZ, RZ, R27 ;  /* 0x000000ffff777224 */ /* 0x004fc400078e001b */
[----:B---3--:R-:W-:Y:S01]  /*20470*/  IMAD.MOV.U32 R118, RZ, RZ, R25 ;  /* 0x000000ffff767224 */ /* 0x008fe200078e0019 */
[----:B----4-:R-:W2:Y:S04]  /*20480*/  @P6 LDG.E.U16 R133, desc[UR16][R86.64] ;  /* 0x0000001056856981 */ /* 0x010ea8000c1e1500 */
[----:B------:R0:W-:Y:S04]  /*20490*/  STL.64 [R1+0xc0], R118 ;  /* 0x0000c07601007387 */ /* 0x0001e80000100a00 */
[----:B------:R-:W3:Y:S04]  /*204a0*/  LDL.LU R143, [R1+0x600] ;  /* 0x00060000018f7983 */ /* 0x000ee80000300800 */
[----:B------:R1:W4:Y:S04]  /*204b0*/  @P0 LDG.E.U16 R158, desc[UR16][R118.64] ;  /* 0x00000010769e0981 */ /* 0x000328000c1e1500 */
[----:B------:R-:W2:Y:S04]  /*204c0*/  LDL.LU.64 R86, [R1+0x11f8] ;  /* 0x0011f80001567983 */ /* 0x000ea80000300a00 */
[----:B0-----:R-:W1:Y:S01]  /*204d0*/  LDL.LU R118, [R1+0xc78] ;  /* 0x000c780001767983 */ /* 0x001e620000300800 */
[----:B------:R-:W-:-:S02]  /*204e0*/  IMAD.MOV.U32 R25, RZ, RZ, R24 ;  /* 0x000000ffff197224 */ /* 0x000fc400078e0018 */
[----:B------:R-:W-:Y:S02]  /*204f0*/  IMAD.MOV.U32 R24, RZ, RZ, R5 ;  /* 0x000000ffff187224 */ /* 0x000fe400078e0005 */
[----:B------:R-:W2:Y:S04]  /*20500*/  LDL.LU R5, [R1+0xde0] ;  /* 0x000de00001057983 */ /* 0x000ea80000300800 */
[----:B------:R-:W3:Y:S04]  /*20510*/  LDL.LU R142, [R1+0x5fc] ;  /* 0x0005fc00018e7983 */ /* 0x000ee80000300800 */
[----:B------:R-:W3:Y:S04]  /*20520*/  @P6 LDG.E.U16 R132, desc[UR16][R84.64] ;  /* 0x0000001054846981 */ /* 0x000ee8000c1e1500 */
[----:B------:R-:W3:Y:S04]  /*20530*/  LDL.LU.64 R84, [R1+0x11f0] ;  /* 0x0011f00001547983 */ /* 0x000ee80000300a00 */
[----:B------:R-:W-:Y:S04]  /*20540*/  STL.64 [R1+0x118], R24 ;  /* 0x0001181801007387 */ /* 0x000fe80000100a00 */
        /* <DEDUP_REMOVED lines=10> */
[----:B------:R-:W4:Y:S04]  /*205f0*/  LDL.LU R141, [R1+0x59c] ;  /* 0x00059c00018d7983 */ /* 0x000f280000300800 */
[----:B------:R-:W4:Y:S04]  /*20600*/  LDL.LU R146, [R1+0x688] ;  /* 0x0006880001927983 */ /* 0x000f280000300800 */
[----:B------:R-:W4:Y:S04]  /*20610*/  LDL.LU R149, [R1+0x684] ;  /* 0x0006840001957983 */ /* 0x000f280000300800 */
        /* <DEDUP_REMOVED lines=8> */
[----:B------:R-:W4:Y:S01]  /*206a0*/  LDL.LU R126, [R1+0xc84] ;  /* 0x000c8400017e7983 */ /* 0x000f220000300800 */
[----:B-1----:R-:W-:Y:S01]  /*206b0*/  IMAD.MOV.U32 R119, RZ, RZ, R118 ;  /* 0x000000ffff777224 */ /* 0x002fe200078e0076 */
[----:B--2---:R-:W-:-:S02]  /*206c0*/  MOV R118, R5 ;  /* 0x0000000500767202 */ /* 0x004fc40000000f00 */
[----:B------:R-:W2:Y:S01]  /*206d0*/  LDL.LU R5, [R1+0xdec] ;  /* 0x000dec0001057983 */ /* 0x000ea20000300800 */
[----:B------:R-:W-:-:S03]  /*206e0*/  ISETP.GT.AND P5, PT, R4, 0x5b, PT ;  /* 0x0000005b0400780c */ /* 0x000fc60003fa4270 */
[----:B------:R-:W2:Y:S04]  /*206f0*/  LDL.LU R148, [R1+0x658] ;  /* 0x0006580001947983 */ /* 0x000ea80000300800 */
[----:B------:R-:W2:Y:S04]  /*20700*/  LDL.LU R151, [R1+0x654] ;  /* 0x0006540001977983 */ /* 0x000ea80000300800 */
[----:B------:R-:W2:Y:S04]  /*20710*/  LDL.LU R150, [R1+0x628] ;  /* 0x0006280001967983 */ /* 0x000ea80000300800 */
[----:B------:R-:W2:Y:S04]  /*20720*/  @P5 LDG.E.U16 R135, desc[UR16][R102.64] ;  /* 0x0000001066875981 */ /* 0x000ea8000c1e1500 */
[----:B------:R-:W2:Y:S01]  /*20730*/  @P5 LDG.E.U16 R134, desc[UR16][R100.64] ;  /* 0x0000001064865981 */ /* 0x000ea2000c1e1500 */
[----:B------:R-:W-:-:S03]  /*20740*/  ISETP.GT.AND P5, PT, R4, 0x54, PT ;  /* 0x000000540400780c */ /* 0x000fc60003fa4270 */
[----:B------:R-:W-:Y:S04]  /*20750*/  STL.64 [R1+0x128], R118 ;  /* 0x0001287601007387 */ /* 0x000fe80000100a00 */
[----:B------:R-:W-:Y:S04]  /*20760*/  STL [R1+0xfb4], R94 ;  /* 0x000fb45e01007387 */ /* 0x000fe80000100800 */
[----:B------:R-:W-:Y:S04]  /*20770*/  STL [R1+0xfb0], R95 ;  /* 0x000fb05f01007387 */ /* 0x000fe80000100800 */
[----:B------:R-:W-:Y:S04]  /*20780*/  STL [R1+0xfbc], R92 ;  /* 0x000fbc5c01007387 */ /* 0x000fe80000100800 */
[----:B------:R-:W-:Y:S04]  /*20790*/  STL [R1+0xfb8], R93 ;  /* 0x000fb85d01007387 */ /* 0x000fe80000100800 */
[----:B------:R-:W2:Y:S04]  /*207a0*/  LDL.LU R153, [R1+0x624] ;  /* 0x0006240001997983 */ /* 0x000ea80000300800 */
[----:B------:R-:W-:Y:S04]  /*207b0*/  STL [R1+0xfc4], R90 ;  /* 0x000fc45a01007387 */ /* 0x000fe80000100800 */
[----:B---3--:R-:W-:Y:S04]  /*207c0*/  STL.64 [R1+0x130], R120 ;  /* 0x0001307801007387 */ /* 0x008fe80000100a00 */
[----:B------:R-:W-:Y:S04]  /*207d0*/  STL [R1+0xfc0], R91 ;  /* 0x000fc05b01007387 */ /* 0x000fe80000100800 */
[----:B------:R-:W-:Y:S04]  /*207e0*/  STL [R1+0xfcc], R88 ;  /* 0x000fcc5801007387 */ /* 0x000fe80000100800 */
[----:B------:R-:W-:Y:S04]  /*207f0*/  STL [R1+0xfc8], R89 ;  /* 0x000fc85901007387 */ /* 0x000fe80000100800 */
[----:B----4-:R-:W3:Y:S04]  /*20800*/  @P5 LDG.E.U16 R146, desc[UR16][R66.64] ;  /* 0x0000001042925981 */ /* 0x010ee8000c1e1500 */
[----:B------:R-:W4:Y:S04]  /*20810*/  @P5 LDG.E.U16 R149, desc[UR16][R64.64] ;  /* 0x0000001040955981 */ /* 0x000f28000c1e1500 */
[----:B------:R-:W3:Y:S04]  /*20820*/  LDL.LU.64 R66, [R1+0x11e8] ;  /* 0x0011e80001427983 */ /* 0x000ee80000300a00 */
[----:B------:R-:W-:Y:S01]  /*20830*/  STL.64 [R1+0x198], R122 ;  /* 0x0001987a01007387 */ /* 0x000fe20000100a00 */
[----:B------:R-:W-:-:S02]  /*20840*/  IMAD.MOV.U32 R129, RZ, RZ, R126 ;  /* 0x000000ffff817224 */ /* 0x000fc400078e007e */
[----:B--2---:R-:W-:-:S05]  /*20850*/  IMAD.MOV.U32 R128, RZ, RZ, R5 ;  /* 0x000000ffff807224 */ /* 0x004fca00078e0005 */
[----:B------:R-:W-:Y:S04]  /*20860*/  STL.64 [R1+0x1a0], R128 ;  /* 0x0001a08001007387 */ /* 0x000fe80000100a00 */
[----:B------:R-:W-:Y:S04]  /*20870*/  STL [R1+0xfd4], R86 ;  /* 0x000fd45601007387 */ /* 0x000fe80000100800 */
[----:B------:R-:W-:Y:S04]  /*20880*/  STL [R1+0xfd0], R87 ;  /* 0x000fd05701007387 */ /* 0x000fe80000100800 */
[----:B------:R0:W-:Y:S04]  /*20890*/  STL [R1+0xfdc], R84 ;  /* 0x000fdc5401007387 */ /* 0x0001e80000100800 */
[----:B------:R-:W-:Y:S04]  /*208a0*/  STL [R1+0xfd8], R85 ;  /* 0x000fd85501007387 */ /* 0x000fe80000100800 */
[----:B------:R-:W2:Y:S01]  /*208b0*/  LDL.LU.64 R64, [R1+0x11e0] ;  /* 0x0011e00001407983 */ /* 0x000ea20000300a00 */
[----:B------:R-:W-:-:S02]  /*208c0*/  ISETP.GT.AND P3, PT, R4, 0x7a, PT ;  /* 0x0000007a0400780c */ /* 0x000fc40003f64270 */
[----:B------:R-:W-:-:S11]  /*208d0*/  ISETP.GT.AND P0, PT, R4, 0x6b, PT ;  /* 0x0000006b0400780c */ /* 0x000fd60003f04270 */
[----:B------:R-:W4:Y:S04]  /*208e0*/  @P3 LDG.E.U16 R127, desc[UR16][R106.64] ;  /* 0x000000106a7f3981 */ /* 0x000f28000c1e1500 */
[----:B------:R-:W4:Y:S01]  /*208f0*/  @P3 LDG.E.U16 R160, desc[UR16][R104.64] ;  /* 0x0000001068a03981 */ /* 0x000f22000c1e1500 */
[----:B------:R-:W-:-:S03]  /*20900*/  ISETP.GT.AND P3, PT, R4, 0x63, PT ;  /* 0x000000630400780c */ /* 0x000fc60003f64270 */
[----:B------:R-:W4:Y:S04]  /*20910*/  @P0 LDG.E.U16 R143, desc[UR16][R94.64] ;  /* 0x000000105e8f0981 */ /* 0x000f28000c1e1500 */
[----:B------:R-:W4:Y:S01]  /*20920*/  @P0 LDG.E.U16 R142, desc[UR16][R92.64] ;  /* 0x000000105c8e0981 */ /* 0x000f22000c1e1500 */
[----:B------:R-:W-:-:S05]  /*20930*/  ISETP.GT.AND P0, PT, R4, 0x5c, PT ;  /* 0x0000005c0400780c */ /* 0x000fca0003f04270 */
[----:B------:R-:W4:Y:S04]  /*20940*/  @P3 LDG.E.U16 R137, desc[UR16][R98.64] ;  /* 0x0000001062893981 */ /* 0x000f28000c1e1500 */
[----:B------:R-:W4:Y:S01]  /*20950*/  @P3 LDG.E.U16 R145, desc[UR16][R96.64] ;  /* 0x0000001060913981 */ /* 0x000f22000c1e1500 */
[----:B------:R-:W-:-:S03]  /*20960*/  ISETP.GT.AND P3, PT, R4, 0x7b, PT ;  /* 0x0000007b0400780c */ /* 0x000fc60003f64270 */
[----:B------:R-:W-:Y:S04]  /*20970*/  STL [R1+0xfe4], R82 ;  /* 0x000fe45201007387 */ /* 0x000fe80000100800 */
[----:B------:R-:W4:Y:S04]  /*20980*/  @P0 LDG.E.U16 R148, desc[UR16][R82.64] ;  /* 0x0000001052940981 */ /* 0x000f28000c1e1500 */
[----:B------:R-:W-:Y:S04]  /*20990*/  STL [R1+0xfe0], R83 ;  /* 0x000fe05301007387 */ /* 0x000fe80000100800 */
[----:B------:R-:W4:Y:S01]  /*209a0*/  @P0 LDG.E.U16 R151, desc[UR16][R80.64] ;  /* 0x0000001050970981 */ /* 0x000f22000c1e1500 */
[----:B------:R-:W-:-:S03]  /*209b0*/  ISETP.GT.AND P0, PT, R4, 0x55, PT ;  /* 0x000000550400780c */ /* 0x000fc60003f04270 */
[----:B------:R1:W-:Y:S04]  /*209c0*/  STL [R1+0xfec], R80 ;  /* 0x000fec5001007387 */ /* 0x0003e80000100800 */
[----:B------:R-:W-:Y:S04]  /*209d0*/  STL [R1+0xfe8], R81 ;  /* 0x000fe85101007387 */ /* 0x000fe80000100800 */
[----:B------:R-:W-:Y:S04]  /*209e0*/  STL [R1+0xff4], R78 ;  /* 0x000ff44e01007387 */ /* 0x000fe80000100800 */
[----:B------:R-:W-:Y:S04]  /*209f0*/  STL [R1+0xff0], R79 ;  /* 0x000ff04f01007387 */ /* 0x000fe80000100800 */
[----:B------:R-:W-:Y:S04]  /*20a00*/  STL [R1+0xffc], R76 ;  /* 0x000ffc4c01007387 */ /* 0x000fe80000100800 */
[----:B------:R0:W-:Y:S04]  /*20a10*/  STL [R1+0xff8], R77 ;  /* 0x000ff84d01007387 */ /* 0x0001e80000100800 */
[----:B------:R0:W4:Y:S04]  /*20a20*/  @P3 LDG.E.U16 R141, desc[UR16][R84.64] ;  /* 0x00000010548d3981 */ /* 0x000128000c1e1500 */
[----:B------:R-:W-:Y:S04]  /*20a30*/  STL [R1+0x1004], R74 ;  /* 0x0010044a01007387 */ /* 0x000fe80000100800 */
[----:B------:R-:W-:Y:S01]  /*20a40*/  STL [R1+0x1000], R75 ;  /* 0x0010004b01007387 */ /* 0x000fe20000100800 */
[----:B0-----:R-:W-:-:S03]  /*20a50*/  PRMT R84, RZ, 0x7610, R84 ;  /* 0x00007610ff547816 */ /* 0x001fc60000000054 */
[----:B------:R-:W-:Y:S01]  /*20a60*/  STL [R1+0x100c], R72 ;  /* 0x00100c4801007387 */ /* 0x000fe20000100800 */
[----:B-1----:R-:W-:-:S03]  /*20a70*/  PRMT R80, RZ, 0x7610, R80 ;  /* 0x00007610ff507816 */ /* 0x002fc60000000050 */
[----:B------:R-:W-:Y:S04]  /*20a80*/  STL [R1+0x1008], R73 ;  /* 0x0010084901007387 */ /* 0x000fe80000100800 */
[----:B------:R-:W-:Y:S04]  /*20a90*/  STL [R1+0x1014], R70 ;  /* 0x0010144601007387 */ /* 0x000fe80000100800 */
[----:B------:R-:W-:Y:S04]  /*20aa0*/  STL [R1+0x1010], R71 ;  /* 0x0010104701007387 */ /* 0x000fe80000100800 */
[----:B------:R-:W-:Y:S04]  /*20ab0*/  STL [R1+0x101c], R68 ;  /* 0x00101c4401007387 */ /* 0x000fe80000100800 */
[----:B------:R0:W-:Y:S04]  /*20ac0*/  STL [R1+0x1018], R69 ;  /* 0x0010184501007387 */ /* 0x0001e80000100800 */
[----:B------:R-:W4:Y:S04]  /*20ad0*/  @P0 LDG.E.U16 R84, desc[UR16][R46.64] ;  /* 0x000000102e540981 */ /* 0x000f28000c1e1500 */
[----:B------:R-:W4:Y:S01]  /*20ae0*/  @P0 LDG.E.U16 R80, desc[UR16][R44.64] ;  /* 0x000000102c500981 */ /* 0x000f22000c1e1500 */
[----:B------:R-:W-:-:S03]  /*20af0*/  ISETP.GT.AND P4, PT, R4, 0x73, PT ;  /* 0x000000730400780c */ /* 0x000fc60003f84270 */
[----:B------:R-:W4:Y:S04]  /*20b00*/  @P3 LDG.E.U16 R139, desc[UR16][R86.64] ;  /* 0x00000010568b3981 */ /* 0x000f28000c1e1500 */
[----:B------:R-:W4:Y:S04]  /*20b10*/  LDL.LU.64 R46, [R1+0x11d8] ;  /* 0x0011d800012e7983 */ /* 0x000f280000300a00 */
[----:B---3--:R-:W-:Y:S04]  /*20b20*/  STL [R1+0x1024], R66 ;  /* 0x0010244201007387 */ /* 0x008fe80000100800 */
[----:B------:R-:W-:Y:S04]  /*20b30*/  STL [R1+0x1020], R67 ;  /* 0x0010204301007387 */ /* 0x000fe80000100800 */
[----:B------:R-:W3:Y:S04]  /*20b40*/  @P4 LDG.E.U16 R3, desc[UR16][R90.64] ;  /* 0x000000105a034981 */ /* 0x000ee8000c1e1500 */
[----:B------:R-:W3:Y:S04]  /*20b50*/  @P4 LDG.E.U16 R136, desc[UR16][R88.64] ;  /* 0x0000001058884981 */ /* 0x000ee8000c1e1500 */
[----:B--2---:R-:W-:Y:S04]  /*20b60*/  STL [R1+0x102c], R64 ;  /* 0x00102c4001007387 */ /* 0x004fe80000100800 */
[----:B------:R-:W-:Y:S04]  /*20b70*/  STL [R1+0x1028], R65 ;  /* 0x0010284101007387 */ /* 0x000fe80000100800 */
[----:B------:R-:W2:Y:S01]  /*20b80*/  LDL.LU.64 R44, [R1+0x11d0] ;  /* 0x0011d000012c7983 */ /* 0x000ea20000300a00 */
[----:B------:R-:W-:-:S02]  /*20b90*/  ISETP.GT.AND P4, PT, R4, 0x64, PT ;  /* 0x000000640400780c */ /* 0x000fc40003f84270 */
[----:B------:R-:W-:Y:S02]  /*20ba0*/  ISETP.GT.AND P3, PT, R4, 0x74, PT ;  /* 0x000000740400780c */ /* 0x000fe40003f64270 */
[----:B------:R-:W-:Y:S02]  /*20bb0*/  PRMT R154, RZ, 0x7610, R154 ;  /* 0x00007610ff9a7816 */ /* 0x000fe4000000009a */
[----:B------:R-:W-:-:S07]  /*20bc0*/  PRMT R157, RZ, 0x7610, R157 ;  /* 0x00007610ff9d7816 */ /* 0x000fce000000009d */
[----:B------:R-:W3:Y:S04]  /*20bd0*/  @P4 LDG.E.U16 R150, desc[UR16][R78.64] ;  /* 0x000000104e964981 */ /* 0x000ee8000c1e1500 */
[----:B------:R1:W3:Y:S01]  /*20be0*/  @P4 LDG.E.U16 R153, desc[UR16][R76.64] ;  /* 0x000000104c994981 */ /* 0x0002e2000c1e1500 */
[C---:B------:R-:W-:Y:S02]  /*20bf0*/  ISETP.GT.AND P4, PT, R4.reuse, 0x7c, PT ;  /* 0x0000007c0400780c */ /* 0x040fe40003f84270 */
[C---:B------:R-:W-:Y:S01]  /*20c00*/  ISETP.GT.AND P6, PT, R4.reuse, 0x6c, PT ;  /* 0x0000006c0400780c */ /* 0x040fe20003fc4270 */
[----:B------:R-:W3:Y:S01]  /*20c10*/  @P3 LDG.E.U16 R154, desc[UR16][R70.64] ;  /* 0x00000010469a3981 */ /* 0x000ee2000c1e1500 */
[----:B------:R-:W-:Y:S02]  /*20c20*/  PRMT R156, RZ, 0x7610, R156 ;  /* 0x00007610ff9c7816 */ /* 0x000fe4000000009c */
[----:B------:R-:W-:Y:S01]  /*20c30*/  PRMT R162, RZ, 0x7610, R162 ;  /* 0x00007610ffa27816 */ /* 0x000fe200000000a2 */
[----:B------:R0:W3:Y:S01]  /*20c40*/  @P3 LDG.E.U16 R157, desc[UR16][R68.64] ;  /* 0x00000010449d3981 */ /* 0x0000e2000c1e1500 */
[----:B------:R-:W-:-:S02]  /*20c50*/  ISETP.GT.AND P3, PT, R4, 0x65, PT ;  /* 0x000000650400780c */ /* 0x000fc40003f64270 */
[----:B------:R-:W-:-:S03]  /*20c60*/  PRMT R155, RZ, 0x7610, R155 ;  /* 0x00007610ff9b7816 */ /* 0x000fc6000000009b */
[----:B------:R-:W3:Y:S04]  /*20c70*/  @P4 LDG.E.U16 R156, desc[UR16][R66.64] ;  /* 0x00000010429c4981 */ /* 0x000ee8000c1e1500 */
[----:B------:R-:W3:Y:S01]  /*20c80*/  @P4 LDG.E.U16 R162, desc[UR16][R64.64] ;  /* 0x0000001040a24981 */ /* 0x000ee2000c1e1500 */
[----:B------:R-:W-:Y:S02]  /*20c90*/  ISETP.GT.AND P4, PT, R4, 0x75, PT ;  /* 0x000000750400780c */ /* 0x000fe40003f84270 */
[----:B-1----:R-:W-:Y:S01]  /*20ca0*/  PRMT R77, RZ, 0x7610, R77 ;  /* 0x00007610ff4d7816 */ /* 0x002fe2000000004d */
[----:B------:R1:W3:Y:S01]  /*20cb0*/  @P6 LDG.E.U16 R155, desc[UR16][R72.64] ;  /* 0x00000010489b6981 */ /* 0x0002e2000c1e1500 */
[----:B------:R-:W-:Y:S02]  /*20cc0*/  PRMT R76, RZ, 0x7610, R76 ;  /* 0x00007610ff4c7816 */ /* 0x000fe4000000004c */
[----:B0-----:R-:W-:-:S02]  /*20cd0*/  PRMT R69, RZ, 0x7610, R69 ;  /* 0x00007610ff457816 */ /* 0x001fc40000000045 */
[----:B------:R-:W-:Y:S01]  /*20ce0*/  ISETP.GT.AND P0, PT, R4, 0x3f, PT ;  /* 0x0000003f0400780c */ /* 0x000fe20003f04270 */
[----:B------:R-:W3:Y:S01]  /*20cf0*/  @P3 LDG.E.U16 R77, desc[UR16][R58.64] ;  /* 0x000000103a4d3981 */ /* 0x000ee2000c1e1500 */
[----:B-1----:R-:W-:-:S03]  /*20d00*/  PRMT R73, RZ, 0x7610, R73 ;  /* 0x00007610ff497816 */ /* 0x002fc60000000049 */
[----:B------:R-:W3:Y:S01]  /*20d10*/  @P3 LDG.E.U16 R76, desc[UR16][R56.64] ;  /* 0x00000010384c3981 */ /* 0x000ee2000c1e1500 */
[----:B------:R-:W-:-:S03]  /*20d20*/  ISETP.GT.AND P3, PT, R4, 0x7d, PT ;  /* 0x0000007d0400780c */ /* 0x000fc60003f64270 */
[----:B------:R-:W3:Y:S04]  /*20d30*/  @P4 LDG.E.U16 R69, desc[UR16][R50.64] ;  /* 0x0000001032454981 */ /* 0x000ee8000c1e1500 */
[----:B------:R-:W3:Y:S01]  /*20d40*/  @P4 LDG.E.U16 R73, desc[UR16][R48.64] ;  /* 0x0000001030494981 */ /* 0x000ee2000c1e1500 */
[----:B------:R-:W-:Y:S02]  /*20d50*/  ISETP.GT.AND P4, PT, R4, 0x47, PT ;  /* 0x000000470400780c */ /* 0x000fe40003f84270 */
[----:B------:R-:W-:Y:S02]  /*20d60*/  PRMT R152, RZ, 0x7610, R152 ;  /* 0x00007610ff987816 */ /* 0x000fe40000000098 */
[----:B------:R-:W-:Y:S02]  /*20d70*/  PRMT R85, RZ, 0x7610, R85 ;  /* 0x00007610ff557816 */ /* 0x000fe40000000055 */
[----:B------:R-:W-:-:S02]  /*20d80*/  PRMT R86, RZ, 0x7610, R86 ;  /* 0x00007610ff567816 */ /* 0x000fc40000000056 */
[----:B------:R-:W-:Y:S01]  /*20d90*/  PRMT R72, RZ, 0x7610, R72 ;  /* 0x00007610ff487816 */ /* 0x000fe20000000048 */
[----:B------:R0:W3:Y:S01]  /*20da0*/  @P6 LDG.E.U16 R152, desc[UR16][R74.64] ;  /* 0x000000104a986981 */ /* 0x0000e2000c1e1500 */
[----:B------:R-:W-:Y:S02]  /*20db0*/  PRMT R71, RZ, 0x7610, R71 ;  /* 0x00007610ff477816 */ /* 0x000fe40000000047 */
[C---:B------:R-:W-:Y:S01]  /*20dc0*/  ISETP.GT.AND P5, PT, R4.reuse, 0x5d, PT ;  /* 0x0000005d0400780c */ /* 0x040fe20003fa4270 */
[----:B------:R-:W3:Y:S01]  /*20dd0*/  @P0 LDG.E.U16 R85, desc[UR16][R128.64] ;  /* 0x0000001080550981 */ /* 0x000ee2000c1e1500 */
[----:B------:R-:W-:Y:S02]  /*20de0*/  PRMT R87, RZ, 0x7610, R87 ;  /* 0x00007610ff577816 */ /* 0x000fe40000000057 */
[----:B------:R-:W-:Y:S01]  /*20df0*/  PRMT R88, RZ, 0x7610, R88 ;  /* 0x00007610ff587816 */ /* 0x000fe20000000058 */
[----:B------:R-:W3:Y:S01]  /*20e00*/  @P0 LDG.E.U16 R86, desc[UR16][R122.64] ;  /* 0x000000107a560981 */ /* 0x000ee2000c1e1500 */
[----:B------:R-:W-:-:S02]  /*20e10*/  ISETP.GT.AND P6, PT, R4, 0x6d, PT ;  /* 0x0000006d0400780c */ /* 0x000fc40003fc4270 */
[----:B------:R-:W-:Y:S01]  /*20e20*/  ISETP.GT.AND P0, PT, R4, 0x4f, PT ;  /* 0x0000004f0400780c */ /* 0x000fe20003f04270 */
[----:B------:R-:W-:Y:S01]  /*20e30*/  STL [R1+0x1034], R62 ;  /* 0x0010343e01007387 */ /* 0x000fe20000100800 */
[----:B------:R-:W-:-:S03]  /*20e40*/  PRMT R78, RZ, 0x7610, R78 ;  /* 0x00007610ff4e7816 */ /* 0x000fc6000000004e */
[----:B------:R-:W3:Y:S04]  /*20e50*/  @P4 LDG.E.U16 R87, desc[UR16][R26.64] ;  /* 0x000000101a574981 */ /* 0x000ee8000c1e1500 */
[----:B------:R-:W3:Y:S01]  /*20e60*/  @P4 LDG.E.U16 R88, desc[UR16][R24.64] ;  /* 0x0000001018584981 */ /* 0x000ee2000c1e1500 */
[----:B------:R-:W-:-:S03]  /*20e70*/  ISETP.GT.AND P4, PT, R4, 0x57, PT ;  /* 0x000000570400780c */ /* 0x000fc60003f84270 */
[----:B------:R-:W-:Y:S01]  /*20e80*/  STL [R1+0x1030], R63 ;  /* 0x0010303f01007387 */ /* 0x000fe20000100800 */
[----:B0-----:R-:W-:-:S03]  /*20e90*/  PRMT R75, RZ, 0x7610, R75 ;  /* 0x00007610ff4b7816 */ /* 0x001fc6000000004b */
[----:B------:R-:W-:Y:S01]  /*20ea0*/  STL [R1+0x103c], R60 ;  /* 0x00103c3c01007387 */ /* 0x000fe20000100800 */
[----:B------:R-:W-:-:S03]  /*20eb0*/  PRMT R74, RZ, 0x7610, R74 ;  /* 0x00007610ff4a7816 */ /* 0x000fc6000000004a */
[----:B------:R-:W-:Y:S01]  /*20ec0*/  STL [R1+0x1038], R61 ;  /* 0x0010383d01007387 */ /* 0x000fe20000100800 */
[----:B------:R-:W-:-:S03]  /*20ed0*/  PRMT R90, RZ, 0x7610, R90 ;  /* 0x00007610ff5a7816 */ /* 0x000fc6000000005a */
[----:B------:R-:W-:Y:S01]  /*20ee0*/  STL [R1+0x1044], R58 ;  /* 0x0010443a01007387 */ /* 0x000fe20000100800 */
[----:B------:R-:W-:-:S03]  /*20ef0*/  PRMT R91, RZ, 0x7610, R91 ;  /* 0x00007610ff5b7816 */ /* 0x000fc6000000005b */
[----:B------:R0:W-:Y:S01]  /*20f00*/  STL [R1+0x1040], R59 ;  /* 0x0010403b01007387 */ /* 0x0001e20000100800 */
[----:B------:R-:W-:-:S03]  /*20f10*/  PRMT R92, RZ, 0x7610, R92 ;  /* 0x00007610ff5c7816 */ /* 0x000fc6000000005c */
[----:B------:R1:W3:Y:S04]  /*20f20*/  @P5 LDG.E.U16 R78, desc[UR16][R60.64] ;  /* 0x000000103c4e5981 */ /* 0x0002e8000c1e1500 */
[----:B----4-:R-:W4:Y:S01]  /*20f30*/  @P3 LDG.E.U16 R72, desc[UR16][R46.64] ;  /* 0x000000102e483981 */ /* 0x010f22000c1e1500 */
[----:B0-----:R-:W-:Y:S02]  /*20f40*/  PRMT R59, RZ, 0x7610, R59 ;  /* 0x00007610ff3b7816 */ /* 0x001fe4000000003b */
[----:B-1----:R-:W-:Y:S01]  /*20f50*/  PRMT R60, RZ, 0x7610, R60 ;  /* 0x00007610ff3c7816 */ /* 0x002fe2000000003c */
[----:B------:R-:W-:Y:S04]  /*20f60*/  STL [R1+0x104c], R56 ;  /* 0x00104c3801007387 */ /* 0x000fe80000100800 */
[----:B------:R0:W-:Y:S04]  /*20f70*/  STL [R1+0x1048], R57 ;  /* 0x0010483901007387 */ /* 0x0001e80000100800 */
[----:B------:R1:W-:Y:S01]  /*20f80*/  STL [R1+0x1050], R55 ;  /* 0x0010503701007387 */ /* 0x0003e20000100800 */
[----:B------:R-:W-:-:S03]  /*20f90*/  PRMT R89, RZ, 0x7610, R89 ;  /* 0x00007610ff597816 */ /* 0x000fc60000000059 */
[----:B------:R-:W-:Y:S04]  /*20fa0*/  STL.64 [R1+0x1058], R52 ;  /* 0x0010583401007387 */ /* 0x000fe80000100a00 */
[----:B------:R1:W3:Y:S04]  /*20fb0*/  @P6 LDG.E.U16 R75, desc[UR16][R54.64] ;  /* 0x00000010364b6981 */ /* 0x0002e8000c1e1500 */
[----:B------:R-:W3:Y:S01]  /*20fc0*/  @P6 LDG.E.U16 R74, desc[UR16][R52.64] ;  /* 0x00000010344a6981 */ /* 0x000ee2000c1e1500 */
[----:B------:R-:W-:-:S03]  /*20fd0*/  ISETP.GT.AND P6, PT, R4, 0x4e, PT ;  /* 0x0000004e0400780c */ /* 0x000fc60003fc4270 */
[----:B------:R-:W-:Y:S04]  /*20fe0*/  STL.64 [R1+0x1060], R50 ;  /* 0x0010603201007387 */ /* 0x000fe80000100a00 */
[----:B------:R0:W-:Y:S04]  /*20ff0*/  STL.64 [R1+0x1068], R48 ;  /* 0x0010683001007387 */ /* 0x0001e80000100a00 */
[----:B------:R-:W3:Y:S04]  /*21000*/  @P0 LDG.E.U16 R90, desc[UR16][R32.64] ;  /* 0x00000010205a0981 */ /* 0x000ee8000c1e1500 */
[----:B------:R-:W3:Y:S01]  /*21010*/  @P4 LDG.E.U16 R91, desc[UR16][R30.64] ;  /* 0x000000101e5b4981 */ /* 0x000ee2000c1e1500 */
[----:B------:R-:W-:-:S03]  /*21020*/  PRMT R58, RZ, 0x7610, R58 ;  /* 0x00007610ff3a7816 */ /* 0x000fc6000000003a */
[----:B------:R-:W3:Y:S04]  /*21030*/  @P4 LDG.E.U16 R92, desc[UR16][R28.64] ;  /* 0x000000101c5c4981 */ /* 0x000ee8000c1e1500 */
[----:B------:R-:W3:Y:S01]  /*21040*/  LDL.LU.64 R32, [R1+0x11c8] ;  /* 0x0011c80001207983 */ /* 0x000ee20000300a00 */
[----:B0-----:R-:W-:-:S03]  /*21050*/  PRMT R57, RZ, 0x7610, R57 ;  /* 0x00007610ff397816 */ /* 0x001fc60000000039 */
[----:B------:R-:W4:Y:S04]  /*21060*/  @P0 LDG.E.U16 R89, desc[UR16][R6.64] ;  /* 0x0000001006590981 */ /* 0x000f28000c1e1500 */
[----:B------:R-:W4:Y:S04]  /*21070*/  @P6 LDG.E.U16 R58, desc[UR16][R8.64] ;  /* 0x00000010083a6981 */ /* 0x000f28000c1e1500 */
[----:B------:R-:W4:Y:S01]  /*21080*/  @P6 LDG.E.U16 R57, desc[UR16][R10.64] ;  /* 0x000000100a396981 */ /* 0x000f22000c1e1500 */
[----:B------:R-:W-:-:S06]  /*21090*/  PRMT R79, RZ, 0x7610, R79 ;  /* 0x00007610ff4f7816 */ /* 0x000fcc000000004f */
[----:B------:R0:W4:Y:S01]  /*210a0*/  @P5 LDG.E.U16 R79, desc[UR16][R62.64] ;  /* 0x000000103e4f5981 */ /* 0x000122000c1e1500 */
[----:B------:R-:W-:Y:S02]  /*210b0*/  ISETP.GT.AND P5, PT, R4, 0x46, PT ;  /* 0x000000460400780c */ /* 0x000fe40003fa4270 */
[----:B-1----:R-:W-:-:S11]  /*210c0*/  PRMT R55, RZ, 0x7610, R55 ;  /* 0x00007610ff377816 */ /* 0x002fd60000000037 */
[----:B------:R-:W4:Y:S04]  /*210d0*/  @P5 LDG.E.U16 R55, desc[UR16][R120.64] ;  /* 0x0000001078375981 */ /* 0x000f28000c1e1500 */
[----:B--2---:R-:W2:Y:S01]  /*210e0*/  @P3 LDG.E.U16 R71, desc[UR16][R44.64] ;  /* 0x000000102c473981 */ /* 0x004ea2000c1e1500 */
[----:B------:R-:W-:-:S13]  /*210f0*/  ISETP.GT.AND P3, PT, R4, 0x56, PT ;  /* 0x000000560400780c */ /* 0x000fda0003f64270 */
[----:B------:R-:W2:Y:S04]  /*21100*/  @P3 LDG.E.U16 R59, desc[UR16][R14.64] ;  /* 0x000000100e3b3981 */ /* 0x000ea8000c1e1500 */
[----:B------:R-:W2:Y:S04]  /*21110*/  @P3 LDG.E.U16 R60, desc[UR16][R12.64] ;  /* 0x000000100c3c3981 */ /* 0x000ea8000c1e1500 */
[----:B------:R-:W2:Y:S04]  /*21120*/  LDL.LU.64 R14, [R1+0x11c0] ;  /* 0x0011c000010e7983 */ /* 0x000ea80000300a00 */
[----:B------:R-:W4:Y:S04]  /*21130*/  LDL.LU.64 R12, [R1+0x11b8] ;  /* 0x0011b800010c7983 */ /* 0x000f280000300a00 */
[----:B------:R-:W4:Y:S04]  /*21140*/  LDL.LU.64 R30, [R1+0x11b0] ;  /* 0x0011b000011e7983 */ /* 0x000f280000300a00 */
[----:B------:R-:W4:Y:S04]  /*21150*/  LDL.LU.64 R28, [R1+0x11a8] ;  /* 0x0011a800011c7983 */ /* 0x000f280000300a00 */
        /* <DEDUP_REMOVED lines=17> */
[----:B------:R-:W-:Y:S01]  /*21270*/  PRMT R56, RZ, 0x7610, R56 ;  /* 0x00007610ff387816 */ /* 0x000fe20000000038 */
[----:B------:R-:W1:Y:S01]  /*21280*/  S2R R49, SR_TID.X ;  /* 0x0000000000317919 */ /* 0x000e620000002100 */
[----:B------:R-:W-:-:S04]  /*21290*/  ISETP.GT.AND P0, PT, R4, 0x5f, PT ;  /* 0x0000005f0400780c */ /* 0x000fc80003f04270 */
[----:B------:R-:W4:Y:S01]  /*212a0*/  @P5 LDG.E.U16 R56, desc[UR16][R118.64] ;  /* 0x0000001076385981 */ /* 0x000f22000c1e1500 */
[C---:B------:R-:W-:Y:S02]  /*212b0*/  ISETP.GT.AND P5, PT, R4.reuse, 0x5e, PT ;  /* 0x0000005e0400780c */ /* 0x040fe40003fa4270 */
[----:B------:R-:W-:Y:S01]  /*212c0*/  ISETP.GT.AND P3, PT, R4, 0x66, PT ;  /* 0x000000660400780c */ /* 0x000fe20003f64270 */
[----:B------:R-:W4:Y:S01]  /*212d0*/  LDL.LU R126, [R1+0x830] ;  /* 0x00083000017e7983 */ /* 0x000f220000300800 */
[----:B------:R-:W-:Y:S02]  /*212e0*/  PRMT R61, RZ, 0x7610, R61 ;  /* 0x00007610ff3d7816 */ /* 0x000fe4000000003d */
[----:B0-----:R-:W-:Y:S01]  /*212f0*/  PRMT R62, RZ, 0x7610, R62 ;  /* 0x00007610ff3e7816 */ /* 0x001fe2000000003e */
[----:B------:R-:W4:Y:S01]  /*21300*/  LDL.LU R81, [R1+0x7f8] ;  /* 0x0007f80001517983 */ /* 0x000f220000300800 */
[----:B------:R-:W-:Y:S02]  /*21310*/  PRMT R93, RZ, 0x7610, R93 ;  /* 0x00007610ff5d7816 */ /* 0x000fe4000000005d */
[----:B------:R-:W-:Y:S01]  /*21320*/  PRMT R94, RZ, 0x7610, R94 ;  /* 0x00007610ff5e7816 */ /* 0x000fe2000000005e */
[----:B------:R-:W4:Y:S01]  /*21330*/  LDL.LU R83, [R1+0x7f4] ;  /* 0x0007f40001537983 */ /* 0x000f220000300800 */
[----:B------:R-:W-:-:S02]  /*21340*/  PRMT R63, RZ, 0x7610, R63 ;  /* 0x00007610ff3f7816 */ /* 0x000fc4000000003f */
[----:B------:R-:W-:Y:S01]  /*21350*/  PRMT R64, RZ, 0x7610, R64 ;  /* 0x00007610ff407816 */ /* 0x000fe20000000040 */
[----:B------:R-:W4:Y:S01]  /*21360*/  @P5 LDG.E.U16 R61, desc[UR16][R42.64] ;  /* 0x000000102a3d5981 */ /* 0x000f22000c1e1500 */
[----:B------:R-:W-:-:S03]  /*21370*/  ISETP.GT.AND P4, PT, R4, 0x67, PT ;  /* 0x000000670400780c */ /* 0x000fc60003f84270 */
[----:B------:R-:W4:Y:S01]  /*21380*/  @P5 LDG.E.U16 R62, desc[UR16][R40.64] ;  /* 0x00000010283e5981 */ /* 0x000f22000c1e1500 */
[----:B------:R-:W-:-:S03]  /*21390*/  ISETP.GT.AND P5, PT, R4, 0x6e, PT ;  /* 0x0000006e0400780c */ /* 0x000fc60003fa4270 */
[----:B------:R-:W4:Y:S04]  /*213a0*/  @P0 LDG.E.U16 R93, desc[UR16][R22.64] ;  /* 0x00000010165d0981 */ /* 0x000f28000c1e1500 */
[----:B------:R-:W4:Y:S01]  /*213b0*/  @P0 LDG.E.U16 R94, desc[UR16][R20.64] ;  /* 0x00000010145e0981 */ /* 0x000f22000c1e1500 */
[----:B------:R-:W-:-:S03]  /*213c0*/  ISETP.GT.AND P0, PT, R4, 0x6f, PT ;  /* 0x0000006f0400780c */ /* 0x000fc60003f04270 */
[----:B------:R-:W4:Y:S01]  /*213d0*/  @P3 LDG.E.U16 R63, desc[UR16][R38.64] ;  /* 0x00000010263f3981 */ /* 0x000f22000c1e1500 */
[----:B------:R-:W-:-:S03]  /*213e0*/  PRMT R95, RZ, 0x7610, R95 ;  /* 0x00007610ff5f7816 */ /* 0x000fc6000000005f */
[----:B------:R-:W4:Y:S01]  /*213f0*/  @P3 LDG.E.U16 R64, desc[UR16][R36.64] ;  /* 0x0000001024403981 */ /* 0x000f22000c1e1500 */
[----:B------:R-:W-:Y:S02]  /*21400*/  ISETP.GT.AND P3, PT, R4, 0x76, PT ;  /* 0x000000760400780c */ /* 0x000fe40003f64270 */
[----:B------:R-:W-:Y:S01]  /*21410*/  PRMT R96, RZ, 0x7610, R96 ;  /* 0x00007610ff607816 */ /* 0x000fe20000000060 */
[----:B------:R-:W4:Y:S01]  /*21420*/  @P4 LDG.E.U16 R95, desc[UR16][R18.64] ;  /* 0x00000010125f4981 */ /* 0x000f22000c1e1500 */
[----:B------:R-:W-:Y:S02]  /*21430*/  PRMT R65, RZ, 0x7610, R65 ;  /* 0x00007610ff417816 */ /* 0x000fe40000000041 */
[----:B------:R-:W-:Y:S01]  /*21440*/  PRMT R66, RZ, 0x7610, R66 ;  /* 0x00007610ff427816 */ /* 0x000fe20000000042 */
[----:B------:R-:W4:Y:S01]  /*21450*/  LDL.LU R82, [R1+0x7c8] ;  /* 0x0007c80001527983 */ /* 0x000f220000300800 */
[----:B------:R-:W-:Y:S02]  /*21460*/  PRMT R97, RZ, 0x7610, R97 ;  /* 0x00007610ff617816 */ /* 0x000fe40000000061 */
[----:B------:R-:W-:Y:S01]  /*21470*/  PRMT R98, RZ, 0x7610, R98 ;  /* 0x00007610ff627816 */ /* 0x000fe20000000062 */
[----:B------:R-:W4:Y:S01]  /*21480*/  @P4 LDG.E.U16 R96, desc[UR16][R16.64] ;  /* 0x0000001010604981 */ /* 0x000f22000c1e1500 */
[----:B------:R-:W-:-:S02]  /*21490*/  PRMT R102, RZ, 0x7610, R102 ;  /* 0x00007610ff667816 */ /* 0x000fc40000000066 */
[----:B------:R-:W-:Y:S01]  /*214a0*/  PRMT R67, RZ, 0x7610, R67 ;  /* 0x00007610ff437816 */ /* 0x000fe20000000043 */
[----:B------:R-:W4:Y:S01]  /*214b0*/  @P5 LDG.E.U16 R65, desc[UR16][R34.64] ;  /* 0x0000001022415981 */ /* 0x000f22000c1e1500 */
[----:B------:R-:W-:-:S03]  /*214c0*/  ISETP.GT.AND P4, PT, R4, 0x77, PT ;  /* 0x000000770400780c */ /* 0x000fc60003f84270 */
[----:B---3--:R-:W3:Y:S01]  /*214d0*/  @P5 LDG.E.U16 R66, desc[UR16][R32.64] ;  /* 0x0000001020425981 */ /* 0x008ee2000c1e1500 */
[----:B------:R-:W-:Y:S02]  /*214e0*/  ISETP.GT.AND P5, PT, R4, 0x7e, PT ;  /* 0x0000007e0400780c */ /* 0x000fe40003fa4270 */
[----:B-1----:R-:W-:Y:S01]  /*214f0*/  LOP3.LUT R49, R49, 0x7f, RZ, 0xc0, !PT ;  /* 0x0000007f31317812 */ /* 0x002fe200078ec0ff */
[----:B------:R-:W3:Y:S01]  /*21500*/  LDL.LU R131, [R1+0x7c4] ;  /* 0x0007c40001837983 */ /* 0x000ee20000300800 */
[----:B------:R-:W-:Y:S02]  /*21510*/  PRMT R99, RZ, 0x7610, R99 ;  /* 0x00007610ff637816 */ /* 0x000fe40000000063 */
[----:B------:R-:W-:Y:S01]  /*21520*/  PRMT R100, RZ, 0x7610, R100 ;  /* 0x00007610ff647816 */ /* 0x000fe20000000064 */
[----:B------:R-:W3:Y:S01]  /*21530*/  LDL.LU R119, [R1+0x798] ;  /* 0x0007980001777983 */ /* 0x000ee20000300800 */
[----:B------:R-:W-:Y:S02]  /*21540*/  PRMT R68, RZ, 0x7610, R68 ;  /* 0x00007610ff447816 */ /* 0x000fe40000000044 */
[----:B------:R-:W-:Y:S01]  /*21550*/  PRMT R70, RZ, 0x7610, R70 ;  /* 0x00007610ff467816 */ /* 0x000fe20000000046 */
[----:B------:R-:W3:Y:S01]  /*21560*/  LDL.LU R118, [R1+0x794] ;  /* 0x0007940001767983 */ /* 0x000ee20000300800 */
[----:B------:R-:W-:-:S02]  /*21570*/  PRMT R101, RZ, 0x7610, R101 ;  /* 0x00007610ff657816 */ /* 0x000fc40000000065 */
[----:B------:R-:W-:Y:S01]  /*21580*/  PRMT R2, RZ, 0x7610, R2 ;  /* 0x00007610ff027816 */ /* 0x000fe20000000002 */
        /* <DEDUP_REMOVED lines=8> */
[----:B--2---:R-:W2:Y:S04]  /*21610*/  @P0 LDG.E.U16 R97, desc[UR16][R14.64] ;  /* 0x000000100e610981 */ /* 0x004ea8000c1e1500 */
[----:B----4-:R-:W4:Y:S01]  /*21620*/  @P0 LDG.E.U16 R98, desc[UR16][R12.64] ;  /* 0x000000100c620981 */ /* 0x010f22000c1e1500 */
[----:B------:R-:W-:-:S03]  /*21630*/  ISETP.GT.AND P0, PT, R4, 0x7f, PT ;  /* 0x0000007f0400780c */ /* 0x000fc60003f04270 */
[----:B------:R-:W2:Y:S04]  /*21640*/  @P3 LDG.E.U16 R102, desc[UR16][R30.64] ;  /* 0x000000101e663981 */ /* 0x000ea8000c1e1500 */
[----:B------:R-:W2:Y:S01]  /*21650*/  @P3 LDG.E.U16 R67, desc[UR16][R28.64] ;  /* 0x000000101c433981 */ /* 0x000ea2000c1e1500 */
[----:B------:R-:W-:Y:S01]  /*21660*/  ISETP.GE.AND P3, PT, R49, R4, PT ;  /* 0x000000043100720c */ /* 0x000fe20003f66270 */
[----:B------:R-:W-:Y:S02]  /*21670*/  IMAD.MOV.U32 R4, RZ, RZ, R5 ;  /* 0x000000ffff047224 */ /* 0x000fe400078e0005 */
[----:B------:R-:W-:-:S05]  /*21680*/  IMAD.MOV.U32 R5, RZ, RZ, R48 ;  /* 0x000000ffff057224 */ /* 0x000fca00078e0030 */
[----:B------:R-:W2:Y:S04]  /*21690*/  @P0 LDG.E.U16 R2, desc[UR16][R4.64] ;  /* 0x0000001004020981 */ /* 0x000ea8000c1e1500 */
[----:B------:R-:W2:Y:S04]  /*216a0*/  @P0 LDG.E.U16 R101, desc[UR16][R6.64] ;  /* 0x0000001006650981 */ /* 0x000ea8000c1e1500 */
[----:B------:R-:W2:Y:S04]  /*216b0*/  @P5 LDG.E.U16 R70, desc[UR16][R24.64] ;  /* 0x0000001018465981 */ /* 0x000ea8000c1e1500 */
[----:B------:R-:W2:Y:S04]  /*216c0*/  @P5 LDG.E.U16 R68, desc[UR16][R26.64] ;  /* 0x000000101a445981 */ /* 0x000ea8000c1e1500 */
[----:B------:R-:W2:Y:S04]  /*216d0*/  @P4 LDG.E.U16 R100, desc[UR16][R8.64] ;  /* 0x0000001008644981 */ /* 0x000ea8000c1e1500 */
[----:B------:R-:W2:Y:S01]  /*216e0*/  @P4 LDG.E.U16 R99, desc[UR16][R10.64] ;  /* 0x000000100a634981 */ /* 0x000ea2000c1e1500 */
[----:B------:R-:W-:Y:S06]  /*216f0*/  BAR.SYNC.DEFER_BLOCKING 0x0 ;  /* 0x0000000000007b1d */ /* 0x000fec0000010000 */
[----:B------:R0:W-:Y:S04]  /*21700*/  STS.U16 [R0+UR5+0x10400], R121 ;  /* 0x0104007900007988 */ /* 0x0001e80008000405 */
[----:B------:R1:W-:Y:S04]  /*21710*/  STS.U16 [R0+UR5+0x18400], R120 ;  /* 0x0184007800007988 */ /* 0x0003e80008000405 */
[----:B------:R1:W-:Y:S04]  /*21720*/  STS.U16 [R0+UR5+0x10800], R163 ;  /* 0x010800a300007988 */ /* 0x0003e80008000405 */
[----:B0-----:R-:W2:Y:S04]  /*21730*/  LDL.LU R121, [R1+0x6a8] ;  /* 0x0006a80001797983 */ /* 0x001ea80000300800 */
[----:B-1----:R-:W4:Y:S04]  /*21740*/  LDL.LU R120, [R1+0x6a4] ;  /* 0x0006a40001787983 */ /* 0x002f280000300800 */
[----:B------:R-:W4:Y:S04]  /*21750*/  LDL.LU R163, [R1+0x678] ;  /* 0x0006780001a37983 */ /* 0x000f280000300800 */
[----:B------:R0:W-:Y:S04]  /*21760*/  STS.U16 [R0+UR5+0x18800], R126 ;  /* 0x0188007e00007988 */ /* 0x0001e80008000405 */
[----:B0-----:R-:W4:Y:S04]  /*21770*/  LDL.LU R126, [R1+0x674] ;  /* 0x00067400017e7983 */ /* 0x001f280000300800 */
[----:B------:R-:W-:Y:S04]  /*21780*/  STS.U16 [R0+UR5+0x10000], R52 ;  /* 0x0100003400007988 */ /* 0x000fe80008000405 */
[----:B------:R-:W-:Y:S04]  /*21790*/  STS.U16 [R0+UR5+0x11000], R82 ;  /* 0x0110005200007988 */ /* 0x000fe80008000405 */
[----:B------:R-:W-:Y:S04]  /*217a0*/  STS.U16 [R0+UR5+0x18000], R53 ;  /* 0x0180003500007988 */ /* 0x000fe80008000405 */
[----:B------:R-:W-:Y:S04]  /*217b0*/  STS.U16 [R0+UR5+0x10c00], R81 ;  /* 0x010c005100007988 */ /* 0x000fe80008000405 */
[----:B------:R-:W-:Y:S04]  /*217c0*/  STS.U16 [R0+UR5+0x18c00], R83 ;  /* 0x018c005300007988 */ /* 0x000fe80008000405 */
[----:B---3--:R-:W-:Y:S04]  /*217d0*/  STS.U16 [R0+UR5+0x19000], R131 ;  /* 0x0190008300007988 */ /* 0x008fe80008000405 */
[----:B------:R-:W-:Y:S04]  /*217e0*/  STS.U16 [R0+UR5+0x19800], R122 ;  /* 0x0198007a00007988 */ /* 0x000fe80008000405 */
[----:B------:R0:W-:Y:S04]  /*217f0*/  STS.U16 [R0+UR5+0x19c00], R164 ;  /* 0x019c00a400007988 */ /* 0x0001e80008000405 */
[----:B------:R1:W-:Y:S04]  /*21800*/  STS.U16 [R0+UR5+0x12000], R165 ;  /* 0x012000a500007988 */ /* 0x0003e80008000405 */
[----:B0-----:R-:W3:Y:S04]  /*21810*/  LDL.LU R164, [R1+0x648] ;  /* 0x0006480001a47983 */ /* 0x001ee80000300800 */
[----:B-1----:R-:W3:Y:S04]  /*21820*/  LDL.LU R165, [R1+0x644] ;  /* 0x0006440001a57983 */ /* 0x002ee80000300800 */
[----:B------:R-:W3:Y:S04]  /*21830*/  LDL.LU R48, [R1+0x618] ;  /* 0x0006180001307983 */ /* 0x000ee80000300800 */
[----:B------:R-:W3:Y:S04]  /*21840*/  LDL.LU R49, [R1+0x614] ;  /* 0x0006140001317983 */ /* 0x000ee80000300800 */
[----:B------:R0:W-:Y:S04]  /*21850*/  STS.U16 [R0+UR5+0x11c00], R123 ;  /* 0x011c007b00007988 */ /* 0x0001e80008000405 */
[----:B------:R-:W3:Y:S04]  /*21860*/  LDL.LU R122, [R1+0x5e8] ;  /* 0x0005e800017a7983 */ /* 0x000ee80000300800 */
[----:B0-----:R-:W3:Y:S04]  /*21870*/  LDL.LU R123, [R1+0x5e4] ;  /* 0x0005e400017b7983 */ /* 0x001ee80000300800 */
[----:B------:R-:W3:Y:S04]  /*21880*/  LDL.LU R50, [R1+0x5b8] ;  /* 0x0005b80001327983 */ /* 0x000ee80000300800 */
[----:B------:R-:W3:Y:S04]  /*21890*/  LDL.LU R51, [R1+0x5b4] ;  /* 0x0005b40001337983 */ /* 0x000ee80000300800 */
[----:B------:R-:W3:Y:S04]  /*218a0*/  LDL.LU R52, [R1+0x89c] ;  /* 0x00089c0001347983 */ /* 0x000ee80000300800 */
[----:B------:R0:W-:Y:S04]  /*218b0*/  STS.U16 [R0+UR5+0x1a000], R129 ;  /* 0x01a0008100007988 */ /* 0x0001e80008000405 */
[----:B------:R-:W3:Y:S04]  /*218c0*/  LDL.LU R82, [R1+0x898] ;  /* 0x0008980001527983 */ /* 0x000ee80000300800 */
[----:B------:R1:W-:Y:S04]  /*218d0*/  STS.U16 [R0+UR5+0x12400], R128 ;  /* 0x0124008000007988 */ /* 0x0003e80008000405 */
[----:B0-----:R-:W3:Y:S04]  /*218e0*/  LDL.LU R129, [R1+0x864] ;  /* 0x0008640001817983 */ /* 0x001ee80000300800 */
[----:B------:R0:W-:Y:S04]  /*218f0*/  STS.U16 [R0+UR5+0x1a400], R140 ;  /* 0x01a4008c00007988 */ /* 0x0001e80008000405 */
[----:B-1----:R-:W3:Y:S04]  /*21900*/  LDL.LU R128, [R1+0x860] ;  /* 0x0008600001807983 */ /* 0x002ee80000300800 */
        /* <DEDUP_REMOVED lines=11> */
[----:B--2---:R0:W-:Y:S04]  /*219c0*/  STS.U16 [R0+UR5+0x12800], R121 ;  /* 0x0128007900007988 */ /* 0x0041e80008000405 */
[----:B----4-:R1:W-:Y:S04]  /*219d0*/  STS.U16 [R0+UR5+0x1a800], R120 ;  /* 0x01a8007800007988 */ /* 0x0103e80008000405 */
[----:B------:R2:W-:Y:S04]  /*219e0*/  STS.U16 [R0+UR5+0x12c00], R163 ;  /* 0x012c00a300007988 */ /* 0x0005e80008000405 */
[----:B0-----:R-:W4:Y:S04]  /*219f0*/  LDL.LU R121, [R1+0x760] ;  /* 0x0007600001797983 */ /* 0x001f280000300800 */
[----:B-1----:R-:W4:Y:S04]  /*21a00*/  LDL.LU R120, [R1+0x75c] ;  /* 0x00075c0001787983 */ /* 0x002f280000300800 */
[----:B--2---:R-:W2:Y:S04]  /*21a10*/  LDL.LU R163, [R1+0x730] ;  /* 0x0007300001a37983 */ /* 0x004ea80000300800 */
[----:B------:R0:W-:Y:S04]  /*21a20*/  STS.U16 [R0+UR5+0x1ac00], R126 ;  /* 0x01ac007e00007988 */ /* 0x0001e80008000405 */
[----:B0-----:R-:W2:Y:S04]  /*21a30*/  LDL.LU R126, [R1+0x72c] ;  /* 0x00072c00017e7983 */ /* 0x001ea80000300800 */
[----:B---3--:R-:W-:Y:S04]  /*21a40*/  STS.U16 [R0+UR5+0x13000], R164 ;  /* 0x013000a400007988 */ /* 0x008fe80008000405 */
[----:B------:R0:W-:Y:S04]  /*21a50*/  STS.U16 [R0+UR5+0x13400], R48 ;  /* 0x0134003000007988 */ /* 0x0001e80008000405 */
[----:B------:R1:W-:Y:S04]  /*21a60*/  STS.U16 [R0+UR5+0x1b000], R165 ;  /* 0x01b000a500007988 */ /* 0x0003e80008000405 */
[----:B------:R-:W-:Y:S01]  /*21a70*/  STS.U16 [R0+UR5+0x1b400], R49 ;  /* 0x01b4003100007988 */ /* 0x000fe20008000405 */
[----:B0-----:R-:W-:-:S03]  /*21a80*/  LOP3.LUT R48, R0, 0x10, RZ, 0x3c, !PT ;  /* 0x0000001000307812 */ /* 0x001fc600078e3cff */
[----:B------:R0:W-:Y:S04]  /*21a90*/  STS.U16 [R0+UR5+0x13800], R122 ;  /* 0x0138007a00007988 */ /* 0x0001e80008000405 */
[----:B------:R-:W3:Y:S04]  /*21aa0*/  LDL.LU R164, [R1+0x11a4] ;  /* 0x0011a40001a47983 */ /* 0x000ee80000300800 */
[----:B------:R0:W-:Y:S04]  /*21ab0*/  STS.U16 [R0+UR5+0x1b800], R123 ;  /* 0x01b8007b00007988 */ /* 0x0001e80008000405 */
[----:B------:R-:W-:Y:S04]  /*21ac0*/  STS.U16 [R0+UR5+0x13c00], R50 ;  /* 0x013c003200007988 */ /* 0x000fe80008000405 */
[----:B------:R-:W-:Y:S04]  /*21ad0*/  STS.U16 [R0+UR5+0x1bc00], R51 ;  /* 0x01bc003300007988 */ /* 0x000fe80008000405 */
[----:B------:R-:W-:Y:S04]  /*21ae0*/  STS.U16 [R48+UR5+0x10080], R52 ;  /* 0x0100803430007988 */ /* 0x000fe80008000405 */
[----:B-1----:R-:W3:Y:S04]  /*21af0*/  LDL.LU R165, [R1+0x11a0] ;  /* 0x0011a00001a57983 */ /* 0x002ee80000300800 */
[----:B------:R1:W-:Y:S04]  /*21b00*/  STS.U16 [R48+UR5+0x18080], R82 ;  /* 0x0180805230007988 */ /* 0x0003e80008000405 */
[----:B0-----:R-:W3:Y:S04]  /*21b10*/  LDL.LU R122, [R1+0x700] ;  /* 0x00070000017a7983 */ /* 0x001ee80000300800 */
[----:B------:R0:W-:Y:S04]  /*21b20*/  STS.U16 [R48+UR5+0x10480], R129 ;  /* 0x0104808130007988 */ /* 0x0001e80008000405 */
[----:B------:R-:W3:Y:S04]  /*21b30*/  LDL.LU R123, [R1+0x6fc] ;  /* 0x0006fc00017b7983 */ /* 0x000ee80000300800 */
[----:B------:R0:W-:Y:S04]  /*21b40*/  STS.U16 [R48+UR5+0x18480], R128 ;  /* 0x0184808030007988 */ /* 0x0001e80008000405 */
[----:B------:R0:W-:Y:S04]  /*21b50*/  STS.U16 [R48+UR5+0x10880], R140 ;  /* 0x0108808c30007988 */ /* 0x0001e80008000405 */
[----:B------:R-:W-:Y:S04]  /*21b60*/  STS.U16 [R48+UR5+0x18880], R53 ;  /* 0x0188803530007988 */ /* 0x000fe80008000405 */
[----:B------:R-:W-:Y:S04]  /*21b70*/  STS.U16 [R48+UR5+0x10c80], R81 ;  /* 0x010c805130007988 */ /* 0x000fe80008000405 */
[----:B-1----:R-:W3:Y:S04]  /*21b80*/  LDL.LU R82, [R1+0x6d0] ;  /* 0x0006d00001527983 */ /* 0x002ee80000300800 */
[----:B------:R-:W-:Y:S04]  /*21b90*/  STS.U16 [R48+UR5+0x18c80], R83 ;  /* 0x018c805330007988 */ /* 0x000fe80008000405 */
[----:B0-----:R-:W3:Y:S04]  /*21ba0*/  LDL.LU R129, [R1+0x6cc] ;  /* 0x0006cc0001817983 */ /* 0x001ee80000300800 */
[----:B------:R0:W-:Y:S04]  /*21bb0*/  STS.U16 [R48+UR5+0x11080], R131 ;  /* 0x0110808330007988 */ /* 0x0001e80008000405 */
[----:B------:R-:W3:Y:S04]  /*21bc0*/  LDL.LU R128, [R1+0x6a0] ;  /* 0x0006a00001807983 */ /* 0x000ee80000300800 */
[----:B------:R1:W-:Y:S04]  /*21bd0*/  STS.U16 [R48+UR5+0x19080], R119 ;  /* 0x0190807730007988 */ /* 0x0003e80008000405 */
[----:B------:R-:W3:Y:S04]  /*21be0*/  LDL.LU R140, [R1+0x69c] ;  /* 0x00069c00018c7983 */ /* 0x000ee80000300800 */
[----:B------:R-:W-:Y:S04]  /*21bf0*/  STS.U16 [R48+UR5+0x11480], R118 ;  /* 0x0114807630007988 */ /* 0x000fe80008000405 */
[----:B------:R-:W-:Y:S04]  /*21c00*/  STS.U16 [R48+UR5+0x19480], R130 ;  /* 0x0194808230007988 */ /* 0x000fe80008000405 */
[----:B0-----:R-:W3:Y:S04]  /*21c10*/  LDL.LU R131, [R1+0x640] ;  /* 0x0006400001837983 */ /* 0x001ee80000300800 */
[----:B-1----:R-:W3:Y:S04]  /*21c20*/  LDL.LU R119, [R1+0x63c] ;  /* 0x00063c0001777983 */ /* 0x002ee80000300800 */
[----:B----4-:R-:W-:Y:S04]  /*21c30*/  STS.U16 [R48+UR5+0x11880], R121 ;  /* 0x0118807930007988 */ /* 0x010fe80008000405 */
[----:B------:R-:W-:Y:S04]  /*21c40*/  STS.U16 [R48+UR5+0x19880], R120 ;  /* 0x0198807830007988 */ /* 0x000fe80008000405 */
[----:B--2---:R0:W-:Y:S04]  /*21c50*/  STS.U16 [R48+UR5+0x11c80], R163 ;  /* 0x011c80a330007988 */ /* 0x0041e80008000405 */
[----:B0-----:R-:W2:Y:S04]  /*21c60*/  LDL.LU R163, [R1+0x610] ;  /* 0x0006100001a37983 */ /* 0x001ea80000300800 */
[----:B------:R0:W-:Y:S04]  /*21c70*/  STS.U16 [R48+UR5+0x19c80], R126 ;  /* 0x019c807e30007988 */ /* 0x0001e80008000405 */
[----:B------:R-:W4:Y:S04]  /*21c80*/  LDL.LU R49, [R1+0x60c] ;  /* 0x00060c0001317983 */ /* 0x000f280000300800 */
[----:B0-----:R-:W4:Y:S04]  /*21c90*/  LDL.LU R126, [R1+0x5e0] ;  /* 0x0005e000017e7983 */ /* 0x001f280000300800 */
[----:B------:R-:W4:Y:S04]  /*21ca0*/  LDL.LU R50, [R1+0x5dc] ;  /* 0x0005dc0001327983 */ /* 0x000f280000300800 */
[----:B------:R-:W4:Y:S04]  /*21cb0*/  LDL.LU R51, [R1+0x5b0] ;  /* 0x0005b00001337983 */ /* 0x000f280000300800 */
[----:B------:R-:W4:Y:S04]  /*21cc0*/  LDL.LU R52, [R1+0x894] ;  /* 0x0008940001347983 */ /* 0x000f280000300800 */
[----:B------:R-:W4:Y:S04]  /*21cd0*/  LDL.LU R118, [R1+0x890] ;  /* 0x0008900001767983 */ /* 0x000f280000300800 */
[----:B------:R-:W4:Y:S04]  /*21ce0*/  LDL.LU R130, [R1+0x85c] ;  /* 0x00085c0001827983 */ /* 0x000f280000300800 */
[----:B------:R-:W4:Y:S04]  /*21cf0*/  LDL.LU R121, [R1+0x858] ;  /* 0x0008580001797983 */ /* 0x000f280000300800 */
[----:B------:R-:W4:Y:S04]  /*21d00*/  LDL.LU R120, [R1+0x824] ;  /* 0x0008240001787983 */ /* 0x000f280000300800 */
[----:B---3--:R0:W-:Y:S04]  /*21d10*/  STS.U16 [R48+UR5+0x12080], R122 ;  /* 0x0120807a30007988 */ /* 0x0081e80008000405 */
[----:B------:R1:W-:Y:S04]  /*21d20*/  STS.U16 [R48+UR5+0x1a080], R123 ;  /* 0x01a0807b30007988 */ /* 0x0003e80008000405 */
[----:B0-----:R-:W3:Y:S04]  /*21d30*/  LDL.LU R122, [R1+0x820] ;  /* 0x00082000017a7983 */ /* 0x001ee80000300800 */
[----:B-1----:R-:W3:Y:S04]  /*21d40*/  LDL.LU R123, [R1+0x7e8] ;  /* 0x0007e800017b7983 */ /* 0x002ee80000300800 */
        /* <DEDUP_REMOVED lines=18> */
[----:B-1----:R-:W3:Y:S04]  /*21e70*/  LDL.LU R119, [R1+0x1198] ;  /* 0x0011980001777983 */ /* 0x002ee80000300800 */
[----:B--2---:R0:W-:Y:S04]  /*21e80*/  STS.U16 [R48+UR5+0x13480], R163 ;  /* 0x013480a330007988 */ /* 0x0041e80008000405 */
[----:B0-----:R-:W2:Y:S04]  /*21e90*/  LDL.LU R163, [R1+0x1194] ;  /* 0x0011940001a37983 */ /* 0x001ea80000300800 */
[----:B----4-:R-:W-:Y:S04]  /*21ea0*/  STS.U16 [R48+UR5+0x1b480], R49 ;  /* 0x01b4803130007988 */ /* 0x010fe80008000405 */
[----:B------:R0:W-:Y:S04]  /*21eb0*/  STS.U16 [R48+UR5+0x13880], R126 ;  /* 0x0138807e30007988 */ /* 0x0001e80008000405 */
[----:B------:R-:W-:Y:S04]  /*21ec0*/  STS.U16 [R48+UR5+0x1b880], R50 ;  /* 0x01b8803230007988 */ /* 0x000fe80008000405 */
[----:B------:R-:W-:Y:S01]  /*21ed0*/  STS.U16 [R48+UR5+0x13c80], R51 ;  /* 0x013c803330007988 */ /* 0x000fe20008000405 */
[----:B0-----:R-:W-:-:S03]  /*21ee0*/  LOP3.LUT R126, R0, 0x20, RZ, 0x3c, !PT ;  /* 0x00000020007e7812 */ /* 0x001fc600078e3cff */
[----:B--2---:R0:W-:Y:S04]  /*21ef0*/  STS.U16 [R48+UR5+0x1bc80], R163 ;  /* 0x01bc80a330007988 */ /* 0x0041e80008000405 */
[----:B0-----:R-:W2:Y:S04]  /*21f00*/  LDL.LU R163, [R1+0x1190] ;  /* 0x0011900001a37983 */ /* 0x001ea80000300800 */
[----:B------:R-:W-:Y:S04]  /*21f10*/  STS.U16 [R126+UR5+0x10100], R52 ;  /* 0x010100347e007988 */ /* 0x000fe80008000405 */
[----:B------:R0:W-:Y:S04]  /*21f20*/  STS.U16 [R126+UR5+0x18100], R118 ;  /* 0x018100767e007988 */ /* 0x0001e80008000405 */
[----:B------:R1:W-:Y:S04]  /*21f30*/  STS.U16 [R126+UR5+0x10500], R130 ;  /* 0x010500827e007988 */ /* 0x0003e80008000405 */
[----:B------:R4:W-:Y:S04]  /*21f40*/  STS.U16 [R126+UR5+0x18500], R121 ;  /* 0x018500797e007988 */ /* 0x0009e80008000405 */
[----:B0-----:R-:W2:Y:S04]  /*21f50*/  LDL.LU R118, [R1+0x6f4] ;  /* 0x0006f40001767983 */ /* 0x001ea80000300800 */
[----:B-1----:R-:W2:Y:S04]  /*21f60*/  LDL.LU R130, [R1+0x6c8] ;  /* 0x0006c80001827983 */ /* 0x002ea80000300800 */
[----:B------:R0:W-:Y:S04]  /*21f70*/  STS.U16 [R126+UR5+0x10900], R120 ;  /* 0x010900787e007988 */ /* 0x0001e80008000405 */
[----:B----4-:R-:W4:Y:S04]  /*21f80*/  LDL.LU R121, [R1+0x6c4] ;  /* 0x0006c40001797983 */ /* 0x010f280000300800 */
[----:B---3--:R1:W-:Y:S04]  /*21f90*/  STS.U16 [R126+UR5+0x18900], R122 ;  /* 0x0189007a7e007988 */ /* 0x0083e80008000405 */
[----:B0-----:R-:W3:Y:S04]  /*21fa0*/  LDL.LU R120, [R1+0x698] ;  /* 0x0006980001787983 */ /* 0x001ee80000300800 */
[----:B-1----:R-:W3:Y:S04]  /*21fb0*/  LDL.LU R122, [R1+0x694] ;  /* 0x00069400017a7983 */ /* 0x002ee80000300800 */
[----:B------:R0:W-:Y:S04]  /*21fc0*/  STS.U16 [R126+UR5+0x10d00], R123 ;  /* 0x010d007b7e007988 */ /* 0x0001e80008000405 */
[----:B------:R-:W-:Y:S04]  /*21fd0*/  STS.U16 [R126+UR5+0x18d00], R53 ;  /* 0x018d00357e007988 */ /* 0x000fe80008000405 */
[----:B------:R-:W-:Y:S04]  /*21fe0*/  STS.U16 [R126+UR5+0x11100], R81 ;  /* 0x011100517e007988 */ /* 0x000fe80008000405 */
[----:B------:R-:W-:Y:S04]  /*21ff0*/  STS.U16 [R126+UR5+0x19100], R83 ;  /* 0x019100537e007988 */ /* 0x000fe80008000405 */
[----:B------:R-:W-:Y:S04]  /*22000*/  STS.U16 [R126+UR5+0x11500], R82 ;  /* 0x011500527e007988 */ /* 0x000fe80008000405 */
[----:B------:R1:W-:Y:S04]  /*22010*/  STS.U16 [R126+UR5+0x19500], R129 ;  /* 0x019500817e007988 */ /* 0x0003e80008000405 */
[----:B0-----:R-:W3:Y:S04]  /*22020*/  LDL.LU R123, [R1+0x668] ;  /* 0x00066800017b7983 */ /* 0x001ee80000300800 */
[----:B------:R0:W-:Y:S04]  /*22030*/  STS.U16 [R126+UR5+0x11900], R128 ;  /* 0x011900807e007988 */ /* 0x0001e80008000405 */
[----:B------:R-:W-:Y:S04]  /*22040*/  STS.U16 [R126+UR5+0x19900], R140 ;  /* 0x0199008c7e007988 */ /* 0x000fe80008000405 */
[----:B-1----:R-:W3:Y:S04]  /*22050*/  LDL.LU R129, [R1+0x88c] ;  /* 0x00088c0001817983 */ /* 0x002ee80000300800 */
[----:B------:R1:W-:Y:S04]  /*22060*/  STS.U16 [R126+UR5+0x11d00], R165 ;  /* 0x011d00a57e007988 */ /* 0x0003e80008000405 */
[----:B0-----:R-:W3:Y:S04]  /*22070*/  LDL.LU R128, [R1+0x888] ;  /* 0x0008880001807983 */ /* 0x001ee80000300800 */
[----:B------:R0:W-:Y:S04]  /*22080*/  STS.U16 [R126+UR5+0x19d00], R164 ;  /* 0x019d00a47e007988 */ /* 0x0001e80008000405 */
[----:B-1----:R-:W3:Y:S04]  /*22090*/  LDL.LU R165, [R1+0x854] ;  /* 0x0008540001a57983 */ /* 0x002ee80000300800 */
[----:B0-----:R-:W3:Y:S04]  /*220a0*/  LDL.LU R164, [R1+0x850] ;  /* 0x0008500001a47983 */ /* 0x001ee80000300800 */
[----:B--2---:R0:W-:Y:S04]  /*220b0*/  STS.U16 [R126+UR5+0x12100], R163 ;  /* 0x012100a37e007988 */ /* 0x0041e80008000405 */
[----:B0-----:R-:W2:Y:S04]  /*220c0*/  LDL.LU R163, [R1+0x81c] ;  /* 0x00081c0001a37983 */ /* 0x001ea80000300800 */
        /* <DEDUP_REMOVED lines=10> */
[----:B------:R0:W-:Y:S04]  /*22170*/  STS.U16 [R126+UR5+0x1a100], R118 ;  /* 0x01a100767e007988 */ /* 0x0001e80008000405 */
[----:B------:R1:W-:Y:S04]  /*22180*/  STS.U16 [R126+UR5+0x12500], R130 ;  /* 0x012500827e007988 */ /* 0x0003e80008000405 */
[----:B----4-:R4:W-:Y:S04]  /*22190*/  STS.U16 [R126+UR5+0x1a500], R121 ;  /* 0x01a500797e007988 */ /* 0x0109e80008000405 */
[----:B0-----:R-:W2:Y:S04]  /*221a0*/  LDL.LU R118, [R1+0x118c] ;  /* 0x00118c0001767983 */ /* 0x001ea80000300800 */
[----:B-1----:R-:W2:Y:S04]  /*221b0*/  LDL.LU R130, [R1+0x1188] ;  /* 0x0011880001827983 */ /* 0x002ea80000300800 */
[----:B----4-:R-:W4:Y:S04]  /*221c0*/  LDL.LU R121, [R1+0x1184] ;  /* 0x0011840001797983 */ /* 0x010f280000300800 */
[----:B---3--:R0:W-:Y:S04]  /*221d0*/  STS.U16 [R126+UR5+0x12900], R120 ;  /* 0x012900787e007988 */ /* 0x0081e80008000405 */
[----:B------:R1:W-:Y:S04]  /*221e0*/  STS.U16 [R126+UR5+0x1a900], R122 ;  /* 0x01a9007a7e007988 */ /* 0x0003e80008000405 */
[----:B0-----:R-:W3:Y:S04]  /*221f0*/  LDL.LU R120, [R1+0x1180] ;  /* 0x0011800001787983 */ /* 0x001ee80000300800 */
[----:B-1----:R-:W2:Y:S04]  /*22200*/  LDL.LU R122, [R1+0x117c] ;  /* 0x00117c00017a7983 */ /* 0x002ea80000300800 */
[----:B------:R0:W-:Y:S04]  /*22210*/  STS.U16 [R126+UR5+0x12d00], R123 ;  /* 0x012d007b7e007988 */ /* 0x0001e80008000405 */
[----:B0-----:R-:W3:Y:S04]  /*22220*/  LDL.LU R123, [R1+0x1178] ;  /* 0x00117800017b7983 */ /* 0x001ee80000300800 */
[----:B--2---:R0:W-:Y:S04]  /*22230*/  STS.U16 [R126+UR5+0x1ad00], R122 ;  /* 0x01ad007a7e007988 */ /* 0x0041e80008000405 */
[----:B------:R1:W-:Y:S04]  /*22240*/  STS.U16 [R126+UR5+0x13100], R130 ;  /* 0x013100827e007988 */ /* 0x0003e80008000405 */
[----:B------:R2:W-:Y:S04]  /*22250*/  STS.U16 [R126+UR5+0x1b100], R131 ;  /* 0x01b100837e007988 */ /* 0x0005e80008000405 */
[----:B0-----:R-:W3:Y:S04]  /*22260*/  LDL.LU R122, [R1+0x1174] ;  /* 0x00117400017a7983 */ /* 0x001ee80000300800 */
[----:B------:R0:W-:Y:S04]  /*22270*/  STS.U16 [R126+UR5+0x13500], R161 ;  /* 0x013500a17e007988 */ /* 0x0001e80008000405 */
[----:B-1----:R-:W3:Y:S04]  /*22280*/  LDL.LU R130, [R1+0x1170] ;  /* 0x0011700001827983 */ /* 0x002ee80000300800 */
[----:B------:R1:W-:Y:S04]  /*22290*/  STS.U16 [R126+UR5+0x1b500], R125 ;  /* 0x01b5007d7e007988 */ /* 0x0003e80008000405 */
[----:B--2---:R-:W2:Y:S04]  /*222a0*/  LDL.LU R131, [R1+0x116c] ;  /* 0x00116c0001837983 */ /* 0x004ea80000300800 */
[----:B------:R4:W-:Y:S04]  /*222b0*/  STS.U16 [R126+UR5+0x13900], R138 ;  /* 0x0139008a7e007988 */ /* 0x0009e80008000405 */
[----:B0-----:R-:W2:Y:S04]  /*222c0*/  LDL.LU R161, [R1+0x1168] ;  /* 0x0011680001a17983 */ /* 0x001ea80000300800 */
[----:B-1----:R-:W2:Y:S01]  /*222d0*/  LDL.LU R125, [R1+0x1164] ;  /* 0x00116400017d7983 */ /* 0x002ea20000300800 */
[----:B----4-:R-:W-:-:S03]  /*222e0*/  LOP3.LUT R138, R0, 0x30, RZ, 0x3c, !PT ;  /* 0x00000030008a7812 */ /* 0x010fc600078e3cff */
[----:B------:R0:W-:Y:S04]  /*222f0*/  STS.U16 [R126+UR5+0x1b900], R124 ;  /* 0x01b9007c7e007988 */ /* 0x0001e80008000405 */
[----:B------:R1:W-:Y:S04]  /*22300*/  STS.U16 [R126+UR5+0x13d00], R127 ;  /* 0x013d007f7e007988 */ /* 0x0003e80008000405 */
[----:B------:R4:W-:Y:S04]  /*22310*/  STS.U16 [R126+UR5+0x1bd00], R160 ;  /* 0x01bd00a07e007988 */ /* 0x0009e80008000405 */
[----:B0-----:R-:W2:Y:S04]  /*22320*/  LDL.LU R124, [R1+0x1160] ;  /* 0x00116000017c7983 */ /* 0x001ea80000300800 */
[----:B-1----:R-:W2:Y:S04]  /*22330*/  LDL.LU R127, [R1+0x115c] ;  /* 0x00115c00017f7983 */ /* 0x002ea80000300800 */
[----:B----4-:R-:W4:Y:S04]  /*22340*/  LDL.LU R126, [R1+0x1158] ;  /* 0x00115800017e7983 */ /* 0x010f280000300800 */
        /* <DEDUP_REMOVED lines=21> */
[----:B0-----:R-:W3:Y:S04]  /*224a0*/  LDL.LU R140, [R1+0x884] ;  /* 0x00088400018c7983 */ /* 0x001ee80000300800 */
[----:B--2---:R-:W-:Y:S04]  /*224b0*/  STS.U16 [R138+UR5+0x19d80], R163 ;  /* 0x019d80a38a007988 */ /* 0x004fe80008000405 */
[----:B------:R-:W-:Y:S04]  /*224c0*/  STS.U16 [R138+UR5+0x12180], R164 ;  /* 0x012180a48a007988 */ /* 0x000fe80008000405 */
[----:B------:R0:W-:Y:S04]  /*224d0*/  STS.U16 [R138+UR5+0x1a180], R165 ;  /* 0x01a180a58a007988 */ /* 0x0001e80008000405 */
[----:B0-----:R-:W2:Y:S04]  /*224e0*/  LDL.LU R165, [R1+0x880] ;  /* 0x0008800001a57983 */ /* 0x001ea80000300800 */
        /* <DEDUP_REMOVED lines=9> */
[----:B------:R0:W-:Y:S04]  /*22580*/  STS.U16 [R138+UR5+0x12580], R131 ;  /* 0x012580838a007988 */ /* 0x0001e80008000405 */
[----:B------:R-:W4:Y:S04]  /*22590*/  LDL.LU R164, [R1+0x774] ;  /* 0x0007740001a47983 */ /* 0x000f280000300800 */
[----:B---3--:R1:W-:Y:S04]  /*225a0*/  STS.U16 [R138+UR5+0x1a580], R130 ;  /* 0x01a580828a007988 */ /* 0x0083e80008000405 */
        /* <DEDUP_REMOVED lines=14> */
[----:B------:R0:W-:Y:S04]  /*22690*/  STS.U16 [R138+UR5+0x1b580], R142 ;  /* 0x01b5808e8a007988 */ /* 0x0001e80008000405 */
[----:B-1----:R-:W3:Y:S04]  /*226a0*/  LDL.LU R145, [R1+0x744] ;  /* 0x0007440001917983 */ /* 0x002ee80000300800 */
[----:B------:R1:W-:Y:S04]  /*226b0*/  STS.U16 [R138+UR5+0x13980], R3 ;  /* 0x013980038a007988 */ /* 0x0003e80008000405 */
[----:B0-----:R-:W3:Y:S04]  /*226c0*/  LDL.LU R143, [R1+0x718] ;  /* 0x00071800018f7983 */ /* 0x001ee80000300800 */
[----:B------:R-:W3:Y:S01]  /*226d0*/  LDL.LU R142, [R1+0x714] ;  /* 0x00071400018e7983 */ /* 0x000ee20000300800 */
[----:B-1----:R-:W-:-:S03]  /*226e0*/  LOP3.LUT R3, R0, 0x40, RZ, 0x3c, !PT ;  /* 0x0000004000037812 */ /* 0x002fc600078e3cff */
[----:B------:R-:W3:Y:S04]  /*226f0*/  LDL.LU R48, [R1+0x6e8] ;  /* 0x0006e80001307983 */ /* 0x000ee80000300800 */
[----:B------:R0:W-:Y:S04]  /*22700*/  STS.U16 [R138+UR5+0x1b980], R136 ;  /* 0x01b980888a007988 */ /* 0x0001e80008000405 */
[----:B------:R1:W-:Y:S04]  /*22710*/  STS.U16 [R138+UR5+0x13d80], R139 ;  /* 0x013d808b8a007988 */ /* 0x0003e80008000405 */
[----:B------:R1:W-:Y:S04]  /*22720*/  STS.U16 [R138+UR5+0x1bd80], R141 ;  /* 0x01bd808d8a007988 */ /* 0x0003e80008000405 */
[----:B0-----:R-:W3:Y:S04]  /*22730*/  LDL.LU R136, [R1+0x1120] ;  /* 0x0011200001887983 */ /* 0x001ee80000300800 */
[----:B-1----:R-:W3:Y:S04]  /*22740*/  LDL.LU R139, [R1+0x111c] ;  /* 0x00111c00018b7983 */ /* 0x002ee80000300800 */
[----:B------:R-:W3:Y:S04]  /*22750*/  LDL.LU R138, [R1+0x1118] ;  /* 0x00111800018a7983 */ /* 0x000ee80000300800 */
[----:B------:R-:W3:Y:S04]  /*22760*/  LDL.LU R141, [R1+0x1114] ;  /* 0x00111400018d7983 */ /* 0x000ee80000300800 */
[----:B------:R0:W-:Y:S04]  /*22770*/  STS.U16 [R3+UR5+0x10200], R140 ;  /* 0x0102008c03007988 */ /* 0x0001e80008000405 */
[----:B0-----:R-:W3:Y:S04]  /*22780*/  LDL.LU R140, [R1+0x1110] ;  /* 0x00111000018c7983 */ /* 0x001ee80000300800 */
[----:B--2---:R0:W-:Y:S04]  /*22790*/  STS.U16 [R3+UR5+0x18200], R165 ;  /* 0x018200a503007988 */ /* 0x0041e80008000405 */
[----:B0-----:R-:W2:Y:S04]  /*227a0*/  LDL.LU R165, [R1+0x110c] ;  /* 0x00110c0001a57983 */ /* 0x001ea80000300800 */
[----:B----4-:R-:W-:Y:S04]  /*227b0*/  STS.U16 [R3+UR5+0x10600], R49 ;  /* 0x0106003103007988 */ /* 0x010fe80008000405 */
        /* <DEDUP_REMOVED lines=8> */
[----:B------:R1:W-:Y:S04]  /*22840*/  STS.U16 [R3+UR5+0x19600], R164 ;  /* 0x019600a403007988 */ /* 0x0003e80008000405 */
[----:B0-----:R-:W4:Y:S04]  /*22850*/  LDL.LU R163, [R1+0x87c] ;  /* 0x00087c0001a37983 */ /* 0x001f280000300800 */
[----:B-1----:R-:W4:Y:S04]  /*22860*/  LDL.LU R164, [R1+0x878] ;  /* 0x0008780001a47983 */ /* 0x002f280000300800 */
        /* <DEDUP_REMOVED lines=10> */
[----:B---3--:R0:W-:Y:S04]  /*22910*/  STS.U16 [R3+UR5+0x19a00], R145 ;  /* 0x019a009103007988 */ /* 0x0081e80008000405 */
[----:B0-----:R-:W3:Y:S04]  /*22920*/  LDL.LU R145, [R1+0x1108] ;  /* 0x0011080001917983 */ /* 0x001ee80000300800 */
[----:B------:R0:W-:Y:S04]  /*22930*/  STS.U16 [R3+UR5+0x11e00], R143 ;  /* 0x011e008f03007988 */ /* 0x0001e80008000405 */
[----:B------:R1:W-:Y:S04]  /*22940*/  STS.U16 [R3+UR5+0x19e00], R142 ;  /* 0x019e008e03007988 */ /* 0x0003e80008000405 */
[----:B------:R4:W-:Y:S04]  /*22950*/  STS.U16 [R3+UR5+0x12200], R48 ;  /* 0x0122003003007988 */ /* 0x0009e80008000405 */
[----:B0-----:R-:W2:Y:S04]  /*22960*/  LDL.LU R143, [R1+0x1104] ;  /* 0x00110400018f7983 */ /* 0x001ea80000300800 */
[----:B-1----:R-:W2:Y:S01]  /*22970*/  LDL.LU R142, [R1+0x1100] ;  /* 0x00110000018e7983 */ /* 0x002ea20000300800 */
[----:B----4-:R-:W-:-:S03]  /*22980*/  LOP3.LUT R48, R0, 0x50, RZ, 0x3c, !PT ;  /* 0x0000005000307812 */ /* 0x010fc600078e3cff */
[----:B---3--:R0:W-:Y:S04]  /*22990*/  STS.U16 [R3+UR5+0x1a200], R145 ;  /* 0x01a2009103007988 */ /* 0x0081e80008000405 */
[----:B------:R1:W-:Y:S04]  /*229a0*/  STS.U16 [R3+UR5+0x12600], R144 ;  /* 0x0126009003007988 */ /* 0x0003e80008000405 */
[----:B------:R3:W-:Y:S04]  /*229b0*/  STS.U16 [R3+UR5+0x1a600], R147 ;  /* 0x01a6009303007988 */ /* 0x0007e80008000405 */
[----:B0-----:R-:W4:Y:S04]  /*229c0*/  LDL.LU R145, [R1+0x10fc] ;  /* 0x0010fc0001917983 */ /* 0x001f280000300800 */
[----:B-1----:R-:W4:Y:S04]  /*229d0*/  LDL.LU R144, [R1+0x10f8] ;  /* 0x0010f80001907983 */ /* 0x002f280000300800 */
[----:B---3--:R-:W3:Y:S04]  /*229e0*/  LDL.LU R147, [R1+0x10f4] ;  /* 0x0010f40001937983 */ /* 0x008ee80000300800 */
        /* <DEDUP_REMOVED lines=24> */
[----:B------:R-:W2:Y:S04]  /*22b70*/  LDL.LU R162, [R1+0x10c0] ;  /* 0x0010c00001a27983 */ /* 0x000ea80000300800 */
[----:B------:R0:W-:Y:S04]  /*22b80*/  STS.U16 [R48+UR5+0x10280], R163 ;  /* 0x010280a330007988 */ /* 0x0001e80008000405 */
[----:B------:R1:W-:Y:S04]  /*22b90*/  STS.U16 [R48+UR5+0x18280], R164 ;  /* 0x018280a430007988 */ /* 0x0003e80008000405 */
[----:B------:R1:W-:Y:S04]  /*22ba0*/  STS.U16 [R48+UR5+0x10680], R165 ;  /* 0x010680a530007988 */ /* 0x0003e80008000405 */
[----:B0-----:R-:W2:Y:S04]  /*22bb0*/  LDL.LU R163, [R1+0x10bc] ;  /* 0x0010bc0001a37983 */ /* 0x001ea80000300800 */
[----:B-1----:R-:W2:Y:S04]  /*22bc0*/  LDL.LU R164, [R1+0x10b8] ;  /* 0x0010b80001a47983 */ /* 0x002ea80000300800 */
[----:B------:R-:W2:Y:S04]  /*22bd0*/  LDL.LU R165, [R1+0x10b4] ;  /* 0x0010b40001a57983 */ /* 0x000ea80000300800 */
        /* <DEDUP_REMOVED lines=8> */
[----:B--2---:R0:W-:Y:S04]  /*22c60*/  STS.U16 [R48+UR5+0x19680], R165 ;  /* 0x019680a530007988 */ /* 0x0041e80008000405 */
        /* <DEDUP_REMOVED lines=13> */
[----:B0-----:R-:W2:Y:S04]  /*22d40*/  LDL.LU R161, [R1+0x1098] ;  /* 0x0010980001a17983 */ /* 0x001ea80000300800 */
[----:B-1----:R-:W2:Y:S04]  /*22d50*/  LDL.LU R158, [R1+0x1094] ;  /* 0x00109400019e7983 */ /* 0x002ea80000300800 */
[----:B------:R0:W-:Y:S04]  /*22d60*/  STS.U16 [R48+UR5+0x1a680], R159 ;  /* 0x01a6809f30007988 */ /* 0x0001e80008000405 */
[----:B------:R-:W-:Y:S04]  /*22d70*/  STS.U16 [R48+UR5+0x12a80], R84 ;  /* 0x012a805430007988 */ /* 0x000fe80008000405 */
[----:B------:R-:W-:Y:S04]  /*22d80*/  STS.U16 [R48+UR5+0x1aa80], R80 ;  /* 0x01aa805030007988 */ /* 0x000fe80008000405 */
[----:B------:R-:W-:Y:S04]  /*22d90*/  STS.U16 [R48+UR5+0x12e80], R79 ;  /* 0x012e804f30007988 */ /* 0x000fe80008000405 */
[----:B------:R-:W-:Y:S04]  /*22da0*/  STS.U16 [R48+UR5+0x1ae80], R78 ;  /* 0x01ae804e30007988 */ /* 0x000fe80008000405 */
[----:B0-----:R-:W3:Y:S04]  /*22db0*/  LDL.LU R159, [R1+0x1090] ;  /* 0x00109000019f7983 */ /* 0x001ee80000300800 */
[----:B------:R-:W-:Y:S04]  /*22dc0*/  STS.U16 [R48+UR5+0x13280], R77 ;  /* 0x0132804d30007988 */ /* 0x000fe80008000405 */
[----:B------:R-:W-:Y:S04]  /*22dd0*/  STS.U16 [R48+UR5+0x1b280], R76 ;  /* 0x01b2804c30007988 */ /* 0x000fe80008000405 */
[----:B------:R-:W3:Y:S04]  /*22de0*/  LDL R51, [R1+0x8cc] ;  /* 0x0008cc0001337983 */ /* 0x000ee80000100800 */
[----:B------:R-:W3:Y:S04]  /*22df0*/  LDL R50, [R1+0x8d0] ;  /* 0x0008d00001327983 */ /* 0x000ee80000100800 */
[----:B------:R-:W-:Y:S04]  /*22e00*/  STS.U16 [R48+UR5+0x13680], R75 ;  /* 0x0136804b30007988 */ /* 0x000fe80008000405 */
[----:B------:R-:W-:Y:S04]  /*22e10*/  STS.U16 [R48+UR5+0x1b680], R74 ;  /* 0x01b6804a30007988 */ /* 0x000fe80008000405 */
[----:B------:R0:W-:Y:S04]  /*22e20*/  STS.U16 [R48+UR5+0x13a80], R69 ;  /* 0x013a804530007988 */ /* 0x0001e80008000405 */
[----:B------:R-:W-:Y:S04]  /*22e30*/  STS.U16 [R48+UR5+0x1ba80], R73 ;  /* 0x01ba804930007988 */ /* 0x000fe80008000405 */
[----:B------:R-:W3:Y:S01]  /*22e40*/  LDL R53, [R1+0x90c] ;  /* 0x00090c0001357983 */ /* 0x000ee20000100800 */
[----:B0-----:R-:W-:-:S03]  /*22e50*/  LOP3.LUT R69, R0, 0x60, RZ, 0x3c, !PT ;  /* 0x0000006000457812 */ /* 0x001fc600078e3cff */
[----:B------:R-:W-:Y:S04]  /*22e60*/  STS.U16 [R48+UR5+0x13e80], R72 ;  /* 0x013e804830007988 */ /* 0x000fe80008000405 */
[----:B------:R-:W-:Y:S04]  /*22e70*/  STS.U16 [R48+UR5+0x1be80], R71 ;  /* 0x01be804730007988 */ /* 0x000fe80008000405 */
[----:B------:R-:W3:Y:S04]  /*22e80*/  LDL R52, [R1+0x910] ;  /* 0x0009100001347983 */ /* 0x000ee80000100800 */
[----:B--2---:R0:W-:Y:S04]  /*22e90*/  STS.U16 [R69+UR5+0x10300], R158 ;  /* 0x0103009e45007988 */ /* 0x0041e80008000405 */
[----:B------:R1:W-:Y:S04]  /*22ea0*/  STS.U16 [R69+UR5+0x18300], R161 ;  /* 0x018300a145007988 */ /* 0x0003e80008000405 */
[----:B----4-:R2:W-:Y:S04]  /*22eb0*/  STS.U16 [R69+UR5+0x10700], R160 ;  /* 0x010700a045007988 */ /* 0x0105e80008000405 */
[----:B0-----:R-:W4:Y:S04]  /*22ec0*/  LDL.LU R158, [R1+0x108c] ;  /* 0x00108c00019e7983 */ /* 0x001f280000300800 */
[----:B-1----:R-:W4:Y:S04]  /*22ed0*/  LDL.LU R161, [R1+0x1088] ;  /* 0x0010880001a17983 */ /* 0x002f280000300800 */
[----:B--2---:R-:W2:Y:S04]  /*22ee0*/  LDL.LU R160, [R1+0x1084] ;  /* 0x0010840001a07983 */ /* 0x004ea80000300800 */
[----:B------:R-:W2:Y:S04]  /*22ef0*/  LDL R73, [R1+0x950] ;  /* 0x0009500001497983 */ /* 0x000ea80000100800 */
[----:B------:R0:W-:Y:S04]  /*22f00*/  STS.U16 [R69+UR5+0x18700], R3 ;  /* 0x0187000345007988 */ /* 0x0001e80008000405 */
[----:B------:R1:W-:Y:S04]  /*22f10*/  STS.U16 [R69+UR5+0x10b00], R162 ;  /* 0x010b00a245007988 */ /* 0x0003e80008000405 */
[----:B0-----:R-:W2:Y:S04]  /*22f20*/  LDL.LU R3, [R1+0x1080] ;  /* 0x0010800001037983 */ /* 0x001ea80000300800 */
[----:B------:R-:W2:Y:S04]  /*22f30*/  LDL R74, [R1+0x94c] ;  /* 0x00094c00014a7983 */ /* 0x000ea80000100800 */
[----:B-1----:R-:W4:Y:S04]  /*22f40*/  LDL.LU R162, [R1+0x107c] ;  /* 0x00107c0001a27983 */ /* 0x002f280000300800 */
[----:B------:R-:W4:Y:S04]  /*22f50*/  LDL R71, [R1+0x990] ;  /* 0x0009900001477983 */ /* 0x000f280000100800 */
[----:B------:R0:W-:Y:S04]  /*22f60*/  STS.U16 [R69+UR5+0x18b00], R163 ;  /* 0x018b00a345007988 */ /* 0x0001e80008000405 */
[----:B0-----:R-:W4:Y:S04]  /*22f70*/  LDL.LU R163, [R1+0x1078] ;  /* 0x0010780001a37983 */ /* 0x001f280000300800 */
[----:B------:R-:W4:Y:S04]  /*22f80*/  LDL R72, [R1+0x98c] ;  /* 0x00098c0001487983 */ /* 0x000f280000100800 */
[----:B------:R-:W4:Y:S04]  /*22f90*/  LDL R48, [R1+0x9d0] ;  /* 0x0009d00001307983 */ /* 0x000f280000100800 */
[----:B------:R-:W4:Y:S01]  /*22fa0*/  LDL R49, [R1+0x9cc] ;  /* 0x0009cc0001317983 */ /* 0x000f220000100800 */
[----:B------:R-:W-:-:S06]  /*22fb0*/  PRMT R103, RZ, 0x7610, R103 ;  /* 0x00007610ff677816 */ /* 0x000fcc0000000067 */
[----:B---3--:R-:W3:Y:S01]  /*22fc0*/  @!P3 LDG.E.U16 R103, desc[UR16][R50.64] ;  /* 0x000000103267b981 */ /* 0x008ee2000c1e1500 */
[----:B------:R-:W-:-:S06]  /*22fd0*/  PRMT R104, RZ, 0x7610, R104 ;  /* 0x00007610ff687816 */ /* 0x000fcc0000000068 */
[----:B------:R-:W3:Y:S04]  /*22fe0*/  @!P3 LDG.E.U16 R104, desc[UR16][R52.64] ;  /* 0x000000103468b981 */ /* 0x000ee8000c1e1500 */
[----:B------:R-:W3:Y:S04]  /*22ff0*/  LDL R51, [R1+0xa0c] ;  /* 0x000a0c0001337983 */ /* 0x000ee80000100800 */
[----:B------:R-:W3:Y:S04]  /*23000*/  LDL R50, [R1+0xa10] ;  /* 0x000a100001327983 */ /* 0x000ee80000100800 */
[----:B------:R-:W3:Y:S04]  /*23010*/  LDL R53, [R1+0xa4c] ;  /* 0x000a4c0001357983 */ /* 0x000ee80000100800 */
[----:B------:R-:W3:Y:S01]  /*23020*/  LDL R52, [R1+0xa50] ;  /* 0x000a500001347983 */ /* 0x000ee20000100800 */
[----:B------:R-:W-:Y:S01]  /*23030*/  PRMT R106, RZ, 0x7610, R106 ;  /* 0x00007610ff6a7816 */ /* 0x000fe2000000006a */
[----:B--2---:R-:W-:-:S02]  /*23040*/  @!P3 IMAD.MOV.U32 R75, RZ, RZ, R74 ;  /* 0x000000ffff4bb224 */ /* 0x004fc400078e004a */
[----:B------:R-:W-:Y:S02]  /*23050*/  @!P3 IMAD.MOV.U32 R74, RZ, RZ, R73 ;  /* 0x000000ffff4ab224 */ /* 0x000fe400078e0049 */
[----:B----4-:R-:W-:Y:S02]  /*23060*/  @!P3 IMAD.MOV.U32 R73, RZ, RZ, R72 ;  /* 0x000000ffff49b224 */ /* 0x010fe400078e0048 */
[----:B------:R-:W-:Y:S01]  /*23070*/  @!P3 IMAD.MOV.U32 R72, RZ, RZ, R71 ;  /* 0x000000ffff48b224 */ /* 0x000fe200078e0047 */
[----:B------:R-:W-:Y:S01]  /*23080*/  PRMT R116, RZ, 0x7610, R116 ;  /* 0x00007610ff747816 */ /* 0x000fe20000000074 */
[----:B------:R-:W2:Y:S04]  /*23090*/  LDL R71, [R1+0x958] ;  /* 0x0009580001477983 */ /* 0x000ea80000100800 */
[----:B------:R0:W4:Y:S02]  /*230a0*/  @!P3 LDG.E.U16 R106, desc[UR16][R72.64] ;  /* 0x00000010486ab981 */ /* 0x000124000c1e1500 */
[----:B0-----:R-:W-:-:S02]  /*230b0*/  @!P3 IMAD.MOV.U32 R72, RZ, RZ, R48 ;  /* 0x000000ffff48b224 */ /* 0x001fc400078e0030 */
[----:B------:R-:W-:Y:S01]  /*230c0*/  @!P3 IMAD.MOV.U32 R73, RZ, RZ, R49 ;  /* 0x000000ffff49b224 */ /* 0x000fe200078e0031 */
[----:B------:R-:W2:Y:S04]  /*230d0*/  LDL R48, [R1+0xa90] ;  /* 0x000a900001307983 */ /* 0x000ea80000100800 */
[----:B------:R-:W2:Y:S01]  /*230e0*/  LDL R49, [R1+0xa8c] ;  /* 0x000a8c0001317983 */ /* 0x000ea20000100800 */
[----:B------:R-:W-:Y:S02]  /*230f0*/  PRMT R105, RZ, 0x7610, R105 ;  /* 0x00007610ff697816 */ /* 0x000fe40000000069 */
[----:B------:R-:W-:Y:S01]  /*23100*/  PRMT R107, RZ, 0x7610, R107 ;  /* 0x00007610ff6b7816 */ /* 0x000fe2000000006b */
[----:B------:R0:W4:Y:S01]  /*23110*/  @!P3 LDG.E.U16 R116, desc[UR16][R72.64] ;  /* 0x000000104874b981 */ /* 0x000122000c1e1500 */
[----:B------:R-:W-:-:S03]  /*23120*/  PRMT R108, RZ, 0x7610, R108 ;  /* 0x00007610ff6c7816 */ /* 0x000fc6000000006c */
[----:B------:R1:W4:Y:S04]  /*23130*/  @!P3 LDG.E.U16 R105, desc[UR16][R74.64] ;  /* 0x000000104a69b981 */ /* 0x000328000c1e1500 */
[----:B---3--:R-:W3:Y:S01]  /*23140*/  @!P3 LDG.E.U16 R108, desc[UR16][R52.64] ;  /* 0x00000010346cb981 */ /* 0x008ee2000c1e1500 */
[----:B0-----:R-:W-:Y:S02]  /*23150*/  @!P3 IMAD.MOV.U32 R72, RZ, RZ, R50 ;  /* 0x000000ffff48b224 */ /* 0x001fe400078e0032 */
[----:B------:R-:W-:Y:S01]  /*23160*/  @!P3 IMAD.MOV.U32 R73, RZ, RZ, R51 ;  /* 0x000000ffff49b224 */ /* 0x000fe200078e0033 */
[----:B------:R-:W3:Y:S04]  /*23170*/  LDL R50, [R1+0x8d8] ;  /* 0x0008d80001327983 */ /* 0x000ee80000100800 */
[----:B------:R-:W3:Y:S04]  /*23180*/  LDL R51, [R1+0x8d4] ;  /* 0x0008d40001337983 */ /* 0x000ee80000100800 */
[----:B------:R0:W4:Y:S04]  /*23190*/  @!P3 LDG.E.U16 R107, desc[UR16][R72.64] ;  /* 0x00000010486bb981 */ /* 0x000128000c1e1500 */
[----:B------:R-:W1:Y:S04]  /*231a0*/  LDL R74, [R1+0x914] ;  /* 0x00091400014a7983 */ /* 0x000e680000100800 */
[----:B------:R-:W4:Y:S04]  /*231b0*/  LDL R53, [R1+0x994] ;  /* 0x0009940001357983 */ /* 0x000f280000100800 */
[----:B------:R-:W4:Y:S04]  /*231c0*/  LDL R73, [R1+0x918] ;  /* 0x0009180001497983 */ /* 0x000f280000100800 */
[----:B------:R-:W0:Y:S04]  /*231d0*/  LDL R72, [R1+0x954] ;  /* 0x0009540001487983 */ /* 0x000e280000100800 */
[----:B------:R-:W4:Y:S01]  /*231e0*/  LDL R52, [R1+0x998] ;  /* 0x0009980001347983 */ /* 0x000f220000100800 */
[----:B------:R-:W-:-:S06]  /*231f0*/  PRMT R109, RZ, 0x7610, R109 ;  /* 0x00007610ff6d7816 */ /* 0x000fcc000000006d */
[----:B--2---:R-:W2:Y:S04]  /*23200*/  @!P3 LDG.E.U16 R109, desc[UR16][R48.64] ;  /* 0x00000010306db981 */ /* 0x004ea8000c1e1500 */
[----:B------:R-:W2:Y:S04]  /*23210*/  LDL R49, [R1+0x9d4] ;  /* 0x0009d40001317983 */ /* 0x000ea80000100800 */
[----:B------:R-:W2:Y:S01]  /*23220*/  LDL R48, [R1+0x9d8] ;  /* 0x0009d80001307983 */ /* 0x000ea20000100800 */
[----:B------:R-:W-:-:S06]  /*23230*/  PRMT R110, RZ, 0x7610, R110 ;  /* 0x00007610ff6e7816 */ /* 0x000fcc000000006e */
[----:B---3--:R-:W3:Y:S01]  /*23240*/  @!P3 LDG.E.U16 R110, desc[UR16][R50.64] ;  /* 0x00000010326eb981 */ /* 0x008ee2000c1e1500 */
[----:B------:R-:W-:-:S03]  /*23250*/  PRMT R112, RZ, 0x7610, R112 ;  /* 0x00007610ff707816 */ /* 0x000fc60000000070 */
[----:B------:R-:W3:Y:S01]  /*23260*/  LDL R51, [R1+0xa14] ;  /* 0x000a140001337983 */ /* 0x000ee20000100800 */
[----:B-1----:R-:W-:-:S03]  /*23270*/  @!P3 IMAD.MOV.U32 R75, RZ, RZ, R74 ;  /* 0x000000ffff4bb224 */ /* 0x002fc600078e004a */
[----:B------:R-:W3:Y:S01]  /*23280*/  LDL R50, [R1+0xa18] ;  /* 0x000a180001327983 */ /* 0x000ee20000100800 */
[----:B----4-:R-:W-:Y:S02]  /*23290*/  @!P3 IMAD.MOV.U32 R74, RZ, RZ, R73 ;  /* 0x000000ffff4ab224 */ /* 0x010fe400078e0049 */
[----:B0-----:R-:W-:Y:S02]  /*232a0*/  @!P3 IMAD.MOV.U32 R73, RZ, RZ, R72 ;  /* 0x000000ffff49b224 */ /* 0x001fe400078e0048 */
[----:B------:R-:W-:Y:S01]  /*232b0*/  @!P3 IMAD.MOV.U32 R72, RZ, RZ, R71 ;  /* 0x000000ffff48b224 */ /* 0x000fe200078e0047 */
[----:B------:R-:W-:Y:S01]  /*232c0*/  PRMT R113, RZ, 0x7610, R113 ;  /* 0x00007610ff717816 */ /* 0x000fe20000000071 */
[----:B------:R-:W4:Y:S04]  /*232d0*/  LDL R71, [R1+0x920] ;  /* 0x0009200001477983 */ /* 0x000f280000100800 */
[----:B------:R0:W4:Y:S02]  /*232e0*/  @!P3 LDG.E.U16 R112, desc[UR16][R72.64] ;  /* 0x000000104870b981 */ /* 0x000124000c1e1500 */
[----:B0-----:R-:W-:-:S02]  /*232f0*/  @!P3 IMAD.MOV.U32 R72, RZ, RZ, R52 ;  /* 0x000000ffff48b224 */ /* 0x001fc400078e0034 */
[----:B------:R-:W-:Y:S01]  /*23300*/  @!P3 IMAD.MOV.U32 R73, RZ, RZ, R53 ;  /* 0x000000ffff49b224 */ /* 0x000fe200078e0035 */
[----:B------:R-:W4:Y:S04]  /*23310*/  LDL R52, [R1+0xa58] ;  /* 0x000a580001347983 */ /* 0x000f280000100800 */
[----:B------:R-:W4:Y:S04]  /*23320*/  LDL R53, [R1+0xa54] ;  /* 0x000a540001357983 */ /* 0x000f280000100800 */
[----:B------:R2:W4:Y:S02]  /*23330*/  @!P3 LDG.E.U16 R113, desc[UR16][R72.64] ;  /* 0x000000104871b981 */ /* 0x000524000c1e1500 */
[----:B--2---:R-:W-:-:S02]  /*23340*/  @!P3 MOV R73, R49 ;  /* 0x000000310049b202 */ /* 0x004fc40000000f00 */
[----:B------:R-:W2:Y:S01]  /*23350*/  LDL R49, [R1+0xa94] ;  /* 0x000a940001317983 */ /* 0x000ea20000100800 */
[----:B------:R-:W-:-:S03]  /*23360*/  @!P3 IMAD.MOV.U32 R72, RZ, RZ, R48 ;  /* 0x000000ffff48b224 */ /* 0x000fc600078e0030 */
[----:B------:R-:W2:Y:S01]  /*23370*/  LDL R48, [R1+0xa98] ;  /* 0x000a980001307983 */ /* 0x000ea20000100800 */
[----:B------:R-:W-:Y:S02]  /*23380*/  PRMT R111, RZ, 0x7610, R111 ;  /* 0x00007610ff6f7816 */ /* 0x000fe4000000006f */
[----:B------:R-:W-:-:S04]  /*23390*/  PRMT R124, RZ, 0x7610, R124 ;  /* 0x00007610ff7c7816 */ /* 0x000fc8000000007c */
[----:B------:R0:W2:Y:S01]  /*233a0*/  @!P3 LDG.E.U16 R111, desc[UR16][R74.64] ;  /* 0x000000104a6fb981 */ /* 0x0000a2000c1e1500 */
[----:B------:R-:W-:-:S03]  /*233b0*/  PRMT R114, RZ, 0x7610, R114 ;  /* 0x00007610ff727816 */ /* 0x000fc60000000072 */
[----:B------:R1:W2:Y:S04]  /*233c0*/  @!P3 LDG.E.U16 R124, desc[UR16][R72.64] ;  /* 0x00000010487cb981 */ /* 0x0002a8000c1e1500 */
[----:B------:R-:W0:Y:S04]  /*233d0*/  LDL R74, [R1+0x8dc] ;  /* 0x0008dc00014a7983 */ /* 0x000e280000100800 */
[----:B------:R-:W2:Y:S04]  /*233e0*/  LDL R73, [R1+0x8e0] ;  /* 0x0008e00001497983 */ /* 0x000ea80000100800 */
[----:B------:R-:W1:Y:S04]  /*233f0*/  LDL R72, [R1+0x91c] ;  /* 0x00091c0001487983 */ /* 0x000e680000100800 */
[----:B---3--:R-:W3:Y:S01]  /*23400*/  @!P3 LDG.E.U16 R114, desc[UR16][R50.64] ;  /* 0x000000103272b981 */ /* 0x008ee2000c1e1500 */
[----:B------:R-:W-:-:S03]  /*23410*/  PRMT R115, RZ, 0x7610, R115 ;  /* 0x00007610ff737816 */ /* 0x000fc60000000073 */
[----:B------:R-:W3:Y:S04]  /*23420*/  LDL R51, [R1+0x95c] ;  /* 0x00095c0001337983 */ /* 0x000ee80000100800 */
[----:B------:R-:W3:Y:S04]  /*23430*/  LDL R50, [R1+0x960] ;  /* 0x0009600001327983 */ /* 0x000ee80000100800 */
[----:B----4-:R-:W4:Y:S01]  /*23440*/  @!P3 LDG.E.U16 R115, desc[UR16][R52.64] ;  /* 0x000000103473b981 */ /* 0x010f22000c1e1500 */
[----:B------:R-:W-:-:S03]  /*23450*/  PRMT R117, RZ, 0x7610, R117 ;  /* 0x00007610ff757816 */ /* 0x000fc60000000075 */
[----:B------:R-:W4:Y:S04]  /*23460*/  LDL R53, [R1+0x99c] ;  /* 0x00099c0001357983 */ /* 0x000f280000100800 */
[----:B------:R-:W4:Y:S04]  /*23470*/  LDL R52, [R1+0x9a0] ;  /* 0x0009a00001347983 */ /* 0x000f280000100800 */
[----:B--2---:R-:W2:Y:S04]  /*23480*/  @!P3 LDG.E.U16 R117, desc[UR16][R48.64] ;  /* 0x000000103075b981 */ /* 0x004ea8000c1e1500 */
[----:B------:R-:W2:Y:S04]  /*23490*/  LDL R49, [R1+0x9dc] ;  /* 0x0009dc0001317983 */ /* 0x000ea80000100800 */
[----:B------:R-:W2:Y:S01]  /*234a0*/  LDL R48, [R1+0x9e0] ;  /* 0x0009e00001307983 */ /* 0x000ea20000100800 */
[----:B------:R-:W-:Y:S01]  /*234b0*/  PRMT R119, RZ, 0x7610, R119 ;  /* 0x00007610ff777816 */ /* 0x000fe20000000077 */
[----:B0-----:R-:W-:-:S02]  /*234c0*/  @!P3 IMAD.MOV.U32 R75, RZ, RZ, R74 ;  /* 0x000000ffff4bb224 */ /* 0x001fc400078e004a */
[----:B------:R-:W-:Y:S02]  /*234d0*/  @!P3 IMAD.MOV.U32 R74, RZ, RZ, R73 ;  /* 0x000000ffff4ab224 */ /* 0x000fe400078e0049 */
[----:B-1----:R-:W-:Y:S02]  /*234e0*/  @!P3 IMAD.MOV.U32 R73, RZ, RZ, R72 ;  /* 0x000000ffff49b224 */ /* 0x002fe400078e0048 */
[----:B------:R-:W-:Y:S01]  /*234f0*/  @!P3 IMAD.MOV.U32 R72, RZ, RZ, R71 ;  /* 0x000000ffff48b224 */ /* 0x000fe200078e0047 */
[----:B------:R-:W-:Y:S01]  /*23500*/  PRMT R120, RZ, 0x7610, R120 ;  /* 0x00007610ff787816 */ /* 0x000fe20000000078 */
[----:B------:R-:W2:Y:S04]  /*23510*/  LDL R71, [R1+0x8e8] ;  /* 0x0008e80001477983 */ /* 0x000ea80000100800 */
[----:B------:R3:W2:Y:S02]  /*23520*/  @!P3 LDG.E.U16 R119, desc[UR16][R72.64] ;  /* 0x000000104877b981 */ /* 0x0006a4000c1e1500 */
[----:B---3--:R-:W-:-:S02]  /*23530*/  @!P3 IMAD.MOV.U32 R72, RZ, RZ, R50 ;  /* 0x000000ffff48b224 */ /* 0x008fc400078e0032 */
[----:B------:R-:W-:Y:S01]  /*23540*/  @!P3 IMAD.MOV.U32 R73, RZ, RZ, R51 ;  /* 0x000000ffff49b224 */ /* 0x000fe200078e0033 */
[----:B------:R-:W3:Y:S04]  /*23550*/  LDL R50, [R1+0xa20] ;  /* 0x000a200001327983 */ /* 0x000ee80000100800 */
[----:B------:R-:W3:Y:S01]  /*23560*/  LDL R51, [R1+0xa1c] ;  /* 0x000a1c0001337983 */ /* 0x000ee20000100800 */
[----:B------:R-:W-:Y:S02]  /*23570*/  PRMT R118, RZ, 0x7610, R118 ;  /* 0x00007610ff767816 */ /* 0x000fe40000000076 */
[----:B------:R-:W-:Y:S01]  /*23580*/  PRMT R121, RZ, 0x7610, R121 ;  /* 0x00007610ff797816 */ /* 0x000fe20000000079 */
[----:B------:R4:W3:Y:S01]  /*23590*/  @!P3 LDG.E.U16 R120, desc[UR16][R72.64] ;  /* 0x000000104878b981 */ /* 0x0008e2000c1e1500 */
[----:B------:R-:W-:-:S03]  /*235a0*/  PRMT R132, RZ, 0x7610, R132 ;  /* 0x00007610ff847816 */ /* 0x000fc60000000084 */
[----:B------:R0:W3:Y:S01]  /*235b0*/  @!P3 LDG.E.U16 R118, desc[UR16][R74.64] ;  /* 0x000000104a76b981 */ /* 0x0000e2000c1e1500 */
[----:B----4-:R-:W-:Y:S02]  /*235c0*/  @!P3 IMAD.MOV.U32 R72, RZ, RZ, R52 ;  /* 0x000000ffff48b224 */ /* 0x010fe400078e0034 */
[----:B------:R-:W-:Y:S01]  /*235d0*/  @!P3 IMAD.MOV.U32 R73, RZ, RZ, R53 ;  /* 0x000000ffff49b224 */ /* 0x000fe200078e0035 */
[----:B------:R-:W4:Y:S04]  /*235e0*/  LDL R52, [R1+0xa60] ;  /* 0x000a600001347983 */ /* 0x000f280000100800 */
[----:B------:R-:W4:Y:S04]  /*235f0*/  LDL R53, [R1+0xa5c] ;  /* 0x000a5c0001357983 */ /* 0x000f280000100800 */
[----:B------:R1:W4:Y:S04]  /*23600*/  @!P3 LDG.E.U16 R121, desc[UR16][R72.64] ;  /* 0x000000104879b981 */ /* 0x000328000c1e1500 */
[----:B------:R-:W0:Y:S04]  /*23610*/  LDL R74, [R1+0xa9c] ;  /* 0x000a9c00014a7983 */ /* 0x000e280000100800 */
[----:B------:R-:W4:Y:S04]  /*23620*/  LDL R73, [R1+0xaa0] ;  /* 0x000aa00001497983 */ /* 0x000f280000100800 */
[----:B------:R-:W1:Y:S04]  /*23630*/  LDL R72, [R1+0x8e4] ;  /* 0x0008e40001487983 */ /* 0x000e680000100800 */
[----:B--2---:R-:W2:Y:S04]  /*23640*/  @!P3 LDG.E.U16 R132, desc[UR16][R48.64] ;  /* 0x000000103084b981 */ /* 0x004ea8000c1e1500 */
[----:B------:R-:W2:Y:S04]  /*23650*/  LDL R49, [R1+0x924] ;  /* 0x0009240001317983 */ /* 0x000ea80000100800 */
[----:B------:R-:W2:Y:S01]  /*23660*/  LDL R48, [R1+0x928] ;  /* 0x0009280001307983 */ /* 0x000ea20000100800 */
[----:B------:R-:W-:-:S02]  /*23670*/  PRMT R122, RZ, 0x7610, R122 ;  /* 0x00007610ff7a7816 */ /* 0x000fc4000000007a */
[----:B------:R-:W-:-:S04]  /*23680*/  PRMT R123, RZ, 0x7610, R123 ;  /* 0x00007610ff7b7816 */ /* 0x000fc8000000007b */
[----:B---3--:R-:W3:Y:S04]  /*23690*/  @!P3 LDG.E.U16 R122, desc[UR16][R50.64] ;  /* 0x00000010327ab981 */ /* 0x008ee8000c1e1500 */
[----:B------:R-:W3:Y:S04]  /*236a0*/  LDL R51, [R1+0x964] ;  /* 0x0009640001337983 */ /* 0x000ee80000100800 */
[----:B------:R-:W3:Y:S01]  /*236b0*/  LDL R50, [R1+0x968] ;  /* 0x0009680001327983 */ /* 0x000ee20000100800 */
[----:B------:R-:W-:-:S03]  /*236c0*/  PRMT R126, RZ, 0x7610, R126 ;  /* 0x00007610ff7e7816 */ /* 0x000fc6000000007e */
[----:B----4-:R-:W4:Y:S04]  /*236d0*/  @!P3 LDG.E.U16 R123, desc[UR16][R52.64] ;  /* 0x00000010347bb981 */ /* 0x010f28000c1e1500 */
[----:B------:R-:W4:Y:S01]  /*236e0*/  LDL R53, [R1+0x9a4] ;  /* 0x0009a40001357983 */ /* 0x000f220000100800 */
[----:B0-----:R-:W-:-:S03]  /*236f0*/  @!P3 IMAD.MOV.U32 R75, RZ, RZ, R74 ;  /* 0x000000ffff4bb224 */ /* 0x001fc600078e004a */
[----:B------:R-:W4:Y:S01]  /*23700*/  LDL R52, [R1+0x9a8] ;  /* 0x0009a80001347983 */ /* 0x000f220000100800 */
[----:B------:R-:W-:Y:S02]  /*23710*/  @!P3 IMAD.MOV.U32 R74, RZ, RZ, R73 ;  /* 0x000000ffff4ab224 */ /* 0x000fe400078e0049 */
[----:B-1----:R-:W-:Y:S02]  /*23720*/  @!P3 IMAD.MOV.U32 R73, RZ, RZ, R72 ;  /* 0x000000ffff49b224 */ /* 0x002fe400078e0048 */
[----:B------:R-:W-:Y:S01]  /*23730*/  @!P3 IMAD.MOV.U32 R72, RZ, RZ, R71 ;  /* 0x000000ffff48b224 */ /* 0x000fe200078e0047 */
[----:B------:R-:W-:Y:S01]  /*23740*/  PRMT R127, RZ, 0x7610, R127 ;  /* 0x00007610ff7f7816 */ /* 0x000fe2000000007f */
[----:B------:R-:W4:Y:S04]  /*23750*/  LDL R71, [R1+0xaa4] ;  /* 0x000aa40001477983 */ /* 0x000f280000100800 */
[----:B------:R2:W4:Y:S02]  /*23760*/  @!P3 LDG.E.U16 R126, desc[UR16][R72.64] ;  /* 0x00000010487eb981 */ /* 0x000524000c1e1500 */
[----:B--2---:R-:W-:-:S02]  /*23770*/  @!P3 IMAD.MOV.U32 R73, RZ, RZ, R49 ;  /* 0x000000ffff49b224 */ /* 0x004fc400078e0031 */
[----:B------:R-:W2:Y:S01]  /*23780*/  LDL R49, [R1+0x9e4] ;  /* 0x0009e40001317983 */ /* 0x000ea20000100800 */
[----:B------:R-:W-:-:S03]  /*23790*/  @!P3 IMAD.MOV.U32 R72, RZ, RZ, R48 ;  /* 0x000000ffff48b224 */ /* 0x000fc600078e0030 */
[----:B------:R-:W2:Y:S01]  /*237a0*/  LDL R48, [R1+0x9e8] ;  /* 0x0009e80001307983 */ /* 0x000ea20000100800 */
[----:B------:R-:W-:Y:S02]  /*237b0*/  PRMT R125, RZ, 0x7610, R125 ;  /* 0x00007610ff7d7816 */ /* 0x000fe4000000007d */
[----:B------:R-:W-:Y:S01]  /*237c0*/  PRMT R128, RZ, 0x7610, R128 ;  /* 0x00007610ff807816 */ /* 0x000fe20000000080 */
[----:B------:R3:W2:Y:S01]  /*237d0*/  @!P3 LDG.E.U16 R127, desc[UR16][R72.64] ;  /* 0x00000010487fb981 */ /* 0x0006a2000c1e1500 */
[----:B------:R-:W-:-:S03]  /*237e0*/  PRMT R129, RZ, 0x7610, R129 ;  /* 0x00007610ff817816 */ /* 0x000fc60000000081 */
[----:B------:R0:W2:Y:S04]  /*237f0*/  @!P3 LDG.E.U16 R125, desc[UR16][R74.64] ;  /* 0x000000104a7db981 */ /* 0x0000a8000c1e1500 */
[----:B------:R-:W0:Y:S01]  /*23800*/  LDL R74, [R1+0xa64] ;  /* 0x000a6400014a7983 */ /* 0x000e220000100800 */
[----:B---3--:R-:W-:-:S03]  /*23810*/  @!P3 IMAD.MOV.U32 R73, RZ, RZ, R51 ;  /* 0x000000ffff49b224 */ /* 0x008fc600078e0033 */
[----:B------:R-:W3:Y:S01]  /*23820*/  LDL R51, [R1+0xa24] ;  /* 0x000a240001337983 */ /* 0x000ee20000100800 */
[----:B------:R-:W-:-:S03]  /*23830*/  @!P3 IMAD.MOV.U32 R72, RZ, RZ, R50 ;  /* 0x000000ffff48b224 */ /* 0x000fc600078e0032 */
[----:B------:R-:W3:Y:S04]  /*23840*/  LDL R50, [R1+0xa28] ;  /* 0x000a280001327983 */ /* 0x000ee80000100800 */
[----:B------:R1:W3:Y:S04]  /*23850*/  @!P3 LDG.E.U16 R128, desc[UR16][R72.64] ;  /* 0x000000104880b981 */ /* 0x0002e8000c1e1500 */
[----:B------:R-:W3:Y:S04]  /*23860*/  LDL R73, [R1+0xa68] ;  /* 0x000a680001497983 */ /* 0x000ee80000100800 */
[----:B------:R-:W1:Y:S04]  /*23870*/  LDL R72, [R1+0x8b8] ;  /* 0x0008b80001487983 */ /* 0x000e680000100800 */
        /* <DEDUP_REMOVED lines=8> */
[----:B0-----:R-:W-:Y:S01]  /*23900*/  @!P3 IMAD.MOV.U32 R75, RZ, RZ, R74 ;  /* 0x000000ffff4bb224 */ /* 0x001fe200078e004a */
[----:B------:R-:W-:-:S02]  /*23910*/  PRMT R133, RZ, 0x7610, R133 ;  /* 0x00007610ff857816 */ /* 0x000fc40000000085 */
[----:B------:R-:W-:Y:S02]  /*23920*/  PRMT R134, RZ, 0x7610, R134 ;  /* 0x00007610ff867816 */ /* 0x000fe40000000086 */
[----:B---3--:R-:W3:Y:S04]  /*23930*/  @!P3 LDG.E.U16 R130, desc[UR16][R50.64] ;  /* 0x000000103282b981 */ /* 0x008ee8000c1e1500 */
[----:B------:R-:W3:Y:S01]  /*23940*/  LDL R51, [R1+0x96c] ;  /* 0x00096c0001337983 */ /* 0x000ee20000100800 */
[----:B------:R-:W-:-:S03]  /*23950*/  @!P3 IMAD.MOV.U32 R74, RZ, RZ, R73 ;  /* 0x000000ffff4ab224 */ /* 0x000fc600078e0049 */
[----:B------:R-:W3:Y:S01]  /*23960*/  LDL R50, [R1+0x970] ;  /* 0x0009700001327983 */ /* 0x000ee20000100800 */
[----:B-1----:R-:W-:Y:S01]  /*23970*/  @!P3 IMAD.MOV.U32 R73, RZ, RZ, R72 ;  /* 0x000000ffff49b224 */ /* 0x002fe200078e0048 */
[----:B------:R-:W-:Y:S02]  /*23980*/  @!P3 MOV R72, R71 ;  /* 0x000000470048b202 */ /* 0x000fe40000000f00 */
[----:B------:R-:W-:Y:S01]  /*23990*/  PRMT R131, RZ, 0x7610, R131 ;  /* 0x00007610ff837816 */ /* 0x000fe20000000083 */
[----:B------:R-:W3:Y:S04]  /*239a0*/  LDL R71, [R1+0xa70] ;  /* 0x000a700001477983 */ /* 0x000ee80000100800 */
[----:B------:R4:W3:Y:S01]  /*239b0*/  @!P3 LDG.E.U16 R133, desc[UR16][R72.64] ;  /* 0x000000104885b981 */ /* 0x0008e2000c1e1500 */
[----:B------:R-:W-:-:S03]  /*239c0*/  PRMT R135, RZ, 0x7610, R135 ;  /* 0x00007610ff877816 */ /* 0x000fc60000000087 */
[----:B------:R-:W3:Y:S01]  /*239d0*/  @!P3 LDG.E.U16 R131, desc[UR16][R74.64] ;  /* 0x000000104a83b981 */ /* 0x000ee2000c1e1500 */
[----:B----4-:R-:W-:Y:S02]  /*239e0*/  @!P3 IMAD.MOV.U32 R72, RZ, RZ, R52 ;  /* 0x000000ffff48b224 */ /* 0x010fe400078e0034 */
[----:B------:R-:W-:Y:S01]  /*239f0*/  @!P3 IMAD.MOV.U32 R73, RZ, RZ, R53 ;  /* 0x000000ffff49b224 */ /* 0x000fe200078e0035 */
[----:B------:R-:W4:Y:S04]  /*23a00*/  LDL R52, [R1+0x9b0] ;  /* 0x0009b00001347983 */ /* 0x000f280000100800 */
[----:B------:R-:W4:Y:S04]  /*23a10*/  LDL R53, [R1+0x9ac] ;  /* 0x0009ac0001357983 */ /* 0x000f280000100800 */
[----:B------:R2:W4:Y:S01]  /*23a20*/  @!P3 LDG.E.U16 R134, desc[UR16][R72.64] ;  /* 0x000000104886b981 */ /* 0x000522000c1e1500 */
[----:B------:R-:W-:-:S03]  /*23a30*/  PRMT R136, RZ, 0x7610, R136 ;  /* 0x00007610ff887816 */ /* 0x000fc60000000088 */
[----:B------:R-:W4:Y:S01]  /*23a40*/  LDL R74, [R1+0xa2c] ;  /* 0x000a2c00014a7983 */ /* 0x000f220000100800 */
[----:B--2---:R-:W-:-:S03]  /*23a50*/  @!P3 IMAD.MOV.U32 R73, RZ, RZ, R49 ;  /* 0x000000ffff49b224 */ /* 0x004fc600078e0031 */
[----:B------:R-:W2:Y:S01]  /*23a60*/  LDL R49, [R1+0x9ec] ;  /* 0x0009ec0001317983 */ /* 0x000ea20000100800 */
[----:B------:R-:W-:-:S03]  /*23a70*/  @!P3 IMAD.MOV.U32 R72, RZ, RZ, R48 ;  /* 0x000000ffff48b224 */ /* 0x000fc600078e0030 */
[----:B------:R-:W2:Y:S04]  /*23a80*/  LDL R48, [R1+0x9f0] ;  /* 0x0009f00001307983 */ /* 0x000ea80000100800 */
[----:B------:R0:W2:Y:S01]  /*23a90*/  @!P3 LDG.E.U16 R135, desc[UR16][R72.64] ;  /* 0x000000104887b981 */ /* 0x0000a2000c1e1500 */
[----:B------:R-:W-:-:S03]  /*23aa0*/  PRMT R137, RZ, 0x7610, R137 ;  /* 0x00007610ff897816 */ /* 0x000fc60000000089 */
[----:B------:R-:W2:Y:S04]  /*23ab0*/  LDL R73, [R1+0xa30] ;  /* 0x000a300001497983 */ /* 0x000ea80000100800 */
[----:B------:R-:W0:Y:S01]  /*23ac0*/  LDL R72, [R1+0xa6c] ;  /* 0x000a6c0001487983 */ /* 0x000e220000100800 */
[----:B------:R-:W-:-:S03]  /*23ad0*/  PRMT R148, RZ, 0x7610, R148 ;  /* 0x00007610ff947816 */ /* 0x000fc60000000094 */
[----:B---3--:R-:W3:Y:S04]  /*23ae0*/  @!P3 LDG.E.U16 R136, desc[UR16][R50.64] ;  /* 0x000000103288b981 */ /* 0x008ee8000c1e1500 */
[----:B------:R-:W3:Y:S04]  /*23af0*/  LDL R51, [R1+0x8bc] ;  /* 0x0008bc0001337983 */ /* 0x000ee80000100800 */
[----:B------:R-:W3:Y:S04]  /*23b00*/  LDL R50, [R1+0xaa8] ;  /* 0x000aa80001327983 */ /* 0x000ee80000100800 */
[----:B----4-:R-:W4:Y:S04]  /*23b10*/  @!P3 LDG.E.U16 R137, desc[UR16][R52.64] ;  /* 0x000000103489b981 */ /* 0x010f28000c1e1500 */
[----:B------:R-:W4:Y:S04]  /*23b20*/  LDL R53, [R1+0x8f4] ;  /* 0x0008f40001357983 */ /* 0x000f280000100800 */
[----:B------:R-:W4:Y:S04]  /*23b30*/  LDL R52, [R1+0x8f8] ;  /* 0x0008f80001347983 */ /* 0x000f280000100800 */
[----:B--2---:R-:W2:Y:S04]  /*23b40*/  @!P3 LDG.E.U16 R148, desc[UR16][R48.64] ;  /* 0x000000103094b981 */ /* 0x004ea8000c1e1500 */
[----:B------:R-:W2:Y:S04]  /*23b50*/  LDL R49, [R1+0x934] ;  /* 0x0009340001317983 */ /* 0x000ea80000100800 */
[----:B------:R-:W2:Y:S01]  /*23b60*/  LDL R48, [R1+0x938] ;  /* 0x0009380001307983 */ /* 0x000ea20000100800 */
[----:B------:R-:W-:Y:S01]  /*23b70*/  @!P3 IMAD.MOV.U32 R75, RZ, RZ, R74 ;  /* 0x000000ffff4bb224 */ /* 0x000fe200078e004a */
[----:B------:R-:W-:Y:S01]  /*23b80*/  PRMT R139, RZ, 0x7610, R139 ;  /* 0x00007610ff8b7816 */ /* 0x000fe2000000008b */
[----:B------:R-:W-:-:S02]  /*23b90*/  @!P3 IMAD.MOV.U32 R74, RZ, RZ, R73 ;  /* 0x000000ffff4ab224 */ /* 0x000fc400078e0049 */
[----:B0-----:R-:W-:Y:S02]  /*23ba0*/  @!P3 IMAD.MOV.U32 R73, RZ, RZ, R72 ;  /* 0x000000ffff49b224 */ /* 0x001fe400078e0048 */
[----:B------:R-:W-:Y:S01]  /*23bb0*/  @!P3 IMAD.MOV.U32 R72, RZ, RZ, R71 ;  /* 0x000000ffff48b224 */ /* 0x000fe200078e0047 */
[----:B------:R-:W-:Y:S01]  /*23bc0*/  PRMT R141, RZ, 0x7610, R141 ;  /* 0x00007610ff8d7816 */ /* 0x000fe2000000008d */
[----:B------:R-:W2:Y:S04]  /*23bd0*/  LDL R71, [R1+0xa38] ;  /* 0x000a380001477983 */ /* 0x000ea80000100800 */
[----:B------:R3:W2:Y:S01]  /*23be0*/  @!P3 LDG.E.U16 R139, desc[UR16][R72.64] ;  /* 0x00000010488bb981 */ /* 0x0006a2000c1e1500 */
[----:B------:R-:W-:Y:S02]  /*23bf0*/  PRMT R138, RZ, 0x7610, R138 ;  /* 0x00007610ff8a7816 */ /* 0x000fe4000000008a */
[----:B------:R-:W-:-:S04]  /*23c00*/  PRMT R142, RZ, 0x7610, R142 ;  /* 0x00007610ff8e7816 */ /* 0x000fc8000000008e */
[----:B------:R-:W2:Y:S01]  /*23c10*/  @!P3 LDG.E.U16 R138, desc[UR16][R74.64] ;  /* 0x000000104a8ab981 */ /* 0x000ea2000c1e1500 */
[----:B------:R-:W-:-:S03]  /*23c20*/  PRMT R143, RZ, 0x7610, R143 ;  /* 0x00007610ff8f7816 */ /* 0x000fc6000000008f */
[----:B------:R-:W2:Y:S01]  /*23c30*/  LDL R74, [R1+0x9f4] ;  /* 0x0009f400014a7983 */ /* 0x000ea20000100800 */
[----:B---3--:R-:W-:-:S03]  /*23c40*/  @!P3 IMAD.MOV.U32 R73, RZ, RZ, R51 ;  /* 0x000000ffff49b224 */ /* 0x008fc600078e0033 */
[----:B------:R-:W3:Y:S01]  /*23c50*/  LDL R51, [R1+0x974] ;  /* 0x0009740001337983 */ /* 0x000ee20000100800 */
[----:B------:R-:W-:-:S03]  /*23c60*/  @!P3 IMAD.MOV.U32 R72, RZ, RZ, R50 ;  /* 0x000000ffff48b224 */ /* 0x000fc600078e0032 */
[----:B------:R-:W3:Y:S04]  /*23c70*/  LDL R50, [R1+0x978] ;  /* 0x0009780001327983 */ /* 0x000ee80000100800 */
[----:B------:R4:W3:Y:S02]  /*23c80*/  @!P3 LDG.E.U16 R141, desc[UR16][R72.64] ;  /* 0x00000010488db981 */ /* 0x0008e4000c1e1500 */
[----:B----4-:R-:W-:Y:S02]  /*23c90*/  @!P3 IMAD.MOV.U32 R73, RZ, RZ, R53 ;  /* 0x000000ffff49b224 */ /* 0x010fe400078e0035 */
[----:B------:R-:W4:Y:S01]  /*23ca0*/  LDL R53, [R1+0x9b4] ;  /* 0x0009b40001357983 */ /* 0x000f220000100800 */
[----:B------:R-:W-:-:S03]  /*23cb0*/  @!P3 IMAD.MOV.U32 R72, RZ, RZ, R52 ;  /* 0x000000ffff48b224 */ /* 0x000fc600078e0034 */
[----:B------:R-:W4:Y:S04]  /*23cc0*/  LDL R52, [R1+0x9b8] ;  /* 0x0009b80001347983 */ /* 0x000f280000100800 */
[----:B------:R0:W4:Y:S04]  /*23cd0*/  @!P3 LDG.E.U16 R142, desc[UR16][R72.64] ;  /* 0x00000010488eb981 */ /* 0x000128000c1e1500 */
[----:B------:R-:W4:Y:S04]  /*23ce0*/  LDL R73, [R1+0x9f8] ;  /* 0x0009f80001497983 */ /* 0x000f280000100800 */
[----:B------:R-:W0:Y:S04]  /*23cf0*/  LDL R72, [R1+0xa34] ;  /* 0x000a340001487983 */ /* 0x000e280000100800 */
[----:B--2---:R-:W2:Y:S04]  /*23d00*/  @!P3 LDG.E.U16 R143, desc[UR16][R48.64] ;  /* 0x00000010308fb981 */ /* 0x004ea8000c1e1500 */
[----:B------:R-:W2:Y:S04]  /*23d10*/  LDL R49, [R1+0xa74] ;  /* 0x000a740001317983 */ /* 0x000ea80000100800 */
[----:B------:R-:W2:Y:S01]  /*23d20*/  LDL R48, [R1+0xa78] ;  /* 0x000a780001307983 */ /* 0x000ea20000100800 */
[----:B------:R-:W-:-:S02]  /*23d30*/  PRMT R145, RZ, 0x7610, R145 ;  /* 0x00007610ff917816 */ /* 0x000fc40000000091 */
[----:B------:R-:W-:Y:S02]  /*23d40*/  PRMT R146, RZ, 0x7610, R146 ;  /* 0x00007610ff927816 */ /* 0x000fe40000000092 */
[----:B------:R-:W-:Y:S01]  /*23d50*/  PRMT R144, RZ, 0x7610, R144 ;  /* 0x00007610ff907816 */ /* 0x000fe20000000090 */
[----:B------:R-:W-:-:S05]  /*23d60*/  @!P3 IMAD.MOV.U32 R75, RZ, RZ, R74 ;  /* 0x000000ffff4bb224 */ /* 0x000fca00078e004a */
[----:B---3--:R-:W3:Y:S04]  /*23d70*/  @!P3 LDG.E.U16 R144, desc[UR16][R50.64] ;  /* 0x000000103290b981 */ /* 0x008ee8000c1e1500 */
[----:B------:R-:W3:Y:S04]  /*23d80*/  LDL R51, [R1+0x8c0] ;  /* 0x0008c00001337983 */ /* 0x000ee80000100800 */
[----:B------:R-:W3:Y:S04]  /*23d90*/  LDL R50, [R1+0xaac] ;  /* 0x000aac0001327983 */ /* 0x000ee80000100800 */
[----:B----4-:R-:W4:Y:S04]  /*23da0*/  @!P3 LDG.E.U16 R145, desc[UR16][R52.64] ;  /* 0x000000103491b981 */ /* 0x010f28000c1e1500 */
[----:B------:R-:W4:Y:S01]  /*23db0*/  LDL R53, [R1+0x8fc] ;  /* 0x0008fc0001357983 */ /* 0x000f220000100800 */
[----:B------:R-:W-:-:S03]  /*23dc0*/  @!P3 IMAD.MOV.U32 R74, RZ, RZ, R73 ;  /* 0x000000ffff4ab224 */ /* 0x000fc600078e0049 */
[----:B------:R-:W4:Y:S01]  /*23dd0*/  LDL R52, [R1+0x900] ;  /* 0x0009000001347983 */ /* 0x000f220000100800 */
[----:B0-----:R-:W-:Y:S02]  /*23de0*/  @!P3 IMAD.MOV.U32 R73, RZ, RZ, R72 ;  /* 0x000000ffff49b224 */ /* 0x001fe400078e0048 */
        /* <DEDUP_REMOVED lines=9> */
[----:B------:R-:W-:Y:S02]  /*23e80*/  PRMT R156, RZ, 0x7610, R156 ;  /* 0x00007610ff9c7816 */ /* 0x000fe4000000009c */
[----:B------:R-:W-:Y:S02]  /*23e90*/  PRMT R149, RZ, 0x7610, R149 ;  /* 0x00007610ff957816 */ /* 0x000fe40000000095 */
[----:B------:R3:W2:Y:S04]  /*23ea0*/  @!P3 LDG.E.U16 R147, desc[UR16][R72.64] ;  /* 0x000000104893b981 */ /* 0x0006a8000c1e1500 */
[----:B------:R0:W2:Y:S04]  /*23eb0*/  @!P3 LDG.E.U16 R156, desc[UR16][R74.64] ;  /* 0x000000104a9cb981 */ /* 0x0000a8000c1e1500 */
[----:B------:R-:W0:Y:S01]  /*23ec0*/  LDL R74, [R1+0x9bc] ;  /* 0x0009bc00014a7983 */ /* 0x000e220000100800 */
[----:B---3--:R-:W-:-:S03]  /*23ed0*/  @!P3 MOV R73, R51 ;  /* 0x000000330049b202 */ /* 0x008fc60000000f00 */
[----:B------:R-:W3:Y:S01]  /*23ee0*/  LDL R51, [R1+0x97c] ;  /* 0x00097c0001337983 */ /* 0x000ee20000100800 */
[----:B------:R-:W-:-:S03]  /*23ef0*/  @!P3 IMAD.MOV.U32 R72, RZ, RZ, R50 ;  /* 0x000000ffff48b224 */ /* 0x000fc600078e0032 */
[----:B------:R-:W3:Y:S04]  /*23f00*/  LDL R50, [R1+0x980] ;  /* 0x0009800001327983 */ /* 0x000ee80000100800 */
[----:B------:R-:W3:Y:S04]  /*23f10*/  @!P3 LDG.E.U16 R149, desc[UR16][R72.64] ;  /* 0x000000104895b981 */ /* 0x000ee8000c1e1500 */
[----:B------:R-:W3:Y:S01]  /*23f20*/  LDL R73, [R1+0x9c0] ;  /* 0x0009c00001497983 */ /* 0x000ee20000100800 */
[----:B------:R-:W-:Y:S02]  /*23f30*/  PRMT R154, RZ, 0x7610, R154 ;  /* 0x00007610ff9a7816 */ /* 0x000fe4000000009a */
[----:B------:R-:W-:Y:S01]  /*23f40*/  PRMT R151, RZ, 0x7610, R151 ;  /* 0x00007610ff977816 */ /* 0x000fe20000000097 */
[----:B------:R-:W3:Y:S04]  /*23f50*/  LDL R72, [R1+0x9fc] ;  /* 0x0009fc0001487983 */ /* 0x000ee80000100800 */
[----:B----4-:R-:W4:Y:S04]  /*23f60*/  @!P3 LDG.E.U16 R150, desc[UR16][R52.64] ;  /* 0x000000103496b981 */ /* 0x010f28000c1e1500 */
[----:B------:R-:W4:Y:S04]  /*23f70*/  LDL R53, [R1+0xa3c] ;  /* 0x000a3c0001357983 */ /* 0x000f280000100800 */
[----:B------:R-:W4:Y:S01]  /*23f80*/  LDL R52, [R1+0xa40] ;  /* 0x000a400001347983 */ /* 0x000f220000100800 */
[----:B--2---:R-:W-:-:S03]  /*23f90*/  @!P3 IMAD.MOV.U32 R77, RZ, RZ, R49 ;  /* 0x000000ffff4db224 */ /* 0x004fc600078e0031 */
[----:B------:R-:W2:Y:S01]  /*23fa0*/  LDL R49, [R1+0xa7c] ;  /* 0x000a7c0001317983 */ /* 0x000ea20000100800 */
[----:B------:R-:W-:-:S03]  /*23fb0*/  @!P3 IMAD.MOV.U32 R76, RZ, RZ, R48 ;  /* 0x000000ffff4cb224 */ /* 0x000fc600078e0030 */
[----:B------:R-:W2:Y:S01]  /*23fc0*/  LDL R48, [R1+0xa80] ;  /* 0x000a800001307983 */ /* 0x000ea20000100800 */
[----:B------:R-:W-:Y:S02]  /*23fd0*/  PRMT R155, RZ, 0x7610, R155 ;  /* 0x00007610ff9b7816 */ /* 0x000fe4000000009b */
[----:B------:R-:W-:Y:S01]  /*23fe0*/  PRMT R152, RZ, 0x7610, R152 ;  /* 0x00007610ff987816 */ /* 0x000fe20000000098 */
[----:B------:R3:W2:Y:S01]  /*23ff0*/  @!P3 LDG.E.U16 R151, desc[UR16][R76.64] ;  /* 0x000000104c97b981 */ /* 0x0006a2000c1e1500 */
[----:B------:R-:W-:Y:S01]  /*24000*/  PRMT R153, RZ, 0x7610, R153 ;  /* 0x00007610ff997816 */ /* 0x000fe20000000099 */
[----:B0-----:R-:W-:Y:S02]  /*24010*/  @!P3 IMAD.MOV.U32 R75, RZ, RZ, R74 ;  /* 0x000000ffff4bb224 */ /* 0x001fe400078e004a */
[----:B---3--:R-:W-:Y:S02]  /*24020*/  @!P3 IMAD.MOV.U32 R77, RZ, RZ, R51 ;  /* 0x000000ffff4db224 */ /* 0x008fe400078e0033 */
[----:B------:R-:W3:Y:S01]  /*24030*/  LDL R51, [R1+0x8c4] ;  /* 0x0008c40001337983 */ /* 0x000ee20000100800 */
[----:B------:R-:W-:-:S03]  /*24040*/  @!P3 IMAD.MOV.U32 R76, RZ, RZ, R50 ;  /* 0x000000ffff4cb224 */ /* 0x000fc600078e0032 */
[----:B------:R-:W3:Y:S04]  /*24050*/  LDL R50, [R1+0xab0] ;  /* 0x000ab00001327983 */ /* 0x000ee80000100800 */
[----:B------:R-:W3:Y:S01]  /*24060*/  @!P3 LDG.E.U16 R152, desc[UR16][R76.64] ;  /* 0x000000104c98b981 */ /* 0x000ee2000c1e1500 */
[----:B------:R-:W-:-:S03]  /*24070*/  @!P3 IMAD.MOV.U32 R74, RZ, RZ, R73 ;  /* 0x000000ffff4ab224 */ /* 0x000fc600078e0049 */
[----:B------:R-:W3:Y:S04]  /*24080*/  LDL R77, [R1+0x984] ;  /* 0x00098400014d7983 */ /* 0x000ee80000100800 */
[----:B------:R-:W3:Y:S04]  /*24090*/  @!P3 LDG.E.U16 R153, desc[UR16][R74.64] ;  /* 0x000000104a99b981 */ /* 0x000ee8000c1e1500 */
[----:B------:R-:W3:Y:S04]  /*240a0*/  LDL R75, [R1+0x988] ;  /* 0x00098800014b7983 */ /* 0x000ee80000100800 */
[----:B----4-:R2:W4:Y:S02]  /*240b0*/  @!P3 LDG.E.U16 R154, desc[UR16][R52.64] ;  /* 0x00000010349ab981 */ /* 0x010524000c1e1500 */
[----:B--2---:R-:W-:-:S02]  /*240c0*/  @!P3 IMAD.MOV.U32 R53, RZ, RZ, R49 ;  /* 0x000000ffff35b224 */ /* 0x004fc400078e0031 */
[----:B------:R-:W2:Y:S01]  /*240d0*/  LDL R49, [R1+0x904] ;  /* 0x0009040001317983 */ /* 0x000ea20000100800 */
[----:B------:R-:W-:-:S03]  /*240e0*/  @!P3 IMAD.MOV.U32 R52, RZ, RZ, R48 ;  /* 0x000000ffff34b224 */ /* 0x000fc600078e0030 */
[----:B------:R-:W4:Y:S04]  /*240f0*/  LDL R48, [R1+0x908] ;  /* 0x0009080001307983 */ /* 0x000f280000100800 */
[----:B------:R-:W4:Y:S04]  /*24100*/  @!P3 LDG.E.U16 R155, desc[UR16][R52.64] ;  /* 0x00000010349bb981 */ /* 0x000f28000c1e1500 */
[----:B------:R-:W4:Y:S04]  /*24110*/  LDL R53, [R1+0x944] ;  /* 0x0009440001357983 */ /* 0x000f280000100800 */
[----:B------:R-:W4:Y:S01]  /*24120*/  LDL R52, [R1+0x948] ;  /* 0x0009480001347983 */ /* 0x000f220000100800 */
[----:B------:R-:W-:-:S02]  /*24130*/  PRMT R157, RZ, 0x7610, R157 ;  /* 0x00007610ff9d7816 */ /* 0x000fc4000000009d */
[----:B------:R-:W-:Y:S01]  /*24140*/  PRMT R159, RZ, 0x7610, R159 ;  /* 0x00007610ff9f7816 */ /* 0x000fe2000000009f */
[----:B------:R-:W-:Y:S04]  /*24150*/  STS.U16 [R69+UR5+0x10f00], R164 ;  /* 0x010f00a445007988 */ /* 0x000fe80008000405 */
[----:B------:R0:W-:Y:S01]  /*24160*/  STS.U16 [R69+UR5+0x18f00], R165 ;  /* 0x018f00a545007988 */ /* 0x0001e20008000405 */
[----:B------:R-:W-:Y:S01]  /*24170*/  PRMT R162, RZ, 0x7610, R162 ;  /* 0x00007610ffa27816 */ /* 0x000fe200000000a2 */
[----:B------:R-:W-:Y:S01]  /*24180*/  @!P3 IMAD.MOV.U32 R73, RZ, RZ, R72 ;  /* 0x000000ffff49b224 */ /* 0x000fe200078e0048 */
[----:B------:R-:W-:Y:S01]  /*24190*/  PRMT R158, RZ, 0x7610, R158 ;  /* 0x00007610ff9e7816 */ /* 0x000fe2000000009e */
[----:B------:R-:W4:Y:S01]  /*241a0*/  LDL.LU R76, [R1+0xb74] ;  /* 0x000b7400014c7983 */ /* 0x000f220000300800 */
[----:B------:R-:W-:Y:S01]  /*241b0*/  @!P3 IMAD.MOV.U32 R72, RZ, RZ, R71 ;  /* 0x000000ffff48b224 */ /* 0x000fe200078e0047 */
[----:B------:R-:W-:-:S02]  /*241c0*/  PRMT R160, RZ, 0x7610, R160 ;  /* 0x00007610ffa07816 */ /* 0x000fc400000000a0 */
[----:B------:R-:W4:Y:S04]  /*241d0*/  LDL.LU R79, [R1+0xb70] ;  /* 0x000b7000014f7983 */ /* 0x000f280000300800 */
[----:B---3--:R2:W3:Y:S04]  /*241e0*/  @!P3 LDG.E.U16 R157, desc[UR16][R50.64] ;  /* 0x00000010329db981 */ /* 0x0084e8000c1e1500 */
[----:B------:R-:W3:Y:S04]  /*241f0*/  LDL.LU R78, [R1+0xb64] ;  /* 0x000b6400014e7983 */ /* 0x000ee80000300800 */
[----:B------:R-:W3:Y:S04]  /*24200*/  LDL.LU R81, [R1+0xb60] ;  /* 0x000b600001517983 */ /* 0x000ee80000300800 */
[----:B------:R-:W3:Y:S04]  /*24210*/  LDL.LU R80, [R1+0xb54] ;  /* 0x000b540001507983 */ /* 0x000ee80000300800 */
[----:B------:R-:W3:Y:S04]  /*24220*/  LDL.LU R83, [R1+0xb50] ;  /* 0x000b500001537983 */ /* 0x000ee80000300800 */
[----:B------:R-:W3:Y:S04]  /*24230*/  LDL.LU R82, [R1+0xb44] ;  /* 0x000b440001527983 */ /* 0x000ee80000300800 */
[----:B------:R-:W3:Y:S04]  /*24240*/  @!P3 LDG.E.U16 R162, desc[UR16][R72.64] ;  /* 0x0000001048a2b981 */ /* 0x000ee8000c1e1500 */
[----:B------:R-:W3:Y:S04]  /*24250*/  LDL.LU R84, [R1+0xb40] ;  /* 0x000b400001547983 */ /* 0x000ee80000300800 */
[----:B------:R-:W3:Y:S04]  /*24260*/  LDL R74, [R1+0xa84] ;  /* 0x000a8400014a7983 */ /* 0x000ee80000100800 */
[----:B------:R-:W3:Y:S04]  /*24270*/  LDL R73, [R1+0xa88] ;  /* 0x000a880001497983 */ /* 0x000ee80000100800 */
[----:B------:R-:W3:Y:S04]  /*24280*/  LDL R72, [R1+0x8b4] ;  /* 0x0008b40001487983 */ /* 0x000ee80000100800 */
[----:B------:R-:W3:Y:S01]  /*24290*/  LDL R71, [R1+0x8c8] ;  /* 0x0008c80001477983 */ /* 0x000ee20000100800 */
[----:B--2---:R-:W-:-:S03]  /*242a0*/  @!P3 IMAD.MOV.U32 R51, RZ, RZ, R49 ;  /* 0x000000ffff33b224 */ /* 0x004fc600078e0031 */
[----:B------:R-:W2:Y:S01]  /*242b0*/  LDL R49, [R1+0x9c4] ;  /* 0x0009c40001317983 */ /* 0x000ea20000100800 */
[----:B----4-:R-:W-:-:S03]  /*242c0*/  @!P3 IMAD.MOV.U32 R50, RZ, RZ, R48 ;  /* 0x000000ffff32b224 */ /* 0x010fc600078e0030 */
[----:B------:R-:W2:Y:S04]  /*242d0*/  LDL R48, [R1+0x9c8] ;  /* 0x0009c80001307983 */ /* 0x000ea80000100800 */
[----:B------:R-:W4:Y:S01]  /*242e0*/  @!P3 LDG.E.U16 R158, desc[UR16][R50.64] ;  /* 0x00000010329eb981 */ /* 0x000f22000c1e1500 */
[----:B0-----:R-:W-:-:S03]  /*242f0*/  @!P3 IMAD.MOV.U32 R165, RZ, RZ, R53 ;  /* 0x000000ffffa5b224 */ /* 0x001fc600078e0035 */
[----:B------:R-:W4:Y:S01]  /*24300*/  LDL R51, [R1+0xa04] ;  /* 0x000a040001337983 */ /* 0x000f220000100800 */
[----:B------:R-:W-:-:S03]  /*24310*/  @!P3 IMAD.MOV.U32 R164, RZ, RZ, R52 ;  /* 0x000000ffffa4b224 */ /* 0x000fc600078e0034 */
[----:B------:R-:W4:Y:S04]  /*24320*/  LDL R50, [R1+0xa08] ;  /* 0x000a080001327983 */ /* 0x000f280000100800 */
[----:B------:R0:W4:Y:S04]  /*24330*/  @!P3 LDG.E.U16 R159, desc[UR16][R164.64] ;  /* 0x00000010a49fb981 */ /* 0x000128000c1e1500 */
[----:B------:R-:W4:Y:S04]  /*24340*/  LDL R53, [R1+0xa44] ;  /* 0x000a440001357983 */ /* 0x000f280000100800 */
[----:B------:R-:W4:Y:S01]  /*24350*/  LDL R52, [R1+0xa48] ;  /* 0x000a480001347983 */ /* 0x000f220000100800 */
[----:B0-----:R-:W-:-:S02]  /*24360*/  @!P3 IMAD.MOV.U32 R164, RZ, RZ, R75 ;  /* 0x000000ffffa4b224 */ /* 0x001fc400078e004b */
[----:B------:R-:W-:-:S05]  /*24370*/  @!P3 IMAD.MOV.U32 R165, RZ, RZ, R77 ;  /* 0x000000ffffa5b224 */ /* 0x000fca00078e004d */
[----:B------:R0:W4:Y:S04]  /*24380*/  @!P3 LDG.E.U16 R160, desc[UR16][R164.64] ;  /* 0x00000010a4a0b981 */ /* 0x000128000c1e1500 */
[----:B------:R-:W0:Y:S01]  /*24390*/  LDL.LU.64 R164, [R1+0x1070] ;  /* 0x0010700001a47983 */ /* 0x000e220000300a00 */
[----:B------:R-:W-:Y:S02]  /*243a0*/  PRMT R161, RZ, 0x7610, R161 ;  /* 0x00007610ffa17816 */ /* 0x000fe400000000a1 */
[----:B------:R-:W-:Y:S02]  /*243b0*/  PRMT R3, RZ, 0x7610, R3 ;  /* 0x00007610ff037816 */ /* 0x000fe40000000003 */
[----:B------:R-:W-:Y:S01]  /*243c0*/  PRMT R163, RZ, 0x7610, R163 ;  /* 0x00007610ffa37816 */ /* 0x000fe200000000a3 */
[----:B------:R1:W-:Y:S01]  /*243d0*/  STS.U16 [R69+UR5+0x11300], R76 ;  /* 0x0113004c45007988 */ /* 0x0003e20008000405 */
[----:B---3--:R-:W-:-:S02]  /*243e0*/  @!P3 IMAD.MOV.U32 R75, RZ, RZ, R74 ;  /* 0x000000ffff4bb224 */ /* 0x008fc400078e004a */
[----:B------:R-:W-:Y:S02]  /*243f0*/  @!P3 IMAD.MOV.U32 R74, RZ, RZ, R73 ;  /* 0x000000ffff4ab224 */ /* 0x000fe400078e0049 */
[----:B------:R-:W-:-:S03]  /*24400*/  @!P3 IMAD.MOV.U32 R73, RZ, RZ, R72 ;  /* 0x000000ffff49b224 */ /* 0x000fc600078e0048 */
[----:B------:R-:W3:Y:S01]  /*24410*/  @!P3 LDG.E.U16 R163, desc[UR16][R74.64] ;  /* 0x000000104aa3b981 */ /* 0x000ee2000c1e1500 */
[----:B------:R-:W-:-:S05]  /*24420*/  @!P3 MOV R72, R71 ;  /* 0x000000470048b202 */ /* 0x000fca0000000f00 */
[----:B------:R-:W3:Y:S04]  /*24430*/  @!P3 LDG.E.U16 R3, desc[UR16][R72.64] ;  /* 0x000000104803b981 */ /* 0x000ee8000c1e1500 */
[----:B------:R-:W-:Y:S04]  /*24440*/  STS.U16 [R69+UR5+0x19300], R79 ;  /* 0x0193004f45007988 */ /* 0x000fe80008000405 */
[----:B------:R0:W-:Y:S04]  /*24450*/  STS.U16 [R69+UR5+0x11700], R78 ;  /* 0x0117004e45007988 */ /* 0x0001e80008000405 */
[----:B------:R-:W-:Y:S04]  /*24460*/  STS.U16 [R69+UR5+0x19700], R81 ;  /* 0x0197005145007988 */ /* 0x000fe80008000405 */
[----:B------:R0:W-:Y:S04]  /*24470*/  STS.U16 [R69+UR5+0x11b00], R80 ;  /* 0x011b005045007988 */ /* 0x0001e80008000405 */
[----:B------:R-:W-:Y:S04]  /*24480*/  STS.U16 [R69+UR5+0x19b00], R83 ;  /* 0x019b005345007988 */ /* 0x000fe80008000405 */
[----:B------:R0:W-:Y:S04]  /*24490*/  STS.U16 [R69+UR5+0x11f00], R82 ;  /* 0x011f005245007988 */ /* 0x0001e80008000405 */
[----:B------:R0:W-:Y:S04]  /*244a0*/  STS.U16 [R69+UR5+0x19f00], R84 ;  /* 0x019f005445007988 */ /* 0x0001e80008000405 */
[----:B--2---:R-:W2:Y:S04]  /*244b0*/  @!P3 LDG.E.U16 R161, desc[UR16][R48.64] ;  /* 0x0000001030a1b981 */ /* 0x004ea8000c1e1500 */
[----:B------:R0:W5:Y:S02]  /*244c0*/  LDL.LU.64 R48, [R1+0x1068] ;  /* 0x0010680001307983 */ /* 0x0001640000300a00 */
[----:B0-----:R-:W-:-:S02]  /*244d0*/  PRMT R165, RZ, 0x7610, R165 ;  /* 0x00007610ffa57816 */ /* 0x001fc400000000a5 */
[----:B------:R-:W-:-:S04]  /*244e0*/  PRMT R164, RZ, 0x7610, R164 ;  /* 0x00007610ffa47816 */ /* 0x000fc800000000a4 */
[----:B----4-:R-:W4:Y:S04]  /*244f0*/  @!P3 LDG.E.U16 R165, desc[UR16][R50.64] ;  /* 0x0000001032a5b981 */ /* 0x010f28000c1e1500 */
[----:B------:R-:W2:Y:S04]  /*24500*/  @!P3 LDG.E.U16 R164, desc[UR16][R52.64] ;  /* 0x0000001034a4b981 */ /* 0x000ea8000c1e1500 */
[----:B------:R0:W5:Y:S04]  /*24510*/  LDL.LU.64 R50, [R1+0x1060] ;  /* 0x0010600001327983 */ /* 0x0001680000300a00 */
[----:B------:R0:W5:Y:S04]  /*24520*/  LDL.LU.64 R52, [R1+0x1058] ;  /* 0x0010580001347983 */ /* 0x0001680000300a00 */
[----:B------:R-:W2:Y:S04]  /*24530*/  LDL.LU R71, [R1+0xb94] ;  /* 0x000b940001477983 */ /* 0x000ea80000300800 */
[----:B------:R-:W3:Y:S04]  /*24540*/  LDL.LU R72, [R1+0xb90] ;  /* 0x000b900001487983 */ /* 0x000ee80000300800 */
[----:B------:R-:W4:Y:S04]  /*24550*/  LDL.LU R73, [R1+0xb8c] ;  /* 0x000b8c0001497983 */ /* 0x000f280000300800 */
[----:B------:R-:W4:Y:S04]  /*24560*/  LDL.LU R74, [R1+0xb88] ;  /* 0x000b8800014a7983 */ /* 0x000f280000300800 */
[----:B------:R-:W4:Y:S04]  /*24570*/  LDL.LU R75, [R1+0xb84] ;  /* 0x000b8400014b7983 */ /* 0x000f280000300800 */
[----:B-1----:R-:W4:Y:S04]  /*24580*/  LDL.LU R76, [R1+0xb80] ;  /* 0x000b8000014c7983 */ /* 0x002f280000300800 */
        /* <DEDUP_REMOVED lines=9> */
[----:B------:R0:W-:Y:S04]  /*24620*/  STS.U16 [R69+UR5+0x1a300], R56 ;  /* 0x01a3003845007988 */ /* 0x0001e80008000405 */
[----:B------:R0:W-:Y:S04]  /*24630*/  STS.U16 [R69+UR5+0x12700], R57 ;  /* 0x0127003945007988 */ /* 0x0001e80008000405 */
[----:B-1----:R1:W5:Y:S04]  /*24640*/  LDL.LU R55, [R1+0x1050] ;  /* 0x0010500001377983 */ /* 0x0023680000300800 */
[----:B------:R1:W-:Y:S04]  /*24650*/  STS.U16 [R69+UR5+0x1a700], R58 ;  /* 0x01a7003a45007988 */ /* 0x0003e80008000405 */
[----:B0-----:R0:W5:Y:S04]  /*24660*/  LDL.LU R56, [R1+0x104c] ;  /* 0x00104c0001387983 */ /* 0x0011680000300800 */
[----:B------:R0:W-:Y:S04]  /*24670*/  STS.U16 [R69+UR5+0x12b00], R59 ;  /* 0x012b003b45007988 */ /* 0x0001e80008000405 */
[----:B------:R0:W5:Y:S04]  /*24680*/  LDL.LU R57, [R1+0x1048] ;  /* 0x0010480001397983 */ /* 0x0001680000300800 */
        /* <DEDUP_REMOVED lines=16> */
[----:B------:R0:W5:Y:S01]  /*24790*/  LDL.LU R66, [R1+0x1024] ;  /* 0x0010240001427983 */ /* 0x0001620000300800 */
[----:B-1----:R-:W-:-:S03]  /*247a0*/  LOP3.LUT R102, R0, 0x70, RZ, 0x3c, !PT ;  /* 0x0000007000667812 */ /* 0x002fc600078e3cff */
[----:B------:R1:W-:Y:S04]  /*247b0*/  STS.U16 [R69+UR5+0x1bb00], R67 ;  /* 0x01bb004345007988 */ /* 0x0003e80008000405 */
[----:B------:R0:W-:Y:S04]  /*247c0*/  STS.U16 [R69+UR5+0x13f00], R68 ;  /* 0x013f004445007988 */ /* 0x0001e80008000405 */
[----:B------:R0:W-:Y:S04]  /*247d0*/  STS.U16 [R69+UR5+0x1bf00], R70 ;  /* 0x01bf004645007988 */ /* 0x0001e80008000405 */
[----:B-1----:R1:W5:Y:S04]  /*247e0*/  LDL.LU R67, [R1+0x1020] ;  /* 0x0010200001437983 */ /* 0x0023680000300800 */
[----:B0-----:R1:W5:Y:S04]  /*247f0*/  LDL.LU R68, [R1+0x101c] ;  /* 0x00101c0001447983 */ /* 0x0013680000300800 */
[----:B------:R1:W5:Y:S04]  /*24800*/  LDL.LU R69, [R1+0x1018] ;  /* 0x0010180001457983 */ /* 0x0003680000300800 */
[----:B------:R1:W5:Y:S04]  /*24810*/  LDL.LU R70, [R1+0x1014] ;  /* 0x0010140001467983 */ /* 0x0003680000300800 */
[----:B--2---:R0:W-:Y:S04]  /*24820*/  STS.U16 [R102+UR5+0x10380], R71 ;  /* 0x0103804766007988 */ /* 0x0041e80008000405 */
[----:B---3--:R2:W-:Y:S04]  /*24830*/  STS.U16 [R102+UR5+0x18380], R72 ;  /* 0x0183804866007988 */ /* 0x0085e80008000405 */
[----:B----4-:R3:W-:Y:S04]  /*24840*/  STS.U16 [R102+UR5+0x10780], R73 ;  /* 0x0107804966007988 */ /* 0x0107e80008000405 */
[----:B0-----:R1:W5:Y:S04]  /*24850*/  LDL.LU R71, [R1+0x1010] ;  /* 0x0010100001477983 */ /* 0x0013680000300800 */
[----:B--2---:R1:W5:Y:S04]  /*24860*/  LDL.LU R72, [R1+0x100c] ;  /* 0x00100c0001487983 */ /* 0x0043680000300800 */
[----:B---3--:R1:W5:Y:S04]  /*24870*/  LDL.LU R73, [R1+0x1008] ;  /* 0x0010080001497983 */ /* 0x0083680000300800 */
[----:B------:R0:W-:Y:S04]  /*24880*/  STS.U16 [R102+UR5+0x18780], R74 ;  /* 0x0187804a66007988 */ /* 0x0001e80008000405 */
[----:B------:R2:W-:Y:S04]  /*24890*/  STS.U16 [R102+UR5+0x10b80], R75 ;  /* 0x010b804b66007988 */ /* 0x0005e80008000405 */
[----:B------:R3:W-:Y:S04]  /*248a0*/  STS.U16 [R102+UR5+0x18b80], R76 ;  /* 0x018b804c66007988 */ /* 0x0007e80008000405 */
        /* <DEDUP_REMOVED lines=53> */
[----:B0-----:R1:W5:Y:S04]  /*24c00*/  LDL.LU R101, [R1+0xf98] ;  /* 0x000f980001657983 */ /* 0x0013680000300800 */
[----:B--2---:R1:W5:Y:S04]  /*24c10*/  LDL.LU R102, [R1+0xf94] ;  /* 0x000f940001667983 */ /* 0x0043680000300800 */
[----:B------:R-:W2:Y:S04]  /*24c20*/  LDL.LU R2, [R1+0xf90] ;  /* 0x000f900001027983 */ /* 0x000ea80000300800 */
[----:B--2---:R0:W-:Y:S04]  /*24c30*/  STS.U16 [R2+UR5+0x25000], R116 ;  /* 0x0250007402007988 */ /* 0x0041e80008000405 */
[----:B------:R2:W-:Y:S01]  /*24c40*/  STS.U16 [R2+UR5+0x24000], R103 ;  /* 0x0240006702007988 */ /* 0x0005e20008000405 */
[----:B0-----:R-:W-:-:S03]  /*24c50*/  LOP3.LUT R116, R2, 0x10, RZ, 0x3c, !PT ;  /* 0x0000001002747812 */ /* 0x001fc600078e3cff */
        /* <DEDUP_REMOVED lines=11> */
[----:B--2---:R1:W5:Y:S04]  /*24d10*/  LDL.LU R103, [R1+0xf8c] ;  /* 0x000f8c0001677983 */ /* 0x0043680000300800 */
[----:B0-----:R1:W5:Y:S01]  /*24d20*/  LDL.LU R104, [R1+0xf88] ;  /* 0x000f880001687983 */ /* 0x0013620000300800 */
[----:B---3--:R-:W-:-:S03]  /*24d30*/  LOP3.LUT R124, R2, 0x20, RZ, 0x3c, !PT ;  /* 0x00000020027c7812 */ /* 0x008fc600078e3cff */
[----:B------:R-:W-:Y:S04]  /*24d40*/  STS.U16 [R116+UR5+0x25480], R114 ;  /* 0x0254807274007988 */ /* 0x000fe80008000405 */
[----:B------:R1:W5:Y:S04]  /*24d50*/  LDL.LU R105, [R1+0xf84] ;  /* 0x000f840001697983 */ /* 0x0003680000300800 */
        /* <DEDUP_REMOVED lines=12> */
[----:B------:R0:W-:Y:S04]  /*24e20*/  STS.U16 [R124+UR5+0x25100], R132 ;  /* 0x025100847c007988 */ /* 0x0001e80008000405 */
[----:B------:R1:W5:Y:S04]  /*24e30*/  LDL.LU R112, [R1+0xf68] ;  /* 0x000f680001707983 */ /* 0x0003680000300800 */
[----:B------:R1:W5:Y:S01]  /*24e40*/  LDL.LU R113, [R1+0xf64] ;  /* 0x000f640001717983 */ /* 0x0003620000300800 */
[----:B0-----:R-:W-:-:S03]  /*24e50*/  LOP3.LUT R132, R2, 0x30, RZ, 0x3c, !PT ;  /* 0x0000003002847812 */ /* 0x001fc600078e3cff */
[----:B------:R1:W5:Y:S04]  /*24e60*/  LDL.LU R114, [R1+0xf60] ;  /* 0x000f600001727983 */ /* 0x0003680000300800 */
[----:B------:R0:W-:Y:S04]  /*24e70*/  STS.U16 [R124+UR5+0x25500], R122 ;  /* 0x0255007a7c007988 */ /* 0x0001e80008000405 */
[----:B------:R1:W5:Y:S04]  /*24e80*/  LDL.LU R115, [R1+0xf5c] ;  /* 0x000f5c0001737983 */ /* 0x0003680000300800 */
[----:B------:R2:W-:Y:S04]  /*24e90*/  STS.U16 [R124+UR5+0x25900], R123 ;  /* 0x0259007b7c007988 */ /* 0x0005e80008000405 */
        /* <DEDUP_REMOVED lines=12> */
[----:B0-----:R1:W5:Y:S04]  /*24f60*/  LDL.LU R122, [R1+0xf40] ;  /* 0x000f4000017a7983 */ /* 0x0013680000300800 */
[----:B--2---:R1:W5:Y:S01]  /*24f70*/  LDL.LU R123, [R1+0xf3c] ;  /* 0x000f3c00017b7983 */ /* 0x0043620000300800 */
[----:B---3--:R-:W-:-:S03]  /*24f80*/  LOP3.LUT R140, R2, 0x40, RZ, 0x3c, !PT ;  /* 0x00000040028c7812 */ /* 0x008fc600078e3cff */
[----:B------:R1:W5:Y:S04]  /*24f90*/  LDL.LU R124, [R1+0xf38] ;  /* 0x000f3800017c7983 */ /* 0x0003680000300800 */
[----:B------:R0:W-:Y:S04]  /*24fa0*/  STS.U16 [R132+UR5+0x25580], R130 ;  /* 0x0255808284007988 */ /* 0x0001e80008000405 */
        /* <DEDUP_REMOVED lines=10> */
[----:B0-----:R1:W5:Y:S04]  /*25050*/  LDL.LU R130, [R1+0xf20] ;  /* 0x000f200001827983 */ /* 0x0013680000300800 */
[----:B------:R-:W-:Y:S04]  /*25060*/  STS.U16 [R140+UR5+0x24e00], R137 ;  /* 0x024e00898c007988 */ /* 0x000fe80008000405 */
[----:B--2---:R1:W5:Y:S04]  /*25070*/  LDL.LU R131, [R1+0xf1c] ;  /* 0x000f1c0001837983 */ /* 0x0043680000300800 */
[----:B------:R0:W-:Y:S04]  /*25080*/  STS.U16 [R140+UR5+0x25200], R148 ;  /* 0x025200948c007988 */ /* 0x0001e80008000405 */
[----:B---3--:R1:W5:Y:S04]  /*25090*/  LDL.LU R132, [R1+0xf18] ;  /* 0x000f180001847983 */ /* 0x0083680000300800 */
[----:B------:R1:W5:Y:S01]  /*250a0*/  LDL.LU R133, [R1+0xf14] ;  /* 0x000f140001857983 */ /* 0x0003620000300800 */
[----:B0-----:R-:W-:-:S03]  /*250b0*/  LOP3.LUT R148, R2, 0x50, RZ, 0x3c, !PT ;  /* 0x0000005002947812 */ /* 0x001fc600078e3cff */
[----:B------:R1:W5:Y:S04]  /*250c0*/  LDL.LU R134, [R1+0xf10] ;  /* 0x000f100001867983 */ /* 0x0003680000300800 */
[----:B------:R0:W-:Y:S04]  /*250d0*/  STS.U16 [R140+UR5+0x25600], R138 ;  /* 0x0256008a8c007988 */ /* 0x0001e80008000405 */
[----:B------:R1:W5:Y:S04]  /*250e0*/  LDL.LU R135, [R1+0xf0c] ;  /* 0x000f0c0001877983 */ /* 0x0003680000300800 */
[----:B------:R2:W-:Y:S04]  /*250f0*/  STS.U16 [R140+UR5+0x25a00], R139 ;  /* 0x025a008b8c007988 */ /* 0x0005e80008000405 */
[----:B------:R1:W5:Y:S04]  /*25100*/  LDL.LU R136, [R1+0xf08] ;  /* 0x000f080001887983 */ /* 0x0003680000300800 */
[----:B------:R3:W-:Y:S04]  /*25110*/  STS.U16 [R140+UR5+0x25e00], R141 ;  /* 0x025e008d8c007988 */ /* 0x0007e80008000405 */
[----:B------:R1:W5:Y:S04]  /*25120*/  LDL.LU R137, [R1+0xf04] ;  /* 0x000f040001897983 */ /* 0x0003680000300800 */
[----:B------:R4:W-:Y:S04]  /*25130*/  STS.U16 [R148+UR5+0x24280], R142 ;  /* 0x0242808e94007988 */ /* 0x0009e80008000405 */
[----:B0-----:R1:W5:Y:S04]  /*25140*/  LDL.LU R138, [R1+0xf00] ;  /* 0x000f0000018a7983 */ /* 0x0013680000300800 */
[----:B------:R0:W-:Y:S04]  /*25150*/  STS.U16 [R148+UR5+0x24680], R143 ;  /* 0x0246808f94007988 */ /* 0x0001e80008000405 */
[----:B--2---:R1:W5:Y:S04]  /*25160*/  LDL.LU R139, [R1+0xefc] ;  /* 0x000efc00018b7983 */ /* 0x0043680000300800 */
[----:B------:R-:W-:Y:S04]  /*25170*/  STS.U16 [R148+UR5+0x24a80], R144 ;  /* 0x024a809094007988 */ /* 0x000fe80008000405 */
[----:B---3--:R1:W5:Y:S04]  /*25180*/  LDL.LU R140, [R1+0xef8] ;  /* 0x000ef800018c7983 */ /* 0x0083680000300800 */
[----:B------:R-:W-:Y:S04]  /*25190*/  STS.U16 [R148+UR5+0x24e80], R145 ;  /* 0x024e809194007988 */ /* 0x000fe80008000405 */
[----:B------:R1:W5:Y:S04]  /*251a0*/  LDL.LU R141, [R1+0xef4] ;  /* 0x000ef400018d7983 */ /* 0x0003680000300800 */
[----:B------:R2:W-:Y:S04]  /*251b0*/  STS.U16 [R148+UR5+0x25280], R156 ;  /* 0x0252809c94007988 */ /* 0x0005e80008000405 */
[----:B----4-:R1:W5:Y:S04]  /*251c0*/  LDL.LU R142, [R1+0xef0] ;  /* 0x000ef000018e7983 */ /* 0x0103680000300800 */
[----:B0-----:R1:W5:Y:S01]  /*251d0*/  LDL.LU R143, [R1+0xeec] ;  /* 0x000eec00018f7983 */ /* 0x0013620000300800 */
[----:B--2---:R-:W-:-:S03]  /*251e0*/  LOP3.LUT R156, R2, 0x60, RZ, 0x3c, !PT ;  /* 0x00000060029c7812 */ /* 0x004fc600078e3cff */
[----:B------:R1:W5:Y:S04]  /*251f0*/  LDL.LU R144, [R1+0xee8] ;  /* 0x000ee80001907983 */ /* 0x0003680000300800 */
[----:B------:R0:W-:Y:S04]  /*25200*/  STS.U16 [R148+UR5+0x25680], R146 ;  /* 0x0256809294007988 */ /* 0x0001e80008000405 */
[----:B------:R1:W5:Y:S04]  /*25210*/  LDL.LU R145, [R1+0xee4] ;  /* 0x000ee40001917983 */ /* 0x0003680000300800 */
[----:B------:R2:W-:Y:S04]  /*25220*/  STS.U16 [R148+UR5+0x25a80], R147 ;  /* 0x025a809394007988 */ /* 0x0005e80008000405 */
[----:B0-----:R1:W5:Y:S04]  /*25230*/  LDL.LU R146, [R1+0xee0] ;  /* 0x000ee00001927983 */ /* 0x0013680000300800 */
[----:B------:R0:W-:Y:S04]  /*25240*/  STS.U16 [R148+UR5+0x25e80], R149 ;  /* 0x025e809594007988 */ /* 0x0001e80008000405 */
[----:B--2---:R1:W5:Y:S04]  /*25250*/  LDL.LU R147, [R1+0xedc] ;  /* 0x000edc0001937983 */ /* 0x0043680000300800 */
[----:B------:R2:W-:Y:S04]  /*25260*/  STS.U16 [R156+UR5+0x24300], R150 ;  /* 0x024300969c007988 */ /* 0x0005e80008000405 */
[----:B0-----:R1:W5:Y:S04]  /*25270*/  LDL.LU R148, [R1+0xed8] ;  /* 0x000ed80001947983 */ /* 0x0013680000300800 */
[----:B------:R0:W-:Y:S04]  /*25280*/  STS.U16 [R156+UR5+0x24700], R151 ;  /* 0x024700979c007988 */ /* 0x0001e80008000405 */
[----:B------:R1:W5:Y:S04]  /*25290*/  LDL.LU R149, [R1+0xed4] ;  /* 0x000ed40001957983 */ /* 0x0003680000300800 */
[----:B------:R3:W-:Y:S04]  /*252a0*/  STS.U16 [R156+UR5+0x24b00], R152 ;  /* 0x024b00989c007988 */ /* 0x0007e80008000405 */
[----:B--2---:R1:W5:Y:S04]  /*252b0*/  LDL.LU R150, [R1+0xed0] ;  /* 0x000ed00001967983 */ /* 0x0043680000300800 */
[----:B------:R2:W-:Y:S04]  /*252c0*/  STS.U16 [R156+UR5+0x24f00], R153 ;  /* 0x024f00999c007988 */ /* 0x0005e80008000405 */
[----:B0-----:R1:W5:Y:S04]  /*252d0*/  LDL.LU R151, [R1+0xecc] ;  /* 0x000ecc0001977983 */ /* 0x0013680000300800 */
[----:B------:R0:W-:Y:S04]  /*252e0*/  STS.U16 [R156+UR5+0x25300], R162 ;  /* 0x025300a29c007988 */ /* 0x0001e80008000405 */
[----:B---3--:R1:W5:Y:S04]  /*252f0*/  LDL.LU R152, [R1+0xec8] ;  /* 0x000ec80001987983 */ /* 0x0083680000300800 */
[----:B--2---:R1:W5:Y:S01]  /*25300*/  LDL.LU R153, [R1+0xec4] ;  /* 0x000ec40001997983 */ /* 0x0043620000300800 */
[----:B0-----:R-:W-:-:S03]  /*25310*/  LOP3.LUT R162, R2, 0x70, RZ, 0x3c, !PT ;  /* 0x0000007002a27812 */ /* 0x001fc600078e3cff */
[----:B------:R0:W-:Y:S04]  /*25320*/  STS.U16 [R156+UR5+0x25700], R154 ;  /* 0x0257009a9c007988 */ /* 0x0001e80008000405 */
[----:B------:R2:W-:Y:S04]  /*25330*/  STS.U16 [R156+UR5+0x25b00], R155 ;  /* 0x025b009b9c007988 */ /* 0x0005e80008000405 */
[----:B------:R3:W-:Y:S04]  /*25340*/  STS.U16 [R156+UR5+0x25f00], R157 ;  /* 0x025f009d9c007988 */ /* 0x0007e80008000405 */
[----:B0-----:R1:W5:Y:S04]  /*25350*/  LDL.LU R154, [R1+0xec0] ;  /* 0x000ec000019a7983 */ /* 0x0013680000300800 */
[----:B--2---:R1:W5:Y:S04]  /*25360*/  LDL.LU R155, [R1+0xebc] ;  /* 0x000ebc00019b7983 */ /* 0x0043680000300800 */
[----:B---3--:R1:W5:Y:S04]  /*25370*/  LDL.LU R156, [R1+0xeb8] ;  /* 0x000eb800019c7983 */ /* 0x0083680000300800 */
[----:B------:R1:W5:Y:S04]  /*25380*/  LDL.LU R157, [R1+0xeb4] ;  /* 0x000eb400019d7983 */ /* 0x0003680000300800 */
        /* <DEDUP_REMOVED lines=13> */
[----:B------:R2:W-:Y:S01]  /*25460*/  STS.U16 [R162+UR5+0x25f80], R3 ;  /* 0x025f8003a2007988 */ /* 0x0005e20008000405 */
[----:B------:R3:W-:Y:S06]  /*25470*/  MEMBAR.ALL.CTA ;  /* 0x0000000000007992 */ /* 0x0007ec0000008000 */
[----:B---3--:R-:W3:Y:S04]  /*25480*/  FENCE.VIEW.ASYNC.S ;  /* 0x00000000000073c6 */ /* 0x008ee80000000000 */
[----:B0-----:R1:W5:Y:S04]  /*25490*/  LDL.LU R163, [R1+0xe98] ;  /* 0x000e980001a37983 */ /* 0x0013680000300800 */
[----:B--2---:R1:W5:Y:S04]  /*254a0*/  LDL.LU R162, [R1+0xe94] ;  /* 0x000e940001a27983 */ /* 0x0043680000300800 */
[----:B------:R1:W5:Y:S01]  /*254b0*/  LDL.LU R3, [R1+0xe90] ;  /* 0x000e900001037983 */ /* 0x0003620000300800 */
[----:B------:R-:W-:-:S04]  /*254c0*/  ULEA UR8, UR11, UR5, 0x3 ;  /* 0x000000050b087291 */ /* 0x000fc8000f8e18ff */
[----:B------:R-:W-:Y:S01]  /*254d0*/  UIADD3 UR8, UPT, UPT, UR8, 0x28000, URZ ;  /* 0x0002800008087890 */ /* 0x000fe2000fffe0ff */
[----:B---3--:R-:W-:Y:S06]  /*254e0*/  BAR.SYNC.DEFER_BLOCKING 0x0 ;  /* 0x0000000000007b1d */ /* 0x008fec0000010000 */
[----:B------:R-:W-:Y:S05]  /*254f0*/  @P1 BRA `(.L_x_9) ;  /* 0x0000000000dc1947 */ /* 0x000fea0003800000 */
[----:B------:R0:W-:Y:S01]  /*25500*/  STL [R1+0xe94], R2 ;  /* 0x000e940201007387 */ /* 0x0001e20000100800 */
[----:B------:R-:W-:Y:S01]  /*25510*/  UMOV UR70, 0x0 ;  /* 0x0000000000467882 */ /* 0x000fe20000000000 */
[----:B------:R-:W-:Y:S01]  /*25520*/  UMOV UR71, 0x8108490 ;  /* 0x0810849000477882 */ /* 0x000fe20000000000 */
[----:B------:R-:W-:Y:S01]  /*25530*/  UMOV UR15, 0x40004040 ;  /* 0x40004040000f7882 */ /* 0x000fe20000000000 */
[----:B------:R2:W-:Y:S01]  /*25540*/  STL [R1+0xe90], R0 ;  /* 0x000e900001007387 */ /* 0x0005e20000100800 */
[----:B------:R-:W-:Y:S01]  /*25550*/  UMOV UR72, 0x0 ;  /* 0x0000000000487882 */ /* 0x000fe20000000000 */
[----:B------:R-:W-:Y:S01]  /*25560*/  UMOV UR73, 0x8108490 ;  /* 0x0810849000497882 */ /* 0x000fe20000000000 */
[----:B------:R-:W-:Y:S01]  /*25570*/  UMOV UR62, 0x0 ;  /* 0x00000000003e7882 */ /* 0x000fe20000000000 */
[----:B------:R-:W-:Y:S01]  /*25580*/  UMOV UR63, 0x8108490 ;  /* 0x08108490003f7882 */ /* 0x000fe20000000000 */
[----:B------:R-:W-:Y:S01]  /*25590*/  UTCHMMA gdesc[UR14], gdesc[UR60], tmem[UR6], tmem[UR70], idesc[UR71], UPT ;  /* 0x00ff463c0e0075ea */ /* 0x000fe2000b800006 */
[----:B0-----:R-:W-:Y:S01]  /*255a0*/  MOV.SPILL R2, UR17 ;  /* 0x0000001100027c02 */ /* 0x001fe20009000f00 */
[----:B------:R-:W-:Y:S01]  /*255b0*/  UMOV UR17, 0x8108490 ;  /* 0x0810849000117882 */ /* 0x000fe20000000000 */
[----:B------:R-:W-:Y:S01]  /*255c0*/  UTCHMMA gdesc[UR12], gdesc[UR18], tmem[UR6], tmem[UR72], idesc[UR73], UPT ;  /* 0x00ff48120c0075ea */ /* 0x000fe2000b800006 */
[----:B------:R-:W-:Y:S01]  /*255d0*/  UTCHMMA gdesc[UR20], gdesc[UR22], tmem[UR6], tmem[UR62], idesc[UR63], UPT ;  /* 0x00ff3e16140075ea */ /* 0x000fe2000b800006 */
[----:B--2---:R-:W-:Y:S01]  /*255e0*/  MOV.SPILL R0, UR16 ;  /* 0x0000001000007c02 */ /* 0x004fe20009000f00 */
[----:B------:R-:W-:Y:S01]  /*255f0*/  UMOV UR16, 0x0 ;  /* 0x0000000000107882 */ /* 0x000fe20000000000 */
[----:B------:R-:W-:Y:S01]  /*25600*/  UMOV UR64, 0x0 ;  /* 0x0000000000407882 */ /* 0x000fe20000000000 */
[----:B------:R0:W-:Y:S01]  /*25610*/  UTCHMMA gdesc[UR24], gdesc[UR26], tmem[UR6], tmem[UR16], idesc[UR17], UPT ;  /* 0x00ff101a180075ea */ /* 0x0001e2000b800006 */
[----:B------:R-:W-:Y:S01]  /*25620*/  UMOV UR65, 0x8108490 ;  /* 0x0810849000417882 */ /* 0x000fe20000000000 */
[----:B------:R-:W-:-:S02]  /*25630*/  UIADD3 UR76, UPT, UPT, UR6, 0x40, URZ ;  /* 0x00000040064c7890 */ /* 0x000fc4000fffe0ff */
[----:B------:R-:W-:Y:S01]  /*25640*/  UTCHMMA gdesc[UR28], gdesc[UR30], tmem[UR6], tmem[UR64], idesc[UR65], UPT ;  /* 0x00ff401e1c0075ea */ /* 0x000fe2000b800006 */
[----:B------:R-:W-:Y:S01]  /*25650*/  UMOV UR66, 0x0 ;  /* 0x0000000000427882 */ /* 0x000fe20000000000 */
[----:B------:R-:W-:Y:S01]  /*25660*/  UMOV UR67, 0x8108490 ;  /* 0x0810849000437882 */ /* 0x000fe20000000000 */
[----:B------:R-:W-:Y:S02]  /*25670*/  UIADD3 UR77, UPT, UPT, UR6, 0x40, URZ ;  /* 0x00000040064d7890 */ /* 0x000fe4000fffe0ff */
[----:B------:R-:W-:Y:S01]  /*25680*/  UTCHMMA gdesc[UR32], gdesc[UR34], tmem[UR6], tmem[UR66], idesc[UR67], UPT ;  /* 0x00ff4222200075ea */ /* 0x000fe2000b800006 */
[----:B------:R-:W-:Y:S01]  /*25690*/  UMOV UR74, 0x0 ;  /* 0x00000000004a7882 */ /* 0x000fe20000000000 */
[----:B------:R-:W-:Y:S01]  /*256a0*/  UMOV UR75, 0x8108490 ;  /* 0x08108490004b7882 */ /* 0x000fe20000000000 */
[----:B0-----:R-:W-:Y:S01]  /*256b0*/  R2UR.FILL UR17, R2 ;  /* 0x00000000021172ca */ /* 0x001fe200004e0000 */
[----:B------:R-:W-:Y:S01]  /*256c0*/  UIADD3 UR4, UPT, UPT, UR6, 0x40, URZ ;  /* 0x0000004006047890 */ /* 0x000fe2000fffe0ff */
[----:B------:R0:W5:Y:S01]  /*256d0*/  LDL.LU R2, [R1+0xe94] ;  /* 0x000e940001027983 */ /* 0x0001620000300800 */
[----:B------:R-:W-:Y:S01]  /*256e0*/  R2UR.FILL UR16, R0 ;  /* 0x00000000001072ca */ /* 0x000fe200004e0000 */
[----:B------:R-:W-:Y:S01]  /*256f0*/  UMOV UR68, 0x0 ;  /* 0x0000000000447882 */ /* 0x000fe20000000000 */
[----:B------:R-:W-:Y:S01]  /*25700*/  UMOV UR69, 0x8108490 ;  /* 0x0810849000457882 */ /* 0x000fe20000000000 */
[----:B------:R0:W5:Y:S01]  /*25710*/  LDL.LU R0, [R1+0xe90] ;  /* 0x000e900001007983 */ /* 0x0001620000300800 */
[----:B------:R-:W-:-:S02]  /*25720*/  UIADD3 UR10, UPT, UPT, UR6, 0x40, URZ ;  /* 0x00000040060a7890 */ /* 0x000fc4000fffe0ff */
[----:B------:R-:W-:Y:S02]  /*25730*/  UIADD3 UR15, UPT, UPT, UR6, 0x40, URZ ;  /* 0x00000040060f7890 */ /* 0x000fe4000fffe0ff */
[----:B------:R2:W-:Y:S01]  /*25740*/  UTCHMMA gdesc[UR36], gdesc[UR38], tmem[UR6], tmem[UR74], idesc[UR75], UPT ;  /* 0x00ff4a26240075ea */ /* 0x0005e2000b800006 */
[----:B------:R-:W-:Y:S01]  /*25750*/  UTCHMMA gdesc[UR40], gdesc[UR42], tmem[UR6], tmem[UR68], idesc[UR69], UPT ;  /* 0x00ff442a280075ea */ /* 0x000fe2000b800006 */
[----:B------:R-:W-:Y:S01]  /*25760*/  UTCHMMA gdesc[UR44], gdesc[UR60], tmem[UR76], tmem[UR70], idesc[UR71], UPT ;  /* 0x00ff463c2c0075ea */ /* 0x000fe2000b80004c */
[----:B------:R3:W-:Y:S01]  /*25770*/  UTCHMMA gdesc[UR46], gdesc[UR18], tmem[UR77], tmem[UR72], idesc[UR73], UPT ;  /* 0x00ff48122e0075ea */ /* 0x0007e2000b80004d */
[----:B------:R0:W-:Y:S01]  /*25780*/  UTCHMMA gdesc[UR48], gdesc[UR22], tmem[UR4], tmem[UR62], idesc[UR63], UPT ;  /* 0x00ff3e16300075ea */ /* 0x0001e2000b800004 */
[----:B------:R0:W-:Y:S02]  /*25790*/  UTCHMMA gdesc[UR50], gdesc[UR26], tmem[UR10], tmem[UR64], idesc[UR65], UPT ;  /* 0x00ff401a320075ea */ /* 0x0001e4000b80000a */
[----:B------:R0:W-:Y:S01]  /*257a0*/  UTCHMMA gdesc[UR52], gdesc[UR30], tmem[UR15], tmem[UR66], idesc[UR67], UPT ;  /* 0x00ff421e340075ea */ /* 0x0001e2000b80000f */
[----:B--2---:R-:W-:-:S02]  /*257b0*/  UIADD3 UR74, UPT, UPT, UR6, 0x40, URZ ;  /* 0x00000040064a7890 */ /* 0x004fc4000fffe0ff */
[----:B------:R-:W-:Y:S01]  /*257c0*/  UIADD3 UR75, UPT, UPT, UR6, 0x40, URZ ;  /* 0x00000040064b7890 */ /* 0x000fe2000fffe0ff */
[----:B---3--:R-:W-:Y:S01]  /*257d0*/  UMOV UR72, UR8 ;  /* 0x0000000800487c82 */ /* 0x008fe20008000000 */
[----:B------:R-:W-:Y:S02]  /*257e0*/  UMOV UR73, URZ ;  /* 0x000000ff00497c82 */ /* 0x000fe40008000000 */
[----:B------:R-:W-:Y:S01]  /*257f0*/  UMOV UR77, UR72 ;  /* 0x00000048004d7c82 */ /* 0x000fe20008000000 */
[----:B------:R-:W-:Y:S01]  /*25800*/  UMOV UR72, 0x0 ;  /* 0x0000000000487882 */ /* 0x000fe20000000000 */
[----:B------:R-:W-:Y:S01]  /*25810*/  UMOV UR73, 0x8108490 ;  /* 0x0810849000497882 */ /* 0x000fe20000000000 */
[----:B------:R0:W-:Y:S02]  /*25820*/  UTCHMMA gdesc[UR54], gdesc[UR34], tmem[UR74], tmem[UR68], idesc[UR69], UPT ;  /* 0x00ff4422360075ea */ /* 0x0001e4000b80004a */
[----:B------:R0:W-:Y:S01]  /*25830*/  UTCHMMA gdesc[UR56], gdesc[UR38], tmem[UR75], tmem[UR70], idesc[UR71], UPT ;  /* 0x00ff4626380075ea */ /* 0x0001e2000b80004b */
[----:B------:R0:W-:Y:S01]  /*25840*/  UTCHMMA gdesc[UR58], gdesc[UR42], tmem[UR76], tmem[UR72], idesc[UR73], UPT ;  /* 0x00ff482a3a0075ea */ /* 0x0001e2000b80004c */
[----:B------:R0:W-:Y:S01]  /*25850*/  UTCBAR [UR77], URZ ;  /* 0x000000ff4d0073e9 */ /* 0x0001e200080000ff */
[----:B------:R-:W-:Y:S01]  /*25860*/  NOP ;  /* 0x0000000000007918 */ /* 0x000fe20000000000 */
.L_x_9:
[----:B-----5:R2:W-:Y:S04]  /*25870*/  STL [R1+0xe94], R2 ;  /* 0x000e940201007387 */ /* 0x0205e80000100800 */
[----:B--2---:R-:W2:Y:S04]  /*25880*/  LDL R2, [R1+0xe70] ;  /* 0x000e700001027983 */ /* 0x004ea80000100800 */
[----:B------:R3:W-:Y:S04]  /*25890*/  STL [R1+0xe90], R0 ;  /* 0x000e900001007387 */ /* 0x0007e80000100800 */
[----:B---3--:R-:W2:Y:S01]  /*258a0*/  LDL R0, [R1+0x590] ;  /* 0x0005900001007983 */ /* 0x008ea20000100800 */
[----:B------:R-:W-:-:S04]  /*258b0*/  UIADD3 UR11, UPT, UPT, UR11, 0x1, URZ ;  /* 0x000000010b0b7890 */ /* 0x000fc8000fffe0ff */
[----:B------:R-:W-:-:S04]  /*258c0*/  UISETP.GT.AND UP1, UPT, UR11, 0x1, UPT ;  /* 0x000000010b00788c */ /* 0x000fc8000bf24270 */
[----:B0-----:R-:W-:Y:S02]  /*258d0*/  USEL UR4, URZ, 0x1, !UP1 ;  /* 0x00000001ff047887 */ /* 0x001fe4000c800000 */
[----:B------:R-:W-:Y:S01]  /*258e0*/  USEL UR11, UR11, URZ, !UP1 ;  /* 0x000000ff0b0b7287 */ /* 0x000fe2000c800000 */
[----:B--2---:R-:W-:Y:S02]  /*258f0*/  ISETP.NE.U32.AND P0, PT, R0, R2, PT ;  /* 0x000000020000720c */ /* 0x004fe40003f05070 */
[----:B------:R0:W5:Y:S04]  /*25900*/  LDL.LU R2, [R1+0xe94] ;  /* 0x000e940001027983 */ /* 0x0001680000300800 */
[----:B------:R0:W5:Y:S01]  /*25910*/  LDL.LU R0, [R1+0xe90] ;  /* 0x000e900001007983 */ /* 0x0001620000300800 */
[----:B------:R-:W-:-:S03]  /*25920*/  ULOP3.LUT UR10, UR9, UR4, URZ, 0x3c, !UPT ;  /* 0x00000004090a7292 */ /* 0x000fc6000f8e3cff */
[----:B------:R-:W-:-:S04]  /*25930*/  UMOV UR4, UR9 ;  /* 0x0000000900047c82 */ /* 0x000fc80008000000 */
[----:B------:R-:W-:Y:S01]  /*25940*/  UMOV UR9, UR10 ;  /* 0x0000000a00097c82 */ /* 0x000fe20008000000 */
[----:B0-----:R-:W-:Y:S05]  /*25950*/  @P0 BRA `(.L_x_10) ;  /* 0xfffffea000080947 */ /* 0x001fea000383ffff */
.L_x_7:
[----:B------:R-:W0:Y:S08]  /*25960*/  LDC R165, c[0x0][0x3a0] ;  /* 0x0000e800ffa57b82 */ /* 0x000e300000000800 */
[----:B------:R-:W2:Y:S01]  /*25970*/  LDC R3, c[0x0][0x3b4] ;  /* 0x0000ed00ff037b82 */ /* 0x000ea20000000800 */
[----:B0-----:R-:W-:-:S05]  /*25980*/  VIADD R165, R165, 0x7f ;  /* 0x0000007fa5a57836 */ /* 0x001fca0000000000 */
[----:B------:R-:W-:-:S13]  /*25990*/  ISETP.GE.AND P0, PT, R165, 0x80, PT ;  /* 0x00000080a500780c */ /* 0x000fda0003f06270 */
[----:B--2---:R-:W-:Y:S05]  /*259a0*/  @!P0 BRA `(.L_x_11) ;  /* 0x0000000000108947 */ /* 0x004fea0003800000 */
[----:B------:R-:W-:-:S06]  /*259b0*/  USHF.L.U32 UR4, UR4, 0x1f, URZ ;  /* 0x0000001f04047899 */ /* 0x000fcc00080006ff */
[----:B-----5:R-:W-:-:S04]  /*259c0*/  IMAD.U32 R0, RZ, RZ, UR4 ;  /* 0x00000004ff007e24 */ /* 0x020fc8000f8e00ff */
[----:B------:R-:W0:Y:S02]  /*259d0*/  SYNCS.PHASECHK.TRANS64.TRYWAIT P0, [UR8], R0 ;  /* 0x00000000ff0075a7 */ /* 0x000e240008001108 */
[----:B0-----:R-:W-:Y:S05]  /*259e0*/  @!P0 BRA `(.L_x_12) ;  /* 0x0000003000008947 */ /* 0x001fea0003800000 */
.L_x_11:
[----:B-----5:R-:W2:Y:S01]  /*259f0*/  LDL.LU R145, [R1+0x800] ;  /* 0x0008000001917983 */ /* 0x020ea20000300800 */
[----:B------:R-:W0:Y:S03]  /*25a00*/  LDCU.128 UR8, c[0x0][0x390] ;  /* 0x00007200ff0877ac */ /* 0x000e260008000c00 */
[----:B------:R-:W3:Y:S01]  /*25a10*/  LDL.LU R144, [R1+0x8b0] ;  /* 0x0008b00001907983 */ /* 0x000ee20000300800 */
[C---:B------:R-:W-:Y:S01]  /*25a20*/  VIADD R0, R164.reuse, 0x1 ;  /* 0x00000001a4007836 */ /* 0x040fe20000000000 */
[----:B------:R-:W4:Y:S01]  /*25a30*/  LDCU UR4, c[0x0][0x3b8] ;  /* 0x00007700ff0477ac */ /* 0x000f220008000800 */
[C---:B------:R-:W-:Y:S01]  /*25a40*/  VIADD R2, R164.reuse, 0x2 ;  /* 0x00000002a4027836 */ /* 0x040fe20000000000 */
[----:B------:R-:W-:Y:S01]  /*25a50*/  BAR.SYNC.DEFER_BLOCKING 0x0 ;  /* 0x0000000000007b1d */ /* 0x000fe20000010000 */
[C---:B------:R-:W-:Y:S02]  /*25a60*/  VIADD R133, R164.reuse, 0x4 ;  /* 0x00000004a4857836 */ /* 0x040fe40000000000 */
[----:B------:R-:W-:-:S02]  /*25a70*/  VIADD R132, R164, 0x3 ;  /* 0x00000003a4847836 */ /* 0x000fc40000000000 */
[----:B------:R-:W-:Y:S01]  /*25a80*/  VIADD R141, R164, 0x5 ;  /* 0x00000005a48d7836 */ /* 0x000fe20000000000 */
[----:B0-----:R-:W-:Y:S02]  /*25a90*/  ISETP.GE.AND P5, PT, R0, UR11, PT ;  /* 0x0000000b00007c0c */ /* 0x001fe4000bfa6270 */
[----:B------:R-:W-:Y:S02]  /*25aa0*/  ISETP.GE.AND P3, PT, R2, UR11, PT ;  /* 0x0000000b02007c0c */ /* 0x000fe4000bf66270 */
[----:B------:R-:W-:Y:S01]  /*25ab0*/  ISETP.GE.AND P0, PT, R133, UR11, PT ;  /* 0x0000000b85007c0c */ /* 0x000fe2000bf06270 */
[----:B----4-:R-:W-:Y:S01]  /*25ac0*/  IMAD R133, R164, UR4, RZ ;  /* 0x00000004a4857c24 */ /* 0x010fe2000f8e02ff */
[----:B------:R-:W-:-:S03]  /*25ad0*/  ISETP.GE.AND P4, PT, R132, UR11, PT ;  /* 0x0000000b84007c0c */ /* 0x000fc6000bf86270 */
[----:B------:R-:W-:Y:S01]  /*25ae0*/  VIADD R139, R133, UR4 ;  /* 0x00000004858b7c36 */ /* 0x000fe20008000000 */
[----:B------:R-:W0:Y:S02]  /*25af0*/  @!P2 SYNCS.CCTL.IV [UR5+0x28000] ;  /* 0x02800000ff00a9b1 */ /* 0x000e240008000005 */
[----:B0-----:R-:W-:Y:S06]  /*25b00*/  BAR.SYNC.DEFER_BLOCKING 0x0 ;  /* 0x0000000000007b1d */ /* 0x001fec0000010000 */
[----:B------:R-:W0:Y:S01]  /*25b10*/  LDTM.x128 R4, tmem[UR7] ;  /* 0x00000007000479ee */ /* 0x000e2200083c0000 */
[----:B------:R-:W4:Y:S01]  /*25b20*/  @!P2 SYNCS.CCTL.IV [UR5+0x28008] ;  /* 0x02800800ff00a9b1 */ /* 0x000f220008000005 */
[----:B------:R-:W-:Y:S01]  /*25b30*/  ISETP.GE.AND P2, PT, R164, UR11, PT ;  /* 0x0000000ba4007c0c */ /* 0x000fe2000bf46270 */
[----:B------:R-:W-:Y:S01]  /*25b40*/  NOP ;  /* 0x0000000000007918 */ /* 0x000fe20000000000 */
[----:B0-----:R-:W-:-:S02]  /*25b50*/  F2FP.BF16.F32.PACK_AB R138, R5, R4 ;  /* 0x00000004058a723e */ /* 0x001fc400000010ff */
[----:B------:R-:W-:Y:S02]  /*25b60*/  F2FP.BF16.F32.PACK_AB R140, R69, R68 ;  /* 0x00000044458c723e */ /* 0x000fe400000010ff */
[----:B------:R-:W-:Y:S02]  /*25b70*/  PRMT R142, R138, 0x7632, R142 ;  /* 0x000076328a8e7816 */ /* 0x000fe4000000008e */
[----:B------:R-:W-:Y:S02]  /*25b80*/  PRMT R143, R140, 0x7632, R143 ;  /* 0x000076328c8f7816 */ /* 0x000fe4000000008f */
[----:B------:R-:W-:Y:S02]  /*25b90*/  F2FP.BF16.F32.PACK_AB R72, R73, R72 ;  /* 0x000000484948723e */ /* 0x000fe400000010ff */
[----:B------:R-:W-:Y:S01]  /*25ba0*/  F2FP.BF16.F32.PACK_AB R74, R75, R74 ;  /* 0x0000004a4b4a723e */ /* 0x000fe200000010ff */
[----:B------:R-:W-:Y:S01]  /*25bb0*/  VIADD R75, R164, 0xa ;  /* 0x0000000aa44b7836 */ /* 0x000fe20000000000 */
[----:B------:R-:W-:-:S02]  /*25bc0*/  F2FP.BF16.F32.PACK_AB R12, R13, R12 ;  /* 0x0000000c0d0c723e */ /* 0x000fc400000010ff */
[----:B------:R-:W-:Y:S02]  /*25bd0*/  F2FP.BF16.F32.PACK_AB R76, R77, R76 ;  /* 0x0000004c4d4c723e */ /* 0x000fe400000010ff */
[----:B------:R-:W-:Y:S02]  /*25be0*/  F2FP.BF16.F32.PACK_AB R14, R15, R14 ;  /* 0x0000000e0f0e723e */ /* 0x000fe400000010ff */
[----:B------:R-:W-:Y:S02]  /*25bf0*/  F2FP.BF16.F32.PACK_AB R78, R79, R78 ;  /* 0x0000004e4f4e723e */ /* 0x000fe400000010ff */
[----:B------:R-:W-:Y:S02]  /*25c00*/  F2FP.BF16.F32.PACK_AB R16, R17, R16 ;  /* 0x000000101110723e */ /* 0x000fe400000010ff */
[----:B------:R-:W-:Y:S02]  /*25c10*/  F2FP.BF16.F32.PACK_AB R80, R81, R80 ;  /* 0x000000505150723e */ /* 0x000fe400000010ff */
        /* <DEDUP_REMOVED lines=49> */
[----:B------:R-:W-:Y:S01]  /*25f30*/  F2FP.BF16.F32.PACK_AB R67, R131, R67 ;  /* 0x000000438343723e */ /* 0x000fe200000010ff */
[C---:B--2---:R-:W-:Y:S01]  /*25f40*/  IMAD R0, R145.reuse, R3, RZ ;  /* 0x0000000391007224 */ /* 0x044fe200078e02ff */
[----:B------:R-:W-:-:S03]  /*25f50*/  ISETP.GE.AND P1, PT, R145, UR10, PT ;  /* 0x0000000a91007c0c */ /* 0x000fc6000bf26270 */
[----:B------:R-:W-:Y:S01]  /*25f60*/  IMAD R3, R3, 0x80, R0 ;  /* 0x0000008003037824 */ /* 0x000fe200078e0200 */
[----:B------:R-:W-:Y:S02]  /*25f70*/  LEA R4, P6, R0, UR8, 0x1 ;  /* 0x0000000800047c11 */ /* 0x000fe4000f8c08ff */
[----:B------:R-:W-:Y:S02]  /*25f80*/  ISETP.LT.AND P1, PT, R164, UR11, !P1 ;  /* 0x0000000ba4007c0c */ /* 0x000fe4000cf21270 */
[----:B------:R-:W-:Y:S02]  /*25f90*/  LEA.HI.X.SX32 R5, R0, UR9, 0x1, P6 ;  /* 0x0000000900057c11 */ /* 0x000fe4000b0f0eff */
[----:B------:R-:W-:Y:S02]  /*25fa0*/  LEA R2, P6, R3, UR8, 0x1 ;  /* 0x0000000803027c11 */ /* 0x000fe4000f8c08ff */
[----:B---3--:R-:W-:Y:S01]  /*25fb0*/  ISETP.LT.AND P2, PT, R144, UR10, !P2 ;  /* 0x0000000a90007c0c */ /* 0x008fe2000d741270 */
[----:B------:R-:W-:Y:S01]  /*25fc0*/  IMAD.WIDE R68, R133, 0x2, R4 ;  /* 0x0000000285447825 */ /* 0x000fe200078e0204 */
[----:B------:R-:W-:-:S02]  /*25fd0*/  LEA.HI.X.SX32 R3, R3, UR9, 0x1, P6 ;  /* 0x0000000903037c11 */ /* 0x000fc4000b0f0eff */
[----:B------:R-:W-:Y:S01]  /*25fe0*/  ISETP.LT.AND P6, PT, R145, UR10, !P5 ;  /* 0x0000000a91007c0c */ /* 0x000fe2000efc1270 */
[----:B------:R-:W-:Y:S01]  /*25ff0*/  IMAD.WIDE R134, R139, 0x2, R4 ;  /* 0x000000028b867825 */ /* 0x000fe200078e0204 */
[----:B------:R-:W-:Y:S01]  /*26000*/  ISETP.LT.AND P5, PT, R144, UR10, !P5 ;  /* 0x0000000a90007c0c */ /* 0x000fe2000efa1270 */
[----:B------:R0:W-:Y:S01]  /*26010*/  @P1 STG.E.U16 desc[UR16][R68.64], R138 ;  /* 0x0000008a44001986 */ /* 0x0001e2000c101510 */
[----:B------:R-:W-:Y:S01]  /*26020*/  F2FP.BF16.F32.PACK_AB R0, R7, R6 ;  /* 0x000000060700723e */ /* 0x000fe200000010ff */
[----:B------:R-:W-:Y:S01]  /*26030*/  IMAD.WIDE R132, R133, 0x2, R2 ;  /* 0x0000000285847825 */ /* 0x000fe200078e0202 */
[----:B------:R-:W-:-:S03]  /*26040*/  ISETP.GE.AND P1, PT, R141, UR11, PT ;  /* 0x0000000b8d007c0c */ /* 0x000fc6000bf26270 */
[----:B------:R-:W-:Y:S01]  /*26050*/  IMAD.WIDE R136, R139, 0x2, R2 ;  /* 0x000000028b887825 */ /* 0x000fe200078e0202 */
[----:B------:R2:W-:Y:S01]  /*26060*/  @P2 STG.E.U16 desc[UR16][R132.64], R140 ;  /* 0x0000008c84002986 */ /* 0x0005e2000c101510 */
[----:B------:R-:W-:Y:S02]  /*26070*/  ISETP.LT.AND P2, PT, R145, UR10, !P3 ;  /* 0x0000000a91007c0c */ /* 0x000fe4000df41270 */
[----:B------:R-:W-:Y:S01]  /*26080*/  ISETP.LT.AND P3, PT, R144, UR10, !P3 ;  /* 0x0000000a90007c0c */ /* 0x000fe2000df61270 */
[----:B------:R3:W-:Y:S01]  /*26090*/  @P6 STG.E.U16 desc[UR16][R134.64], R142 ;  /* 0x0000008e86006986 */ /* 0x0007e2000c101510 */
[----:B------:R-:W-:Y:S01]  /*260a0*/  VIADD R139, R139, UR4 ;  /* 0x000000048b8b7c36 */ /* 0x000fe20008000000 */
[----:B------:R-:W-:Y:S01]  /*260b0*/  ISETP.LT.AND P6, PT, R145, UR10, !P4 ;  /* 0x0000000a91007c0c */ /* 0x000fe2000e7c1270 */
[----:B0-----:R-:W-:Y:S01]  /*260c0*/  VIADD R138, R164, 0x6 ;  /* 0x00000006a48a7836 */ /* 0x001fe20000000000 */
[----:B------:R-:W-:Y:S01]  /*260d0*/  @P5 STG.E.U16 desc[UR16][R136.64], R143 ;  /* 0x0000008f88005986 */ /* 0x000fe2000c101510 */
[C---:B------:R-:W-:Y:S01]  /*260e0*/  VIADD R141, R139.reuse, UR4 ;  /* 0x000000048b8d7c36 */ /* 0x040fe20008000000 */
[----:B------:R-:W-:Y:S01]  /*260f0*/  ISETP.LT.AND P4, PT, R144, UR10, !P4 ;  /* 0x0000000a90007c0c */ /* 0x000fe2000e781270 */
[----:B------:R-:W-:Y:S01]  /*26100*/  IMAD.WIDE R6, R139, 0x2, R4 ;  /* 0x000000028b067825 */ /* 0x000fe200078e0204 */
[----:B--2---:R-:W-:-:S02]  /*26110*/  F2FP.BF16.F32.PACK_AB R133, R71, R70 ;  /* 0x000000464785723e */ /* 0x004fc400000010ff */
[----:B------:R-:W-:Y:S01]  /*26120*/  ISETP.GE.AND P5, PT, R138, UR11, PT ;  /* 0x0000000b8a007c0c */ /* 0x000fe2000bfa6270 */
[----:B------:R-:W-:Y:S01]  /*26130*/  IMAD.WIDE R68, R139, 0x2, R2 ;  /* 0x000000028b447825 */ /* 0x000fe200078e0202 */
[C---:B---3--:R-:W-:Y:S02]  /*26140*/  PRMT R134, R0.reuse, 0x7610, R134 ;  /* 0x0000761000867816 */ /* 0x048fe40000000086 */
[----:B------:R-:W-:Y:S01]  /*26150*/  PRMT R135, R0, 0x7632, R135 ;  /* 0x0000763200877816 */ /* 0x000fe20000000087 */
[----:B------:R-:W-:Y:S01]  /*26160*/  IMAD.WIDE R70, R141, 0x2, R4 ;  /* 0x000000028d467825 */ /* 0x000fe200078e0204 */
[----:B------:R-:W-:Y:S01]  /*26170*/  F2FP.BF16.F32.PACK_AB R0, R9, R8 ;  /* 0x000000080900723e */ /* 0x000fe200000010ff */
[----:B------:R0:W-:Y:S02]  /*26180*/  @P2 STG.E.U16 desc[UR16][R6.64], R134 ;  /* 0x0000008606002986 */ /* 0x0001e4000c101510 */
[----:B------:R-:W-:Y:S02]  /*26190*/  VIADD R73, R141, UR4 ;  /* 0x000000048d497c36 */ /* 0x000fe40008000000 */
[----:B------:R2:W-:Y:S01]  /*261a0*/  @P3 STG.E.U16 desc[UR16][R68.64], R133 ;  /* 0x0000008544003986 */ /* 0x0005e2000c101510 */
[----:B------:R-:W-:-:S02]  /*261b0*/  VIADD R132, R164, 0x7 ;  /* 0x00000007a4847836 */ /* 0x000fc40000000000 */
[----:B------:R-:W-:Y:S01]  /*261c0*/  IMAD.WIDE R8, R73, 0x2, R4 ;  /* 0x0000000249087825 */ /* 0x000fe200078e0204 */
[----:B------:R3:W-:Y:S01]  /*261d0*/  @P6 STG.E.U16 desc[UR16][R70.64], R135 ;  /* 0x0000008746006986 */ /* 0x0007e2000c101510 */
[----:B------:R-:W-:Y:S02]  /*261e0*/  ISETP.LT.AND P6, PT, R145, UR10, !P0 ;  /* 0x0000000a91007c0c */ /* 0x000fe4000c7c1270 */
[----:B------:R-:W-:Y:S01]  /*261f0*/  ISETP.LT.AND P0, PT, R144, UR10, !P0 ;  /* 0x0000000a90007c0c */ /* 0x000fe2000c701270 */
[----:B0-----:R-:W-:Y:S01]  /*26200*/  IMAD.WIDE R6, R141, 0x2, R2 ;  /* 0x000000028d067825 */ /* 0x001fe200078e0202 */
[----:B------:R-:W-:Y:S02]  /*26210*/  ISETP.GE.AND P2, PT, R132, UR11, PT ;  /* 0x0000000b84007c0c */ /* 0x000fe4000bf46270 */
[----:B--2---:R-:W-:Y:S01]  /*26220*/  PRMT R133, R133, 0x7632, R133 ;  /* 0x0000763285857816 */ /* 0x004fe20000000085 */
[----:B------:R-:W-:Y:S01]  /*26230*/  IMAD.WIDE R68, R73, 0x2, R2 ;  /* 0x0000000249447825 */ /* 0x000fe200078e0202 */
[----:B---3--:R-:W-:-:S03]  /*26240*/  F2FP.BF16.F32.PACK_AB R70, R11, R10 ;  /* 0x0000000a0b46723e */ /* 0x008fc600000010ff */
[----:B------:R0:W-:Y:S01]  /*26250*/  @P4 STG.E.U16 desc[UR16][R6.64], R133 ;  /* 0x0000008506004986 */ /* 0x0001e2000c101510 */
[----:B------:R-:W-:Y:S02]  /*26260*/  VIADD R73, R73, UR4 ;  /* 0x0000000449497c36 */ /* 0x000fe40008000000 */
[----:B------:R-:W-:Y:S01]  /*26270*/  VIADD R132, R164, 0x8 ;  /* 0x00000008a4847836 */ /* 0x000fe20000000000 */
[----:B------:R2:W-:Y:S01]  /*26280*/  @P6 STG.E.U16 desc[UR16][R8.64], R0 ;  /* 0x0000000008006986 */ /* 0x0005e2000c101510 */
[----:B------:R-:W-:Y:S01]  /*26290*/  ISETP.LT.AND P6, PT, R145, UR10, !P5 ;  /* 0x0000000a91007c0c */ /* 0x000fe2000efc1270 */
[----:B------:R-:W-:Y:S01]  /*262a0*/  VIADD R71, R73, UR4 ;  /* 0x0000000449477c36 */ /* 0x000fe20008000000 */
[C---:B------:R-:W-:Y:S01]  /*262b0*/  ISETP.LT.AND P5, PT, R144.reuse, UR10, !P5 ;  /* 0x0000000a90007c0c */ /* 0x040fe2000efa1270 */
[----:B------:R3:W-:Y:S01]  /*262c0*/  @P0 STG.E.U16 desc[UR16][R68.64], R72 ;  /* 0x0000004844000986 */ /* 0x0007e2000c101510 */
[----:B------:R-:W-:Y:S01]  /*262d0*/  ISETP.LT.AND P0, PT, R145, UR10, !P1 ;  /* 0x0000000a91007c0c */ /* 0x000fe2000cf01270 */
[----:B------:R-:W-:Y:S01]  /*262e0*/  IMAD.WIDE R10, R71, 0x2, R4 ;  /* 0x00000002470a7825 */ /* 0x000fe200078e0204 */
[----:B------:R-:W-:-:S02]  /*262f0*/  ISETP.LT.AND P1, PT, R144, UR10, !P1 ;  /* 0x0000000a90007c0c */ /* 0x000fc4000cf21270 */
[----:B------:R-:W-:Y:S01]  /*26300*/  ISETP.GE.AND P3, PT, R132, UR11, PT ;  /* 0x0000000b84007c0c */ /* 0x000fe2000bf66270 */
[----:B0-----:R-:W-:-:S04]  /*26310*/  IMAD.WIDE R6, R73, 0x2, R4 ;  /* 0x0000000249067825 */ /* 0x001fc800078e0204 */
[----:B--2---:R-:W-:Y:S01]  /*26320*/  IMAD.WIDE R8, R73, 0x2, R2 ;  /* 0x0000000249087825 */ /* 0x004fe200078e0202 */
[----:B---3--:R-:W-:-:S03]  /*26330*/  PRMT R72, R0, 0x7632, R72 ;  /* 0x0000763200487816 */ /* 0x008fc60000000048 */
[C---:B------:R-:W-:Y:S01]  /*26340*/  IMAD.WIDE R68, R71.reuse, 0x2, R2 ;  /* 0x0000000247447825 */ /* 0x040fe200078e0202 */
[----:B------:R-:W-:Y:S02]  /*26350*/  IADD3 R0, PT, PT, R164, 0xb, RZ ;  /* 0x0000000ba4007810 */ /* 0x000fe40007ffe0ff */
[----:B------:R-:W-:Y:S01]  /*26360*/  PRMT R73, R72, 0x7632, R73 ;  /* 0x0000763248497816 */ /* 0x000fe20000000049 */
[----:B------:R0:W-:Y:S01]  /*26370*/  @P0 STG.E.U16 desc[UR16][R6.64], R72 ;  /* 0x0000004806000986 */ /* 0x0001e2000c101510 */
[----:B------:R-:W-:Y:S01]  /*26380*/  VIADD R71, R71, UR4 ;  /* 0x0000000447477c36 */ /* 0x000fe20008000000 */
[----:B------:R-:W-:Y:S01]  /*26390*/  ISETP.GE.AND P0, PT, R75, UR11, PT ;  /* 0x0000000b4b007c0c */ /* 0x000fe2000bf06270 */
[----:B------:R-:W-:Y:S01]  /*263a0*/  VIADD R134, R164, 0x9 ;  /* 0x00000009a4867836 */ /* 0x000fe20000000000 */
[----:B------:R2:W-:Y:S01]  /*263b0*/  @P1 STG.E.U16 desc[UR16][R8.64], R73 ;  /* 0x0000004908001986 */ /* 0x0005e2000c101510 */
[----:B------:R-:W-:Y:S01]  /*263c0*/  ISETP.LT.AND P1, PT, R145, UR10, !P2 ;  /* 0x0000000a91007c0c */ /* 0x000fe2000d721270 */
[----:B------:R-:W-:Y:S01]  /*263d0*/  VIADD R13, R71, UR4 ;  /* 0x00000004470d7c36 */ /* 0x000fe20008000000 */
[----:B------:R-:W-:Y:S01]  /*263e0*/  ISETP.LT.AND P2, PT, R144, UR10, !P2 ;  /* 0x0000000a90007c0c */ /* 0x000fe2000d741270 */
[----:B------:R3:W-:Y:S01]  /*263f0*/  @P6 STG.E.U16 desc[UR16][R10.64], R70 ;  /* 0x000000460a006986 */ /* 0x0007e2000c101510 */
[----:B------:R-:W-:-:S02]  /*26400*/  ISETP.LT.AND P6, PT, R145, UR10, !P3 ;  /* 0x0000000a91007c0c */ /* 0x000fc4000dfc1270 */
[----:B------:R-:W-:Y:S01]  /*26410*/  PRMT R75, R70, 0x7632, R75 ;  /* 0x00007632464b7816 */ /* 0x000fe2000000004b */
[C---:B0-----:R-:W-:Y:S01]  /*26420*/  IMAD.WIDE R6, R71.reuse, 0x2, R4 ;  /* 0x0000000247067825 */ /* 0x041fe200078e0204 */
[----:B------:R-:W-:Y:S01]  /*26430*/  ISETP.GE.AND P4, PT, R134, UR11, PT ;  /* 0x0000000b86007c0c */ /* 0x000fe2000bf86270 */
[----:B------:R0:W-:Y:S01]  /*26440*/  @P5 STG.E.U16 desc[UR16][R68.64], R74 ;  /* 0x0000004a44005986 */ /* 0x0001e2000c101510 */
[----:B------:R-:W-:Y:S01]  /*26450*/  ISETP.LT.AND P3, PT, R144, UR10, !P3 ;  /* 0x0000000a90007c0c */ /* 0x000fe2000df61270 */
[----:B--2---:R-:W-:Y:S01]  /*26460*/  IMAD.WIDE R8, R71, 0x2, R2 ;  /* 0x0000000247087825 */ /* 0x004fe200078e0202 */
[----:B------:R-:W-:Y:S01]  /*26470*/  PRMT R71, R12, 0x7632, R71 ;  /* 0x000076320c477816 */ /* 0x000fe20000000047 */
[----:B------:R2:W-:Y:S01]  /*26480*/  @P1 STG.E.U16 desc[UR16][R6.64], R75 ;  /* 0x0000004b06001986 */ /* 0x0005e2000c101510 */
[----:B------:R-:W-:Y:S01]  /*26490*/  ISETP.GE.AND P5, PT, R0, UR11, PT ;  /* 0x0000000b00007c0c */ /* 0x000fe2000bfa6270 */
[----:B---3--:R-:W-:Y:S01]  /*264a0*/  IMAD.WIDE R10, R13, 0x2, R4 ;  /* 0x000000020d0a7825 */ /* 0x008fe200078e0204 */
[----:B------:R-:W-:-:S03]  /*264b0*/  PRMT R70, R74, 0x7632, R70 ;  /* 0x000076324a467816 */ /* 0x000fc60000000046 */
[C---:B------:R-:W-:Y:S02]  /*264c0*/  VIADD R72, R164.reuse, 0xc ;  /* 0x0000000ca4487836 */ /* 0x040fe40000000000 */
[----:B------:R3:W-:Y:S01]  /*264d0*/  @P2 STG.E.U16 desc[UR16][R8.64], R70 ;  /* 0x0000004608002986 */ /* 0x0007e2000c101510 */
[----:B0-----:R-:W-:Y:S02]  /*264e0*/  VIADD R69, R13, UR4 ;  /* 0x000000040d457c36 */ /* 0x001fe40008000000 */
[----:B------:R-:W-:Y:S01]  /*264f0*/  VIADD R68, R164, 0xe ;  /* 0x0000000ea4447836 */ /* 0x000fe20000000000 */
[----:B------:R0:W-:Y:S01]  /*26500*/  @P6 STG.E.U16 desc[UR16][R10.64], R12 ;  /* 0x0000000c0a006986 */ /* 0x0001e2000c101510 */
[----:B------:R-:W-:Y:S01]  /*26510*/  ISETP.LT.AND P6, PT, R145, UR10, !P4 ;  /* 0x0000000a91007c0c */ /* 0x000fe2000e7c1270 */
[----:B--2---:R-:W-:Y:S01]  /*26520*/  IMAD.WIDE R6, R13, 0x2, R2 ;  /* 0x000000020d067825 */ /* 0x004fe200078e0202 */
[----:B------:R-:W-:Y:S02]  /*26530*/  ISETP.LT.AND P4, PT, R144, UR10, !P4 ;  /* 0x0000000a90007c0c */ /* 0x000fe4000e781270 */
[----:B------:R-:W-:Y:S01]  /*26540*/  ISETP.GE.AND P1, PT, R72, UR11, PT ;  /* 0x0000000b48007c0c */ /* 0x000fe2000bf26270 */
[----:B------:R-:W-:Y:S01]  /*26550*/  VIADD R0, R164, 0xd ;  /* 0x0000000da4007836 */ /* 0x000fe20000000000 */
[----:B------:R2:W-:Y:S01]  /*26560*/  @P3 STG.E.U16 desc[UR16][R6.64], R76 ;  /* 0x0000004c06003986 */ /* 0x0005e2000c101510 */
[----:B---3--:R-:W-:Y:S01]  /*26570*/  IMAD.WIDE R8, R69, 0x2, R4 ;  /* 0x0000000245087825 */ /* 0x008fe200078e0204 */
[----:B------:R-:W-:-:S02]  /*26580*/  ISETP.GE.AND P3, PT, R68, UR11, PT ;  /* 0x0000000b44007c0c */ /* 0x000fc4000bf66270 */
[----:B------:R-:W-:Y:S01]  /*26590*/  PRMT R68, R14, 0x7632, R68 ;  /* 0x000076320e447816 */ /* 0x000fe20000000044 */
[----:B0-----:R-:W-:Y:S01]  /*265a0*/  IMAD.WIDE R10, R69, 0x2, R2 ;  /* 0x00000002450a7825 */ /* 0x001fe200078e0202 */
[----:B------:R-:W-:Y:S01]  /*265b0*/  PRMT R12, R76, 0x7632, R12 ;  /* 0x000076324c0c7816 */ /* 0x000fe2000000000c */
[----:B------:R0:W-:Y:S01]  /*265c0*/  @P6 STG.E.U16 desc[UR16][R8.64], R71 ;  /* 0x0000004708006986 */ /* 0x0001e2000c101510 */
[----:B------:R-:W-:Y:S01]  /*265d0*/  ISETP.LT.AND P6, PT, R145, UR10, !P5 ;  /* 0x0000000a91007c0c */ /* 0x000fe2000efc1270 */
[----:B------:R-:W-:Y:S01]  /*265e0*/  VIADD R69, R69, UR4 ;  /* 0x0000000445457c36 */ /* 0x000fe20008000000 */
[----:B------:R-:W-:Y:S01]  /*265f0*/  ISETP.GE.AND P2, PT, R0, UR11, PT ;  /* 0x0000000b00007c0c */ /* 0x000fe2000bf46270 */
[----:B------:R3:W-:Y:S01]  /*26600*/  @P4 STG.E.U16 desc[UR16][R10.64], R12 ;  /* 0x0000000c0a004986 */ /* 0x0007e2000c101510 */
[----:B------:R-:W-:Y:S01]  /*26610*/  ISETP.LT.AND P4, PT, R145, UR10, !P0 ;  /* 0x0000000a91007c0c */ /* 0x000fe2000c781270 */
[C---:B------:R-:W-:Y:S01]  /*26620*/  VIADD R15, R69.reuse, UR4 ;  /* 0x00000004450f7c36 */ /* 0x040fe20008000000 */
[C---:B------:R-:W-:Y:S01]  /*26630*/  ISETP.LT.AND P0, PT, R144.reuse, UR10, !P0 ;  /* 0x0000000a90007c0c */ /* 0x040fe2000c701270 */
[----:B--2---:R-:W-:Y:S01]  /*26640*/  IMAD.WIDE R6, R69, 0x2, R4 ;  /* 0x0000000245067825 */ /* 0x004fe200078e0204 */
[----:B------:R-:W-:-:S02]  /*26650*/  ISETP.LT.AND P5, PT, R144, UR10, !P5 ;  /* 0x0000000a90007c0c */ /* 0x000fc4000efa1270 */
[----:B------:R-:W-:Y:S01]  /*26660*/  PRMT R70, R78, 0x7632, R70 ;  /* 0x000076324e467816 */ /* 0x000fe20000000046 */
[----:B0-----:R-:W-:-:S04]  /*26670*/  IMAD.WIDE R8, R69, 0x2, R2 ;  /* 0x0000000245087825 */ /* 0x001fc800078e0202 */
[C---:B---3--:R-:W-:Y:S02]  /*26680*/  IMAD.WIDE R10, R15.reuse, 0x2, R4 ;  /* 0x000000020f0a7825 */ /* 0x048fe400078e0204 */
[----:B------:R0:W-:Y:S02]  /*26690*/  @P4 STG.E.U16 desc[UR16][R6.64], R14 ;  /* 0x0000000e06004986 */ /* 0x0001e4000c101510 */
[----:B------:R-:W-:Y:S02]  /*266a0*/  IMAD.WIDE R12, R15, 0x2, R2 ;  /* 0x000000020f0c7825 */ /* 0x000fe400078e0202 */
[----:B------:R2:W-:Y:S01]  /*266b0*/  @P0 STG.E.U16 desc[UR16][R8.64], R78 ;  /* 0x0000004e08000986 */ /* 0x0005e2000c101510 */
[----:B------:R-:W-:Y:S01]  /*266c0*/  ISETP.LT.AND P0, PT, R145, UR10, !P1 ;  /* 0x0000000a91007c0c */ /* 0x000fe2000cf01270 */
[----:B------:R-:W-:Y:S01]  /*266d0*/  VIADD R15, R15, UR4 ;  /* 0x000000040f0f7c36 */ /* 0x000fe20008000000 */
[C---:B------:R-:W-:Y:S01]  /*266e0*/  ISETP.LT.AND P1, PT, R144.reuse, UR10, !P1 ;  /* 0x0000000a90007c0c */ /* 0x040fe2000cf21270 */
[----:B------:R3:W-:Y:S01]  /*266f0*/  @P6 STG.E.U16 desc[UR16][R10.64], R68 ;  /* 0x000000440a006986 */ /* 0x0007e2000c101510 */
[----:B------:R-:W-:Y:S01]  /*26700*/  ISETP.LT.AND P6, PT, R145, UR10, !P2 ;  /* 0x0000000a91007c0c */ /* 0x000fe2000d7c1270 */
[C---:B------:R-:W-:Y:S01]  /*26710*/  VIADD R17, R15.reuse, UR4 ;  /* 0x000000040f117c36 */ /* 0x040fe20008000000 */
[----:B------:R-:W-:Y:S01]  /*26720*/  ISETP.LT.AND P2, PT, R144, UR10, !P2 ;  /* 0x0000000a90007c0c */ /* 0x000fe2000d741270 */
[C---:B0-----:R-:W-:Y:S01]  /*26730*/  IMAD.WIDE R6, R15.reuse, 0x2, R4 ;  /* 0x000000020f067825 */ /* 0x041fe200078e0204 */
[----:B------:R0:W-:Y:S03]  /*26740*/  @P5 STG.E.U16 desc[UR16][R12.64], R70 ;  /* 0x000000460c005986 */ /* 0x0001e6000c101510 */
[----:B--2---:R-:W-:-:S02]  /*26750*/  IMAD.WIDE R8, R15, 0x2, R2 ;  /* 0x000000020f087825 */ /* 0x004fc400078e0202 */
[----:B------:R2:W-:Y:S01]  /*26760*/  @P0 STG.E.U16 desc[UR16][R6.64], R16 ;  /* 0x0000001006000986 */ /* 0x0005e2000c101510 */
[----:B---3--:R-:W-:Y:S01]  /*26770*/  PRMT R68, R16, 0x7632, R68 ;  /* 0x0000763210447816 */ /* 0x008fe20000000044 */
[----:B------:R-:W-:Y:S02]  /*26780*/  IMAD.WIDE R10, R17, 0x2, R4 ;  /* 0x00000002110a7825 */ /* 0x000fe400078e0204 */
[----:B------:R3:W-:Y:S02]  /*26790*/  @P1 STG.E.U16 desc[UR16][R8.64], R80 ;  /* 0x0000005008001986 */ /* 0x0007e4000c101510 */
[C---:B------:R-:W-:Y:S02]  /*267a0*/  VIADD R14, R164.reuse, 0x11 ;  /* 0x00000011a40e7836 */ /* 0x040fe40000000000 */
[----:B------:R1:W-:Y:S01]  /*267b0*/  @P6 STG.E.U16 desc[UR16][R10.64], R68 ;  /* 0x000000440a006986 */ /* 0x0003e2000c101510 */
[----:B------:R-:W-:Y:S01]  /*267c0*/  ISETP.LT.AND P6, PT, R145, UR10, !P3 ;  /* 0x0000000a91007c0c */ /* 0x000fe2000dfc1270 */
[----:B------:R-:W-:Y:S01]  /*267d0*/  VIADD R0, R164, 0xf ;  /* 0x0000000fa4007836 */ /* 0x000fe20000000000 */
[----:B------:R-:W-:Y:S01]  /*267e0*/  ISETP.LT.AND P3, PT, R144, UR10, !P3 ;  /* 0x0000000a90007c0c */ /* 0x000fe2000df61270 */
[C---:B0-----:R-:W-:Y:S01]  /*267f0*/  VIADD R13, R17.reuse, UR4 ;  /* 0x00000004110d7c36 */ /* 0x041fe20008000000 */
[----:B------:R-:W-:Y:S01]  /*26800*/  ISETP.GE.AND P0, PT, R14, UR11, PT ;  /* 0x0000000b0e007c0c */ /* 0x000fe2000bf06270 */
[----:B--2---:R-:W-:Y:S01]  /*26810*/  IMAD.WIDE R6, R17, 0x2, R2 ;  /* 0x0000000211067825 */ /* 0x004fe200078e0202 */
[----:B------:R-:W-:-:S02]  /*26820*/  ISETP.GE.AND P4, PT, R0, UR11, PT ;  /* 0x0000000b00007c0c */ /* 0x000fc4000bf86270 */
[----:B------:R-:W-:Y:S01]  /*26830*/  PRMT R14, R80, 0x7632, R14 ;  /* 0x00007632500e7816 */ /* 0x000fe2000000000e */
[----:B------:R-:W-:Y:S01]  /*26840*/  VIADD R0, R164, 0x10 ;  /* 0x00000010a4007836 */ /* 0x000fe20000000000 */
[----:B------:R-:W-:Y:S01]  /*26850*/  PRMT R16, R82, 0x7632, R16 ;  /* 0x0000763252107816 */ /* 0x000fe20000000010 */
[C---:B---3--:R-:W-:Y:S02]  /*26860*/  IMAD.WIDE R8, R13.reuse, 0x2, R4 ;  /* 0x000000020d087825 */ /* 0x048fe400078e0204 */
[----:B------:R0:W-:Y:S01]  /*26870*/  @P2 STG.E.U16 desc[UR16][R6.64], R14 ;  /* 0x0000000e06002986 */ /* 0x0001e2000c101510 */
[----:B------:R-:W-:Y:S01]  /*26880*/  ISETP.GE.AND P5, PT, R0, UR11, PT ;  /* 0x0000000b00007c0c */ /* 0x000fe2000bfa6270 */
[----:B-1----:R-:W-:Y:S02]  /*26890*/  IMAD.WIDE R10, R13, 0x2, R2 ;  /* 0x000000020d0a7825 */ /* 0x002fe400078e0202 */
[----:B------:R1:W-:Y:S01]  /*268a0*/  @P6 STG.E.U16 desc[UR16][R8.64], R18 ;  /* 0x0000001208006986 */ /* 0x0003e2000c101510 */
[----:B------:R-:W-:Y:S01]  /*268b0*/  ISETP.LT.AND P6, PT, R145, UR10, !P5 ;  /* 0x0000000a91007c0c */ /* 0x000fe2000efc1270 */
[----:B------:R-:W-:Y:S01]  /*268c0*/  VIADD R13, R13, UR4 ;  /* 0x000000040d0d7c36 */ /* 0x000fe20008000000 */
[----:B------:R-:W-:Y:S01]  /*268d0*/  ISETP.LT.AND P5, PT, R144, UR10, !P5 ;  /* 0x0000000a90007c0c */ /* 0x000fe2000efa1270 */
[----:B------:R2:W-:Y:S01]  /*268e0*/  @P3 STG.E.U16 desc[UR16][R10.64], R82 ;  /* 0x000000520a003986 */ /* 0x0005e2000c101510 */
[----:B------:R-:W-:Y:S01]  /*268f0*/  ISETP.LT.AND P3, PT, R145, UR10, !P4 ;  /* 0x0000000a91007c0c */ /* 0x000fe2000e761270 */
[----:B------:R-:W-:Y:S01]  /*26900*/  VIADD R12, R164, 0x13 ;  /* 0x00000013a40c7836 */ /* 0x000fe20000000000 */
[----:B------:R-:W-:Y:S01]  /*26910*/  ISETP.LT.AND P4, PT, R144, UR10, !P4 ;  /* 0x0000000a90007c0c */ /* 0x000fe2000e781270 */
[C---:B------:R-:W-:Y:S01]  /*26920*/  VIADD R15, R13.reuse, UR4 ;  /* 0x000000040d0f7c36 */ /* 0x040fe20008000000 */
[----:B0-----:R-:W-:Y:S01]  /*26930*/  PRMT R14, R18, 0x7632, R14 ;  /* 0x00007632120e7816 */ /* 0x001fe2000000000e */
[----:B------:R-:W-:Y:S01]  /*26940*/  IMAD.WIDE R6, R13, 0x2, R4 ;  /* 0x000000020d067825 */ /* 0x000fe200078e0204 */
[----:B------:R-:W-:-:S02]  /*26950*/  ISETP.GE.AND P2, PT, R12, UR11, PT ;  /* 0x0000000b0c007c0c */ /* 0x000fc4000bf46270 */
[----:B-1----:R-:W-:Y:S01]  /*26960*/  PRMT R18, R20, 0x7632, R18 ;  /* 0x0000763214127816 */ /* 0x002fe20000000012 */
[----:B------:R-:W-:-:S04]  /*26970*/  IMAD.WIDE R8, R13, 0x2, R2 ;  /* 0x000000020d087825 */ /* 0x000fc800078e0202 */
[----:B------:R-:W-:Y:S01]  /*26980*/  VIADD R0, R164, 0x12 ;  /* 0x00000012a4007836 */ /* 0x000fe20000000000 */
[----:B------:R0:W-:Y:S01]  /*26990*/  @P3 STG.E.U16 desc[UR16][R6.64], R14 ;  /* 0x0000000e06003986 */ /* 0x0001e2000c101510 */
[----:B--2---:R-:W-:-:S03]  /*269a0*/  IMAD.WIDE R10, R15, 0x2, R4 ;  /* 0x000000020f0a7825 */ /* 0x004fc600078e0204 */
[----:B------:R1:W-:Y:S01]  /*269b0*/  @P4 STG.E.U16 desc[UR16][R8.64], R16 ;  /* 0x0000001008004986 */ /* 0x0003e2000c101510 */
[C---:B------:R-:W-:Y:S01]  /*269c0*/  IMAD.WIDE R12, R15.reuse, 0x2, R2 ;  /* 0x000000020f0c7825 */ /* 0x040fe200078e0202 */
[----:B------:R-:W-:Y:S02]  /*269d0*/  ISETP.GE.AND P1, PT, R0, UR11, PT ;  /* 0x0000000b00007c0c */ /* 0x000fe4000bf26270 */
[----:B------:R2:W-:Y:S01]  /*269e0*/  @P6 STG.E.U16 desc[UR16][R10.64], R20 ;  /* 0x000000140a006986 */ /* 0x0005e2000c101510 */
[----:B------:R-:W-:Y:S01]  /*269f0*/  VIADD R15, R15, UR4 ;  /* 0x000000040f0f7c36 */ /* 0x000fe20008000000 */
[C---:B------:R-:W-:Y:S01]  /*26a00*/  ISETP.LT.AND P6, PT, R145.reuse, UR10, !P1 ;  /* 0x0000000a91007c0c */ /* 0x040fe2000cfc1270 */
[----:B------:R-:W-:Y:S01]  /*26a10*/  VIADD R0, R164, 0x14 ;  /* 0x00000014a4007836 */ /* 0x000fe20000000000 */
[----:B------:R3:W-:Y:S01]  /*26a20*/  @P5 STG.E.U16 desc[UR16][R12.64], R84 ;  /* 0x000000540c005986 */ /* 0x0007e2000c101510 */
[----:B------:R-:W-:Y:S01]  /*26a30*/  ISETP.LT.AND P5, PT, R145, UR10, !P0 ;  /* 0x0000000a91007c0c */ /* 0x000fe2000c7a1270 */
[C---:B------:R-:W-:Y:S01]  /*26a40*/  VIADD R17, R15.reuse, UR4 ;  /* 0x000000040f117c36 */ /* 0x040fe20008000000 */
[----:B------:R-:W-:Y:S01]  /*26a50*/  ISETP.LT.AND P0, PT, R144, UR10, !P0 ;  /* 0x0000000a90007c0c */ /* 0x000fe2000c701270 */
[----:B0-----:R-:W-:Y:S01]  /*26a60*/  IMAD.WIDE R6, R15, 0x2, R4 ;  /* 0x000000020f067825 */ /* 0x001fe200078e0204 */
[----:B-1----:R-:W-:-:S02]  /*26a70*/  PRMT R16, R84, 0x7632, R16 ;  /* 0x0000763254107816 */ /* 0x002fc40000000010 */
[----:B------:R-:W-:Y:S01]  /*26a80*/  ISETP.LT.AND P1, PT, R144, UR10, !P1 ;  /* 0x0000000a90007c0c */ /* 0x000fe2000cf21270 */
[----:B------:R-:W-:Y:S01]  /*26a90*/  IMAD.WIDE R8, R15, 0x2, R2 ;  /* 0x000000020f087825 */ /* 0x000fe200078e0202 */
[----:B------:R-:W-:Y:S02]  /*26aa0*/  ISETP.GE.AND P3, PT, R0, UR11, PT ;  /* 0x0000000b00007c0c */ /* 0x000fe4000bf66270 */
[----:B------:R-:W-:Y:S01]  /*26ab0*/  PRMT R15, R23, 0x7632, R15 ;  /* 0x00007632170f7816 */ /* 0x000fe2000000000f */
[C---:B--2---:R-:W-:Y:S01]  /*26ac0*/  IMAD.WIDE R10, R17.reuse, 0x2, R4 ;  /* 0x00000002110a7825 */ /* 0x044fe200078e0204 */
[C---:B------:R-:W-:Y:S01]  /*26ad0*/  IADD3 R0, PT, PT, R164.reuse, 0x15, RZ ;  /* 0x00000015a4007810 */ /* 0x040fe20007ffe0ff */
[----:B------:R0:W-:Y:S02]  /*26ae0*/  @P5 STG.E.U16 desc[UR16][R6.64], R18 ;  /* 0x0000001206005986 */ /* 0x0001e4000c101510 */
[----:B------:R-:W-:Y:S01]  /*26af0*/  VIADD R14, R164, 0x16 ;  /* 0x00000016a40e7836 */ /* 0x000fe20000000000 */
[----:B------:R-:W-:Y:S01]  /*26b00*/  ISETP.GE.AND P4, PT, R0, UR11, PT ;  /* 0x0000000b00007c0c */ /* 0x000fe2000bf86270 */
[----:B------:R1:W-:Y:S01]  /*26b10*/  @P0 STG.E.U16 desc[UR16][R8.64], R16 ;  /* 0x0000001008000986 */ /* 0x0003e2000c101510 */
[----:B---3--:R-:W-:-:S02]  /*26b20*/  VIADD R13, R17, UR4 ;  /* 0x00000004110d7c36 */ /* 0x008fc40008000000 */
[----:B------:R-:W-:Y:S01]  /*26b30*/  ISETP.GE.AND P5, PT, R14, UR11, PT ;  /* 0x0000000b0e007c0c */ /* 0x000fe2000bfa6270 */
[----:B------:R2:W-:Y:S01]  /*26b40*/  @P6 STG.E.U16 desc[UR16][R10.64], R22 ;  /* 0x000000160a006986 */ /* 0x0005e2000c101510 */
[----:B------:R-:W-:Y:S01]  /*26b50*/  ISETP.LT.AND P6, PT, R145, UR10, !P2 ;  /* 0x0000000a91007c0c */ /* 0x000fe2000d7c1270 */
[----:B------:R-:W-:Y:S01]  /*26b60*/  VIADD R0, R164, 0x17 ;  /* 0x00000017a4007836 */ /* 0x000fe20000000000 */
[----:B------:R-:W-:Y:S01]  /*26b70*/  ISETP.LT.AND P2, PT, R144, UR10, !P2 ;  /* 0x0000000a90007c0c */ /* 0x000fe2000d741270 */
[----:B0-----:R-:W-:Y:S01]  /*26b80*/  IMAD.WIDE R6, R17, 0x2, R2 ;  /* 0x0000000211067825 */ /* 0x001fe200078e0202 */
[----:B------:R-:W-:Y:S02]  /*26b90*/  PRMT R14, R22, 0x7632, R14 ;  /* 0x00007632160e7816 */ /* 0x000fe4000000000e */
[----:B------:R-:W-:Y:S01]  /*26ba0*/  ISETP.GE.AND P0, PT, R0, UR11, PT ;  /* 0x0000000b00007c0c */ /* 0x000fe2000bf06270 */
[----:B-1----:R-:W-:Y:S01]  /*26bb0*/  IMAD.WIDE R8, R13, 0x2, R4 ;  /* 0x000000020d087825 */ /* 0x002fe200078e0204 */
[----:B------:R-:W-:Y:S01]  /*26bc0*/  PRMT R16, R24, 0x7632, R16 ;  /* 0x0000763218107816 */ /* 0x000fe20000000010 */
[----:B------:R0:W-:Y:S01]  /*26bd0*/  @P1 STG.E.U16 desc[UR16][R6.64], R14 ;  /* 0x0000000e06001986 */ /* 0x0001e2000c101510 */
[----:B------:R-:W-:Y:S01]  /*26be0*/  PRMT R18, R25, 0x7632, R18 ;  /* 0x0000763219127816 */ /* 0x000fe20000000012 */
[----:B--2---:R-:W-:-:S02]  /*26bf0*/  IMAD.WIDE R10, R13, 0x2, R2 ;  /* 0x000000020d0a7825 */ /* 0x004fc400078e0202 */
        /* <DEDUP_REMOVED lines=8> */
[----:B0-----:R-:W-:-:S03]  /*26c80*/  IMAD.WIDE R6, R13, 0x2, R4 ;  /* 0x000000020d067825 */ /* 0x001fc600078e0204 */
[----:B------:R-:W-:Y:S01]  /*26c90*/  ISETP.GE.AND P1, PT, R12, UR11, PT ;  /* 0x0000000b0c007c0c */ /* 0x000fe2000bf26270 */
[----:B-1----:R-:W-:-:S04]  /*26ca0*/  IMAD.WIDE R8, R13, 0x2, R2 ;  /* 0x000000020d087825 */ /* 0x002fc800078e0202 */
[----:B--2---:R-:W-:Y:S02]  /*26cb0*/  VIADD R15, R13, UR4 ;  /* 0x000000040d0f7c36 */ /* 0x004fe40008000000 */
[----:B------:R-:W-:Y:S01]  /*26cc0*/  @P2 STG.E.U16 desc[UR16][R6.64], R24 ;  /* 0x0000001806002986 */ /* 0x000fe2000c101510 */
[----:B------:R-:W-:Y:S02]  /*26cd0*/  VIADD R14, R164, 0x1b ;  /* 0x0000001ba40e7836 */ /* 0x000fe40000000000 */
[----:B------:R-:W-:Y:S01]  /*26ce0*/  IMAD.WIDE R10, R15, 0x2, R4 ;  /* 0x000000020f0a7825 */ /* 0x000fe200078e0204 */
[----:B------:R0:W-:Y:S01]  /*26cf0*/  @P3 STG.E.U16 desc[UR16][R8.64], R16 ;  /* 0x0000001008003986 */ /* 0x0001e2000c101510 */
[----:B------:R-:W-:Y:S02]  /*26d00*/  ISETP.LT.AND P3, PT, R145, UR10, !P5 ;  /* 0x0000000a91007c0c */ /* 0x000fe4000ef61270 */
[----:B------:R-:W-:Y:S01]  /*26d10*/  IMAD.WIDE R12, R15, 0x2, R2 ;  /* 0x000000020f0c7825 */ /* 0x000fe200078e0202 */
[----:B------:R1:W-:Y:S01]  /*26d20*/  @P6 STG.E.U16 desc[UR16][R10.64], R25 ;  /* 0x000000190a006986 */ /* 0x0003e2000c101510 */
[----:B------:R-:W-:-:S02]  /*26d30*/  ISETP.LT.AND P5, PT, R144, UR10, !P5 ;  /* 0x0000000a90007c0c */ /* 0x000fc4000efa1270 */
[----:B------:R-:W-:Y:S01]  /*26d40*/  VIADD R15, R15, UR4 ;  /* 0x000000040f0f7c36 */ /* 0x000fe20008000000 */
[----:B------:R-:W-:Y:S01]  /*26d50*/  ISETP.LT.AND P6, PT, R145, UR10, !P0 ;  /* 0x0000000a91007c0c */ /* 0x000fe2000c7c1270 */
[----:B------:R2:W-:Y:S01]  /*26d60*/  @P4 STG.E.U16 desc[UR16][R12.64], R18 ;  /* 0x000000120c004986 */ /* 0x0005e2000c101510 */
[----:B------:R-:W-:Y:S01]  /*26d70*/  ISETP.LT.AND P0, PT, R144, UR10, !P0 ;  /* 0x0000000a90007c0c */ /* 0x000fe2000c701270 */
[C---:B------:R-:W-:Y:S01]  /*26d80*/  VIADD R17, R15.reuse, UR4 ;  /* 0x000000040f117c36 */ /* 0x040fe20008000000 */
[----:B0-----:R-:W-:Y:S01]  /*26d90*/  PRMT R16, R26, 0x7632, R16 ;  /* 0x000076321a107816 */ /* 0x001fe20000000010 */
[----:B------:R-:W-:-:S04]  /*26da0*/  IMAD.WIDE R6, R15, 0x2, R4 ;  /* 0x000000020f067825 */ /* 0x000fc800078e0204 */
[----:B------:R-:W-:Y:S01]  /*26db0*/  IMAD.WIDE R8, R15, 0x2, R2 ;  /* 0x000000020f087825 */ /* 0x000fe200078e0202 */
[----:B------:R0:W-:Y:S01]  /*26dc0*/  @P3 STG.E.U16 desc[UR16][R6.64], R26 ;  /* 0x0000001a06003986 */ /* 0x0001e2000c101510 */
[----:B------:R-:W-:Y:S02]  /*26dd0*/  ISETP.GE.AND P3, PT, R14, UR11, PT ;  /* 0x0000000b0e007c0c */ /* 0x000fe4000bf66270 */
[----:B-1----:R-:W-:Y:S01]  /*26de0*/  IMAD.WIDE R10, R17, 0x2, R4 ;  /* 0x00000002110a7825 */ /* 0x002fe200078e0204 */
[----:B------:R1:W-:Y:S01]  /*26df0*/  @P5 STG.E.U16 desc[UR16][R8.64], R16 ;  /* 0x0000001008005986 */ /* 0x0003e2000c101510 */
[----:B------:R-:W-:Y:S02]  /*26e00*/  PRMT R14, R27, 0x7632, R14 ;  /* 0x000076321b0e7816 */ /* 0x000fe4000000000e */
[----:B------:R-:W-:Y:S01]  /*26e10*/  VIADD R0, R164, 0x19 ;  /* 0x00000019a4007836 */ /* 0x000fe20000000000 */
[----:B------:R3:W-:Y:S01]  /*26e20*/  @P6 STG.E.U16 desc[UR16][R10.64], R27 ;  /* 0x0000001b0a006986 */ /* 0x0007e2000c101510 */
[----:B------:R-:W-:Y:S01]  /*26e30*/  ISETP.LT.AND P6, PT, R145, UR10, !P1 ;  /* 0x0000000a91007c0c */ /* 0x000fe2000cfc1270 */
[C---:B--2---:R-:W-:Y:S01]  /*26e40*/  VIADD R13, R17.reuse, UR4 ;  /* 0x00000004110d7c36 */ /* 0x044fe20008000000 */
[----:B------:R-:W-:Y:S01]  /*26e50*/  ISETP.LT.AND P1, PT, R144, UR10, !P1 ;  /* 0x0000000a90007c0c */ /* 0x000fe2000cf21270 */
[----:B0-----:R-:W-:Y:S01]  /*26e60*/  IMAD.WIDE R6, R17, 0x2, R2 ;  /* 0x0000000211067825 */ /* 0x001fe200078e0202 */
[----:B------:R-:W-:-:S02]  /*26e70*/  ISETP.GE.AND P2, PT, R0, UR11, PT ;  /* 0x0000000b00007c0c */ /* 0x000fc4000bf46270 */
[----:B------:R-:W-:Y:S01]  /*26e80*/  PRMT R15, R28, 0x7632, R15 ;  /* 0x000076321c0f7816 */ /* 0x000fe2000000000f */
[----:B------:R-:W-:Y:S01]  /*26e90*/  VIADD R0, R164, 0x1a ;  /* 0x0000001aa4007836 */ /* 0x000fe20000000000 */
[----:B------:R0:W-:Y:S01]  /*26ea0*/  @P0 STG.E.U16 desc[UR16][R6.64], R14 ;  /* 0x0000000e06000986 */ /* 0x0001e2000c101510 */
[----:B-1----:R-:W-:Y:S01]  /*26eb0*/  IMAD.WIDE R8, R13, 0x2, R4 ;  /* 0x000000020d087825 */ /* 0x002fe200078e0204 */
[----:B------:R-:W-:Y:S02]  /*26ec0*/  PRMT R16, R29, 0x7632, R16 ;  /* 0x000076321d107816 */ /* 0x000fe40000000010 */
[----:B------:R-:W-:Y:S01]  /*26ed0*/  ISETP.GE.AND P4, PT, R0, UR11, PT ;  /* 0x0000000b00007c0c */ /* 0x000fe2000bf86270 */
[----:B---3--:R-:W-:Y:S01]  /*26ee0*/  IMAD.WIDE R10, R13, 0x2, R2 ;  /* 0x000000020d0a7825 */ /* 0x008fe200078e0202 */
[----:B------:R1:W-:Y:S01]  /*26ef0*/  @P6 STG.E.U16 desc[UR16][R8.64], R28 ;  /* 0x0000001c08006986 */ /* 0x0003e2000c101510 */
[----:B------:R-:W-:Y:S02]  /*26f00*/  PRMT R18, R30, 0x7632, R18 ;  /* 0x000076321e127816 */ /* 0x000fe40000000012 */
[C---:B------:R-:W-:Y:S01]  /*26f10*/  ISETP.LT.AND P6, PT, R145.reuse, UR10, !P4 ;  /* 0x0000000a91007c0c */ /* 0x040fe2000e7c1270 */
[----:B------:R2:W-:Y:S01]  /*26f20*/  @P1 STG.E.U16 desc[UR16][R10.64], R15 ;  /* 0x0000000f0a001986 */ /* 0x0005e2000c101510 */
[----:B------:R-:W-:Y:S01]  /*26f30*/  ISETP.LT.AND P1, PT, R145, UR10, !P2 ;  /* 0x0000000a91007c0c */ /* 0x000fe2000d721270 */
[----:B------:R-:W-:Y:S01]  /*26f40*/  VIADD R13, R13, UR4 ;  /* 0x000000040d0d7c36 */ /* 0x000fe20008000000 */
[----:B------:R-:W-:Y:S01]  /*26f50*/  ISETP.LT.AND P2, PT, R144, UR10, !P2 ;  /* 0x0000000a90007c0c */ /* 0x000fe2000d741270 */
[----:B------:R-:W-:Y:S01]  /*26f60*/  VIADD R12, R164, 0x1d ;  /* 0x0000001da40c7836 */ /* 0x000fe20000000000 */
[----:B------:R-:W-:Y:S01]  /*26f70*/  ISETP.LT.AND P4, PT, R144, UR10, !P4 ;  /* 0x0000000a90007c0c */ /* 0x000fe2000e781270 */
[----:B0-----:R-:W-:-:S03]  /*26f80*/  IMAD.WIDE R6, R13, 0x2, R4 ;  /* 0x000000020d067825 */ /* 0x001fc600078e0204 */
[----:B------:R-:W-:Y:S01]  /*26f90*/  ISETP.GE.AND P0, PT, R12, UR11, PT ;  /* 0x0000000b0c007c0c */ /* 0x000fe2000bf06270 */
[----:B-1----:R-:W-:-:S04]  /*26fa0*/  IMAD.WIDE R8, R13, 0x2, R2 ;  /* 0x000000020d087825 */ /* 0x002fc800078e0202 */
[----:B--2---:R-:W-:Y:S01]  /*26fb0*/  VIADD R15, R13, UR4 ;  /* 0x000000040d0f7c36 */ /* 0x004fe20008000000 */
[----:B------:R-:W-:Y:S01]  /*26fc0*/  @P1 STG.E.U16 desc[UR16][R6.64], R29 ;  /* 0x0000001d06001986 */ /* 0x000fe2000c101510 */
[----:B------:R-:W-:Y:S02]  /*26fd0*/  VIADD R0, R164, 0x1c ;  /* 0x0000001ca4007836 */ /* 0x000fe40000000000 */
[C---:B------:R-:W-:Y:S01]  /*26fe0*/  IMAD.WIDE R10, R15.reuse, 0x2, R4 ;  /* 0x000000020f0a7825 */ /* 0x040fe200078e0204 */
[----:B------:R0:W-:Y:S02]  /*26ff0*/  @P2 STG.E.U16 desc[UR16][R8.64], R16 ;  /* 0x0000001008002986 */ /* 0x0001e4000c101510 */
[----:B------:R-:W-:Y:S01]  /*27000*/  ISETP.GE.AND P5, PT, R0, UR11, PT ;  /* 0x0000000b00007c0c */ /* 0x000fe2000bfa6270 */
[----:B------:R-:W-:Y:S01]  /*27010*/  IMAD.WIDE R12, R15, 0x2, R2 ;  /* 0x000000020f0c7825 */ /* 0x000fe200078e0202 */
[----:B------:R-:W-:Y:S02]  /*27020*/  @P6 STG.E.U16 desc[UR16][R10.64], R30 ;  /* 0x0000001e0a006986 */ /* 0x000fe4000c101510 */
[----:B------:R-:W-:Y:S01]  /*27030*/  ISETP.LT.AND P6, PT, R145, UR10, !P5 ;  /* 0x0000000a91007c0c */ /* 0x000fe2000efc1270 */
[----:B------:R-:W-:Y:S01]  /*27040*/  VIADD R15, R15, UR4 ;  /* 0x000000040f0f7c36 */ /* 0x000fe20008000000 */
[----:B------:R1:W-:Y:S01]  /*27050*/  @P4 STG.E.U16 desc[UR16][R12.64], R18 ;  /* 0x000000120c004986 */ /* 0x0003e2000c101510 */
[----:B------:R-:W-:Y:S01]  /*27060*/  ISETP.LT.AND P4, PT, R145, UR10, !P3 ;  /* 0x0000000a91007c0c */ /* 0x000fe2000df81270 */
[----:B------:R-:W-:Y:S01]  /*27070*/  VIADD R14, R164, 0x20 ;  /* 0x00000020a40e7836 */ /* 0x000fe20000000000 */
[C---:B------:R-:W-:Y:S01]  /*27080*/  ISETP.LT.AND P3, PT, R144.reuse, UR10, !P3 ;  /* 0x0000000a90007c0c */ /* 0x040fe2000df61270 */
[----:B------:R-:W-:Y:S01]  /*27090*/  VIADD R17, R15, UR4 ;  /* 0x000000040f117c36 */ /* 0x000fe20008000000 */
[----:B0-----:R-:W-:Y:S01]  /*270a0*/  PRMT R16, R31, 0x7632, R16 ;  /* 0x000076321f107816 */ /* 0x001fe20000000010 */
[----:B------:R-:W-:Y:S01]  /*270b0*/  IMAD.WIDE R6, R15, 0x2, R4 ;  /* 0x000000020f067825 */ /* 0x000fe200078e0204 */
[----:B------:R-:W-:-:S03]  /*270c0*/  ISETP.LT.AND P5, PT, R144, UR10, !P5 ;  /* 0x0000000a90007c0c */ /* 0x000fc6000efa1270 */
[----:B------:R-:W-:Y:S01]  /*270d0*/  IMAD.WIDE R8, R15, 0x2, R2 ;  /* 0x000000020f087825 */ /* 0x000fe200078e0202 */
[----:B------:R-:W-:Y:S02]  /*270e0*/  PRMT R15, R33, 0x7632, R15 ;  /* 0x00007632210f7816 */ /* 0x000fe4000000000f */
[----:B-1----:R-:W-:Y:S01]  /*270f0*/  PRMT R18, R35, 0x7632, R18 ;  /* 0x0000763223127816 */ /* 0x002fe20000000012 */
[C---:B------:R-:W-:Y:S01]  /*27100*/  IMAD.WIDE R10, R17.reuse, 0x2, R4 ;  /* 0x00000002110a7825 */ /* 0x040fe200078e0204 */
[----:B------:R0:W-:Y:S01]  /*27110*/  @P4 STG.E.U16 desc[UR16][R6.64], R31 ;  /* 0x0000001f06004986 */ /* 0x0001e2000c101510 */
[----:B------:R-:W-:Y:S02]  /*27120*/  ISETP.GE.AND P4, PT, R14, UR11, PT ;  /* 0x0000000b0e007c0c */ /* 0x000fe4000bf86270 */
[----:B------:R-:W-:Y:S01]  /*27130*/  VIADD R0, R164, 0x1e ;  /* 0x0000001ea4007836 */ /* 0x000fe20000000000 */
[----:B------:R1:W-:Y:S01]  /*27140*/  @P3 STG.E.U16 desc[UR16][R8.64], R16 ;  /* 0x0000001008003986 */ /* 0x0003e2000c101510 */
[----:B------:R-:W-:Y:S01]  /*27150*/  VIADD R13, R17, UR4 ;  /* 0x00000004110d7c36 */ /* 0x000fe20008000000 */
[----:B------:R-:W-:Y:S01]  /*27160*/  PRMT R14, R32, 0x7632, R14 ;  /* 0x00007632200e7816 */ /* 0x000fe2000000000e */
[----:B------:R-:W-:Y:S01]  /*27170*/  VIADD R12, R164, 0x22 ;  /* 0x00000022a40c7836 */ /* 0x000fe20000000000 */
[----:B------:R2:W-:Y:S01]  /*27180*/  @P6 STG.E.U16 desc[UR16][R10.64], R32 ;  /* 0x000000200a006986 */ /* 0x0005e2000c101510 */
[----:B------:R-:W-:-:S02]  /*27190*/  ISETP.LT.AND P6, PT, R145, UR10, !P0 ;  /* 0x0000000a91007c0c */ /* 0x000fc4000c7c1270 */
[----:B------:R-:W-:Y:S01]  /*271a0*/  ISETP.LT.AND P0, PT, R144, UR10, !P0 ;  /* 0x0000000a90007c0c */ /* 0x000fe2000c701270 */
[----:B0-----:R-:W-:Y:S01]  /*271b0*/  IMAD.WIDE R6, R17, 0x2, R2 ;  /* 0x0000000211067825 */ /* 0x001fe200078e0202 */
[----:B------:R-:W-:Y:S02]  /*271c0*/  ISETP.GE.AND P1, PT, R0, UR11, PT ;  /* 0x0000000b00007c0c */ /* 0x000fe4000bf26270 */
[----:B------:R-:W-:Y:S01]  /*271d0*/  IADD3 R0, PT, PT, R164, 0x1f, RZ ;  /* 0x0000001fa4007810 */ /* 0x000fe20007ffe0ff */
[C---:B-1----:R-:W-:Y:S01]  /*271e0*/  IMAD.WIDE R8, R13.reuse, 0x2, R4 ;  /* 0x000000020d087825 */ /* 0x042fe200078e0204 */
[----:B------:R0:W-:Y:S01]  /*271f0*/  @P5 STG.E.U16 desc[UR16][R6.64], R14 ;  /* 0x0000000e06005986 */ /* 0x0001e2000c101510 */
[----:B------:R-:W-:Y:S02]  /*27200*/  PRMT R16, R34, 0x7632, R16 ;  /* 0x0000763222107816 */ /* 0x000fe40000000010 */
[C---:B--2---:R-:W-:Y:S01]  /*27210*/  IMAD.WIDE R10, R13.reuse, 0x2, R2 ;  /* 0x000000020d0a7825 */ /* 0x044fe200078e0202 */
[----:B------:R-:W-:Y:S01]  /*27220*/  ISETP.GE.AND P2, PT, R0, UR11, PT ;  /* 0x0000000b00007c0c */ /* 0x000fe2000bf46270 */
[----:B------:R1:W-:Y:S01]  /*27230*/  @P6 STG.E.U16 desc[UR16][R8.64], R33 ;  /* 0x0000002108006986 */ /* 0x0003e2000c101510 */
[----:B------:R-:W-:Y:S01]  /*27240*/  ISETP.GE.AND P5, PT, R12, UR11, PT ;  /* 0x0000000b0c007c0c */ /* 0x000fe2000bfa6270 */
[----:B------:R-:W-:Y:S01]  /*27250*/  VIADD R13, R13, UR4 ;  /* 0x000000040d0d7c36 */ /* 0x000fe20008000000 */
[C---:B------:R-:W-:Y:S01]  /*27260*/  ISETP.LT.AND P6, PT, R145.reuse, UR10, !P2 ;  /* 0x0000000a91007c0c */ /* 0x040fe2000d7c1270 */
[----:B------:R2:W-:Y:S01]  /*27270*/  @P0 STG.E.U16 desc[UR16][R10.64], R15 ;  /* 0x0000000f0a000986 */ /* 0x0005e2000c101510 */
[----:B------:R-:W-:Y:S01]  /*27280*/  ISETP.LT.AND P0, PT, R145, UR10, !P1 ;  /* 0x0000000a91007c0c */ /* 0x000fe2000cf01270 */
[----:B------:R-:W-:Y:S01]  /*27290*/  VIADD R0, R164, 0x21 ;  /* 0x00000021a4007836 */ /* 0x000fe20000000000 */
[C---:B------:R-:W-:Y:S01]  /*272a0*/  ISETP.LT.AND P1, PT, R144.reuse, UR10, !P1 ;  /* 0x0000000a90007c0c */ /* 0x040fe2000cf21270 */
[----:B0-----:R-:W-:Y:S01]  /*272b0*/  IMAD.WIDE R6, R13, 0x2, R4 ;  /* 0x000000020d067825 */ /* 0x001fe200078e0204 */
[----:B------:R-:W-:-:S02]  /*272c0*/  ISETP.LT.AND P2, PT, R144, UR10, !P2 ;  /* 0x0000000a90007c0c */ /* 0x000fc4000d741270 */
[----:B------:R-:W-:Y:S01]  /*272d0*/  ISETP.GE.AND P3, PT, R0, UR11, PT ;  /* 0x0000000b00007c0c */ /* 0x000fe2000bf66270 */
[----:B-1----:R-:W-:-:S04]  /*272e0*/  IMAD.WIDE R8, R13, 0x2, R2 ;  /* 0x000000020d087825 */ /* 0x002fc800078e0202 */
[----:B--2---:R-:W-:Y:S02]  /*272f0*/  VIADD R15, R13, UR4 ;  /* 0x000000040d0f7c36 */ /* 0x004fe40008000000 */
[----:B------:R-:W-:Y:S01]  /*27300*/  @P0 STG.E.U16 desc[UR16][R6.64], R34 ;  /* 0x0000002206000986 */ /* 0x000fe2000c101510 */
[----:B------:R-:W-:Y:S02]  /*27310*/  VIADD R14, R164, 0x25 ;  /* 0x00000025a40e7836 */ /* 0x000fe40000000000 */
[C---:B------:R-:W-:Y:S01]  /*27320*/  IMAD.WIDE R10, R15.reuse, 0x2, R4 ;  /* 0x000000020f0a7825 */ /* 0x040fe200078e0204 */
[----:B------:R0:W-:Y:S03]  /*27330*/  @P1 STG.E.U16 desc[UR16][R8.64], R16 ;  /* 0x0000001008001986 */ /* 0x0001e6000c101510 */
[----:B------:R-:W-:Y:S01]  /*27340*/  IMAD.WIDE R12, R15, 0x2, R2 ;  /* 0x000000020f0c7825 */ /* 0x000fe200078e0202 */
[----:B------:R-:W-:Y:S01]  /*27350*/  @P6 STG.E.U16 desc[UR16][R10.64], R35 ;  /* 0x000000230a006986 */ /* 0x000fe2000c101510 */
[----:B------:R-:W-:-:S02]  /*27360*/  ISETP.LT.AND P6, PT, R145, UR10, !P3 ;  /* 0x0000000a91007c0c */ /* 0x000fc4000dfc1270 */
[----:B------:R-:W-:Y:S01]  /*27370*/  VIADD R15, R15, UR4 ;  /* 0x000000040f0f7c36 */ /* 0x000fe20008000000 */
[----:B------:R1:W-:Y:S01]  /*27380*/  @P2 STG.E.U16 desc[UR16][R12.64], R18 ;  /* 0x000000120c002986 */ /* 0x0003e2000c101510 */
[----:B------:R-:W-:Y:S01]  /*27390*/  ISETP.LT.AND P2, PT, R145, UR10, !P4 ;  /* 0x0000000a91007c0c */ /* 0x000fe2000e741270 */
[----:B------:R-:W-:Y:S01]  /*273a0*/  VIADD R0, R164, 0x23 ;  /* 0x00000023a4007836 */ /* 0x000fe20000000000 */
[----:B------:R-:W-:Y:S01]  /*273b0*/  ISETP.LT.AND P4, PT, R144, UR10, !P4 ;  /* 0x0000000a90007c0c */ /* 0x000fe2000e781270 */
[C---:B------:R-:W-:Y:S01]  /*273c0*/  VIADD R17, R15.reuse, UR4 ;  /* 0x000000040f117c36 */ /* 0x040fe20008000000 */
[----:B0-----:R-:W-:Y:S01]  /*273d0*/  PRMT R16, R36, 0x7632, R16 ;  /* 0x0000763224107816 */ /* 0x001fe20000000010 */
[C---:B------:R-:W-:Y:S01]  /*273e0*/  IMAD.WIDE R6, R15.reuse, 0x2, R4 ;  /* 0x000000020f067825 */ /* 0x040fe200078e0204 */
[----:B------:R-:W-:Y:S02]  /*273f0*/  ISETP.LT.AND P3, PT, R144, UR10, !P3 ;  /* 0x0000000a90007c0c */ /* 0x000fe4000df61270 */
[----:B------:R-:W-:Y:S01]  /*27400*/  ISETP.GE.AND P0, PT, R0, UR11, PT ;  /* 0x0000000b00007c0c */ /* 0x000fe2000bf06270 */
[----:B------:R-:W-:Y:S01]  /*27410*/  IMAD.WIDE R8, R15, 0x2, R2 ;  /* 0x000000020f087825 */ /* 0x000fe200078e0202 */
[----:B------:R-:W-:-:S02]  /*27420*/  PRMT R15, R38, 0x7632, R15 ;  /* 0x00007632260f7816 */ /* 0x000fc4000000000f */
[----:B-1----:R-:W-:Y:S01]  /*27430*/  PRMT R18, R40, 0x7632, R18 ;  /* 0x0000763228127816 */ /* 0x002fe20000000012 */
[C---:B------:R-:W-:Y:S01]  /*27440*/  IMAD.WIDE R10, R17.reuse, 0x2, R4 ;  /* 0x00000002110a7825 */ /* 0x040fe200078e0204 */
[----:B------:R0:W-:Y:S01]  /*27450*/  @P2 STG.E.U16 desc[UR16][R6.64], R36 ;  /* 0x0000002406002986 */ /* 0x0001e2000c101510 */
[----:B------:R-:W-:Y:S02]  /*27460*/  ISETP.GE.AND P2, PT, R14, UR11, PT ;  /* 0x0000000b0e007c0c */ /* 0x000fe4000bf46270 */
[----:B------:R-:W-:Y:S01]  /*27470*/  VIADD R13, R17, UR4 ;  /* 0x00000004110d7c36 */ /* 0x000fe20008000000 */
[----:B------:R1:W-:Y:S01]  /*27480*/  @P4 STG.E.U16 desc[UR16][R8.64], R16 ;  /* 0x0000001008004986 */ /* 0x0003e2000c101510 */
[----:B------:R-:W-:Y:S01]  /*27490*/  PRMT R14, R37, 0x7632, R14 ;  /* 0x00007632250e7816 */ /* 0x000fe2000000000e */
[C---:B------:R-:W-:Y:S02]  /*274a0*/  VIADD R0, R164.reuse, 0x24 ;  /* 0x00000024a4007836 */ /* 0x040fe40000000000 */
[----:B------:R2:W-:Y:S01]  /*274b0*/  @P6 STG.E.U16 desc[UR16][R10.64], R37 ;  /* 0x000000250a006986 */ /* 0x0005e2000c101510 */
[----:B------:R-:W-:Y:S01]  /*274c0*/  ISETP.LT.AND P6, PT, R145, UR10, !P5 ;  /* 0x0000000a91007c0c */ /* 0x000fe2000efc1270 */
[----:B------:R-:W-:Y:S01]  /*274d0*/  VIADD R12, R164, 0x27 ;  /* 0x00000027a40c7836 */ /* 0x000fe20000000000 */
[----:B------:R-:W-:Y:S01]  /*274e0*/  ISETP.LT.AND P5, PT, R144, UR10, !P5 ;  /* 0x0000000a90007c0c */ /* 0x000fe2000efa1270 */
[----:B0-----:R-:W-:Y:S01]  /*274f0*/  IMAD.WIDE R6, R17, 0x2, R2 ;  /* 0x0000000211067825 */ /* 0x001fe200078e0202 */
[----:B------:R-:W-:-:S03]  /*27500*/  ISETP.GE.AND P1, PT, R0, UR11, PT ;  /* 0x0000000b00007c0c */ /* 0x000fc6000bf26270 */
[----:B-1----:R-:W-:Y:S01]  /*27510*/  IMAD.WIDE R8, R13, 0x2, R4 ;  /* 0x000000020d087825 */ /* 0x002fe200078e0204 */
[----:B------:R0:W-:Y:S01]  /*27520*/  @P3 STG.E.U16 desc[UR16][R6.64], R14 ;  /* 0x0000000e06003986 */ /* 0x0001e2000c101510 */
[----:B------:R-:W-:Y:S02]  /*27530*/  PRMT R16, R39, 0x7632, R16 ;  /* 0x0000763227107816 */ /* 0x000fe40000000010 */
[----:B--2---:R-:W-:Y:S01]  /*27540*/  IMAD.WIDE R10, R13, 0x2, R2 ;  /* 0x000000020d0a7825 */ /* 0x004fe200078e0202 */
[----:B------:R-:W-:Y:S01]  /*27550*/  ISETP.GE.AND P3, PT, R12, UR11, PT ;  /* 0x0000000b0c007c0c */ /* 0x000fe2000bf66270 */
        /* <DEDUP_REMOVED lines=17> */
[----:B------:R1:W-:Y:S01]  /*27670*/  @P6 STG.E.U16 desc[UR16][R10.64], R40 ;  /* 0x000000280a006986 */ /* 0x0003e2000c101510 */
[----:B------:R-:W-:-:S02]  /*27680*/  ISETP.LT.AND P6, PT, R145, UR10, !P4 ;  /* 0x0000000a91007c0c */ /* 0x000fc4000e7c1270 */
[----:B------:R-:W-:Y:S01]  /*27690*/  VIADD R15, R15, UR4 ;  /* 0x000000040f0f7c36 */ /* 0x000fe20008000000 */
[----:B------:R2:W-:Y:S01]  /*276a0*/  @P1 STG.E.U16 desc[UR16][R12.64], R18 ;  /* 0x000000120c001986 */ /* 0x0005e2000c101510 */
[----:B------:R-:W-:Y:S01]  /*276b0*/  ISETP.LT.AND P1, PT, R145, UR10, !P2 ;  /* 0x0000000a91007c0c */ /* 0x000fe2000d721270 */
[----:B------:R-:W-:Y:S01]  /*276c0*/  VIADD R0, R164, 0x28 ;  /* 0x00000028a4007836 */ /* 0x000fe20000000000 */
[C---:B------:R-:W-:Y:S01]  /*276d0*/  ISETP.LT.AND P2, PT, R144.reuse, UR10, !P2 ;  /* 0x0000000a90007c0c */ /* 0x040fe2000d741270 */
[----:B------:R-:W-:Y:S01]  /*276e0*/  VIADD R17, R15, UR4 ;  /* 0x000000040f117c36 */ /* 0x000fe20008000000 */
[----:B0-----:R-:W-:Y:S01]  /*276f0*/  PRMT R16, R41, 0x7632, R16 ;  /* 0x0000763229107816 */ /* 0x001fe20000000010 */
[C---:B------:R-:W-:Y:S01]  /*27700*/  IMAD.WIDE R6, R15.reuse, 0x2, R4 ;  /* 0x000000020f067825 */ /* 0x040fe200078e0204 */
[----:B------:R-:W-:Y:S02]  /*27710*/  ISETP.LT.AND P4, PT, R144, UR10, !P4 ;  /* 0x0000000a90007c0c */ /* 0x000fe4000e781270 */
[----:B------:R-:W-:Y:S01]  /*27720*/  ISETP.GE.AND P5, PT, R0, UR11, PT ;  /* 0x0000000b00007c0c */ /* 0x000fe2000bfa6270 */
[----:B------:R-:W-:Y:S01]  /*27730*/  IMAD.WIDE R8, R15, 0x2, R2 ;  /* 0x000000020f087825 */ /* 0x000fe200078e0202 */
[----:B------:R-:W-:-:S02]  /*27740*/  PRMT R15, R43, 0x7632, R15 ;  /* 0x000076322b0f7816 */ /* 0x000fc4000000000f */
[----:B------:R-:W-:Y:S01]  /*27750*/  IADD3 R0, PT, PT, R164, 0x29, RZ ;  /* 0x00000029a4007810 */ /* 0x000fe20007ffe0ff */
[C---:B-1----:R-:W-:Y:S01]  /*27760*/  IMAD.WIDE R10, R17.reuse, 0x2, R4 ;  /* 0x00000002110a7825 */ /* 0x042fe200078e0204 */
[----:B------:R0:W-:Y:S01]  /*27770*/  @P1 STG.E.U16 desc[UR16][R6.64], R41 ;  /* 0x0000002906001986 */ /* 0x0001e2000c101510 */
[----:B------:R-:W-:Y:S02]  /*27780*/  ISETP.GE.AND P1, PT, R14, UR11, PT ;  /* 0x0000000b0e007c0c */ /* 0x000fe4000bf26270 */
[----:B--2---:R-:W-:Y:S01]  /*27790*/  VIADD R13, R17, UR4 ;  /* 0x00000004110d7c36 */ /* 0x004fe20008000000 */
[----:B------:R1:W-:Y:S01]  /*277a0*/  @P2 STG.E.U16 desc[UR16][R8.64], R16 ;  /* 0x0000001008002986 */ /* 0x0003e2000c101510 */
[----:B------:R-:W-:Y:S01]  /*277b0*/  PRMT R14, R42, 0x7632, R14 ;  /* 0x000076322a0e7816 */ /* 0x000fe2000000000e */
[----:B------:R-:W-:Y:S01]  /*277c0*/  VIADD R12, R164, 0x2c ;  /* 0x0000002ca40c7836 */ /* 0x000fe20000000000 */
[----:B------:R-:W-:Y:S01]  /*277d0*/  ISETP.GE.AND P0, PT, R0, UR11, PT ;  /* 0x0000000b00007c0c */ /* 0x000fe2000bf06270 */
[----:B------:R2:W-:Y:S01]  /*277e0*/  @P6 STG.E.U16 desc[UR16][R10.64], R42 ;  /* 0x0000002a0a006986 */ /* 0x0005e2000c101510 */
[----:B------:R-:W-:Y:S01]  /*277f0*/  ISETP.LT.AND P6, PT, R145, UR10, !P3 ;  /* 0x0000000a91007c0c */ /* 0x000fe2000dfc1270 */
[----:B------:R-:W-:Y:S01]  /*27800*/  VIADD R0, R164, 0x2b ;  /* 0x0000002ba4007836 */ /* 0x000fe20000000000 */
[----:B------:R-:W-:Y:S01]  /*27810*/  ISETP.LT.AND P3, PT, R144, UR10, !P3 ;  /* 0x0000000a90007c0c */ /* 0x000fe2000df61270 */
[----:B0-----:R-:W-:Y:S01]  /*27820*/  IMAD.WIDE R6, R17, 0x2, R2 ;  /* 0x0000000211067825 */ /* 0x001fe200078e0202 */
[----:B------:R-:W-:-:S02]  /*27830*/  PRMT R18, R45, 0x7632, R18 ;  /* 0x000076322d127816 */ /* 0x000fc40000000012 */
[----:B------:R-:W-:Y:S01]  /*27840*/  ISETP.GE.AND P2, PT, R0, UR11, PT ;  /* 0x0000000b00007c0c */ /* 0x000fe2000bf46270 */
[C---:B-1----:R-:W-:Y:S01]  /*27850*/  IMAD.WIDE R8, R13.reuse, 0x2, R4 ;  /* 0x000000020d087825 */ /* 0x042fe200078e0204 */
        /* <DEDUP_REMOVED lines=12> */
[----:B0-----:R-:W-:-:S04]  /*27920*/  IMAD.WIDE R6, R13, 0x2, R4 ;  /* 0x000000020d067825 */ /* 0x001fc800078e0204 */
[----:B-1----:R-:W-:-:S04]  /*27930*/  IMAD.WIDE R8, R13, 0x2, R2 ;  /* 0x000000020d087825 */ /* 0x002fc800078e0202 */
[----:B--2---:R-:W-:Y:S02]  /*27940*/  VIADD R15, R13, UR4 ;  /* 0x000000040d0f7c36 */ /* 0x004fe40008000000 */
[----:B------:R-:W-:Y:S01]  /*27950*/  @P3 STG.E.U16 desc[UR16][R6.64], R44 ;  /* 0x0000002c06003986 */ /* 0x000fe2000c101510 */
[----:B------:R-:W-:Y:S01]  /*27960*/  VIADD R14, R164, 0x2f ;  /* 0x0000002fa40e7836 */ /* 0x000fe20000000000 */
[----:B------:R-:W-:Y:S01]  /*27970*/  ISETP.GE.AND P3, PT, R0, UR11, PT ;  /* 0x0000000b00007c0c */ /* 0x000fe2000bf66270 */
        /* <DEDUP_REMOVED lines=19> */
[----:B--2---:R-:W-:Y:S01]  /*27ab0*/  VIADD R13, R17, UR4 ;  /* 0x00000004110d7c36 */ /* 0x004fe20008000000 */
[----:B------:R2:W-:Y:S01]  /*27ac0*/  @P6 STG.E.U16 desc[UR16][R10.64], R47 ;  /* 0x0000002f0a006986 */ /* 0x0005e2000c101510 */
[----:B------:R-:W-:Y:S01]  /*27ad0*/  ISETP.LT.AND P6, PT, R145, UR10, !P4 ;  /* 0x0000000a91007c0c */ /* 0x000fe2000e7c1270 */
[----:B------:R-:W-:Y:S01]  /*27ae0*/  VIADD R0, R164, 0x2e ;  /* 0x0000002ea4007836 */ /* 0x000fe20000000000 */
[----:B------:R-:W-:Y:S01]  /*27af0*/  ISETP.LT.AND P4, PT, R144, UR10, !P4 ;  /* 0x0000000a90007c0c */ /* 0x000fe2000e781270 */
[----:B0-----:R-:W-:Y:S01]  /*27b00*/  IMAD.WIDE R6, R17, 0x2, R2 ;  /* 0x0000000211067825 */ /* 0x001fe200078e0202 */
[----:B------:R-:W-:-:S02]  /*27b10*/  PRMT R15, R48, 0x7632, R15 ;  /* 0x00007632300f7816 */ /* 0x000fc4000000000f */
[----:B------:R-:W-:Y:S01]  /*27b20*/  ISETP.GE.AND P0, PT, R0, UR11, PT ;  /* 0x0000000b00007c0c */ /* 0x000fe2000bf06270 */
[----:B-1----:R-:W-:Y:S01]  /*27b30*/  IMAD.WIDE R8, R13, 0x2, R4 ;  /* 0x000000020d087825 */ /* 0x002fe200078e0204 */
[----:B------:R0:W-:Y:S01]  /*27b40*/  @P2 STG.E.U16 desc[UR16][R6.64], R14 ;  /* 0x0000000e06002986 */ /* 0x0001e2000c101510 */
[----:B------:R-:W-:Y:S02]  /*27b50*/  PRMT R16, R49, 0x7632, R16 ;  /* 0x0000763231107816 */ /* 0x000fe40000000010 */
[----:B--2---:R-:W-:Y:S01]  /*27b60*/  IMAD.WIDE R10, R13, 0x2, R2 ;  /* 0x000000020d0a7825 */ /* 0x004fe200078e0202 */
[----:B------:R-:W-:Y:S01]  /*27b70*/  PRMT R18, R50, 0x7632, R18 ;  /* 0x0000763232127816 */ /* 0x000fe20000000012 */
        /* <DEDUP_REMOVED lines=12> */
[----:B------:R-:W-:Y:S01]  /*27c40*/  VIADD R0, R164, 0x30 ;  /* 0x00000030a4007836 */ /* 0x000fe20000000000 */
[----:B------:R0:W-:Y:S01]  /*27c50*/  @P4 STG.E.U16 desc[UR16][R6.64], R49 ;  /* 0x0000003106004986 */ /* 0x0001e2000c101510 */
[----:B------:R-:W-:-:S03]  /*27c60*/  IMAD.WIDE R10, R15, 0x2, R4 ;  /* 0x000000020f0a7825 */ /* 0x000fc600078e0204 */
[----:B------:R1:W-:Y:S01]  /*27c70*/  @P3 STG.E.U16 desc[UR16][R8.64], R16 ;  /* 0x0000001008003986 */ /* 0x0003e2000c101510 */
[----:B------:R-:W-:Y:S01]  /*27c80*/  ISETP.LT.AND P3, PT, R145, UR10, !P5 ;  /* 0x0000000a91007c0c */ /* 0x000fe2000ef61270 */
[C---:B------:R-:W-:Y:S01]  /*27c90*/  IMAD.WIDE R12, R15.reuse, 0x2, R2 ;  /* 0x000000020f0c7825 */ /* 0x040fe200078e0202 */
[----:B------:R-:W-:Y:S01]  /*27ca0*/  ISETP.LT.AND P5, PT, R144, UR10, !P5 ;  /* 0x0000000a90007c0c */ /* 0x000fe2000efa1270 */
[----:B------:R2:W-:Y:S01]  /*27cb0*/  @P6 STG.E.U16 desc[UR16][R10.64], R50 ;  /* 0x000000320a006986 */ /* 0x0005e2000c101510 */
[----:B------:R-:W-:Y:S01]  /*27cc0*/  ISETP.GE.AND P1, PT, R0, UR11, PT ;  /* 0x0000000b00007c0c */ /* 0x000fe2000bf26270 */
[----:B------:R-:W-:Y:S02]  /*27cd0*/  VIADD R15, R15, UR4 ;  /* 0x000000040f0f7c36 */ /* 0x000fe40008000000 */
[----:B------:R3:W-:Y:S01]  /*27ce0*/  @P0 STG.E.U16 desc[UR16][R12.64], R18 ;  /* 0x000000120c000986 */ /* 0x0007e2000c101510 */
[----:B------:R-:W-:Y:S01]  /*27cf0*/  ISETP.LT.AND P6, PT, R145, UR10, !P1 ;  /* 0x0000000a91007c0c */ /* 0x000fe2000cfc1270 */
[----:B0-----:R-:W-:Y:S01]  /*27d00*/  IMAD.WIDE R6, R15, 0x2, R4 ;  /* 0x000000020f067825 */ /* 0x001fe200078e0204 */
[----:B------:R-:W-:-:S02]  /*27d10*/  ISETP.LT.AND P1, PT, R144, UR10, !P1 ;  /* 0x0000000a90007c0c */ /* 0x000fc4000cf21270 */
[----:B-1----:R-:W-:Y:S01]  /*27d20*/  PRMT R16, R51, 0x7632, R16 ;  /* 0x0000763233107816 */ /* 0x002fe20000000010 */
[C---:B------:R-:W-:Y:S01]  /*27d30*/  IMAD.WIDE R8, R15.reuse, 0x2, R2 ;  /* 0x000000020f087825 */ /* 0x040fe200078e0202 */
[----:B------:R0:W-:Y:S03]  /*27d40*/  @P3 STG.E.U16 desc[UR16][R6.64], R51 ;  /* 0x0000003306003986 */ /* 0x0001e6000c101510 */
[----:B------:R-:W-:Y:S01]  /*27d50*/  VIADD R17, R15, UR4 ;  /* 0x000000040f117c36 */ /* 0x000fe20008000000 */
[----:B------:R1:W-:Y:S01]  /*27d60*/  @P5 STG.E.U16 desc[UR16][R8.64], R16 ;  /* 0x0000001008005986 */ /* 0x0003e2000c101510 */
[----:B------:R-:W-:Y:S01]  /*27d70*/  ISETP.LT.AND P5, PT, R145, UR10, !P2 ;  /* 0x0000000a91007c0c */ /* 0x000fe2000d7a1270 */
[----:B------:R-:W-:Y:S01]  /*27d80*/  VIADD R14, R164, 0x34 ;  /* 0x00000034a40e7836 */ /* 0x000fe20000000000 */
[----:B------:R-:W-:Y:S01]  /*27d90*/  PRMT R15, R53, 0x7632, R15 ;  /* 0x00007632350f7816 */ /* 0x000fe2000000000f */
[----:B--2---:R-:W-:Y:S01]  /*27da0*/  IMAD.WIDE R10, R17, 0x2, R4 ;  /* 0x00000002110a7825 */ /* 0x004fe200078e0204 */
[----:B---3--:R-:W-:-:S02]  /*27db0*/  PRMT R18, R55, 0x7632, R18 ;  /* 0x0000763237127816 */ /* 0x008fc40000000012 */
[----:B------:R-:W-:Y:S01]  /*27dc0*/  ISETP.GE.AND P3, PT, R14, UR11, PT ;  /* 0x0000000b0e007c0c */ /* 0x000fe2000bf66270 */
[C---:B------:R-:W-:Y:S01]  /*27dd0*/  VIADD R13, R17.reuse, UR4 ;  /* 0x00000004110d7c36 */ /* 0x040fe20008000000 */
[----:B------:R2:W-:Y:S01]  /*27de0*/  @P6 STG.E.U16 desc[UR16][R10.64], R52 ;  /* 0x000000340a006986 */ /* 0x0005e2000c101510 */
[----:B------:R-:W-:Y:S01]  /*27df0*/  VIADD R0, R164, 0x32 ;  /* 0x00000032a4007836 */ /* 0x000fe20000000000 */
[----:B------:R-:W-:Y:S01]  /*27e00*/  ISETP.LT.AND P6, PT, R144, UR10, !P2 ;  /* 0x0000000a90007c0c */ /* 0x000fe2000d7c1270 */
[----:B0-----:R-:W-:Y:S01]  /*27e10*/  IMAD.WIDE R6, R17, 0x2, R2 ;  /* 0x0000000211067825 */ /* 0x001fe200078e0202 */
[----:B------:R-:W-:Y:S02]  /*27e20*/  PRMT R14, R52, 0x7632, R14 ;  /* 0x00007632340e7816 */ /* 0x000fe4000000000e */
[----:B------:R-:W-:Y:S01]  /*27e30*/  ISETP.GE.AND P4, PT, R0, UR11, PT ;  /* 0x0000000b00007c0c */ /* 0x000fe2000bf86270 */
[C---:B-1----:R-:W-:Y:S01]  /*27e40*/  IMAD.WIDE R8, R13.reuse, 0x2, R4 ;  /* 0x000000020d087825 */ /* 0x042fe200078e0204 */
[----:B------:R-:W-:Y:S01]  /*27e50*/  IADD3 R0, PT, PT, R164, 0x33, RZ ;  /* 0x00000033a4007810 */ /* 0x000fe20007ffe0ff */
[----:B------:R0:W-:Y:S01]  /*27e60*/  @P1 STG.E.U16 desc[UR16][R6.64], R14 ;  /* 0x0000000e06001986 */ /* 0x0001e2000c101510 */
[----:B------:R-:W-:Y:S01]  /*27e70*/  PRMT R16, R54, 0x7632, R16 ;  /* 0x0000763236107816 */ /* 0x000fe20000000010 */
[----:B------:R-:W-:Y:S01]  /*27e80*/  VIADD R12, R164, 0x36 ;  /* 0x00000036a40c7836 */ /* 0x000fe20000000000 */
[----:B------:R-:W-:Y:S01]  /*27e90*/  ISETP.GE.AND P0, PT, R0, UR11, PT ;  /* 0x0000000b00007c0c */ /* 0x000fe2000bf06270 */
[----:B------:R1:W-:Y:S01]  /*27ea0*/  @P5 STG.E.U16 desc[UR16][R8.64], R53 ;  /* 0x0000003508005986 */ /* 0x0003e2000c101510 */
[----:B--2---:R-:W-:Y:S01]  /*27eb0*/  IMAD.WIDE R10, R13, 0x2, R2 ;  /* 0x000000020d0a7825 */ /* 0x004fe200078e0202 */
[----:B------:R-:W-:-:S02]  /*27ec0*/  ISETP.LT.AND P5, PT, R145, UR10, !P4 ;  /* 0x0000000a91007c0c */ /* 0x000fc4000e7a1270 */
[----:B------:R-:W-:Y:S01]  /*27ed0*/  ISETP.LT.AND P4, PT, R144, UR10, !P4 ;  /* 0x0000000a90007c0c */ /* 0x000fe2000e781270 */
[----:B------:R-:W-:Y:S01]  /*27ee0*/  VIADD R13, R13, UR4 ;  /* 0x000000040d0d7c36 */ /* 0x000fe20008000000 */
[----:B------:R2:W-:Y:S01]  /*27ef0*/  @P6 STG.E.U16 desc[UR16][R10.64], R15 ;  /* 0x0000000f0a006986 */ /* 0x0005e2000c101510 */
[----:B------:R-:W-:Y:S01]  /*27f00*/  ISETP.LT.AND P6, PT, R145, UR10, !P0 ;  /* 0x0000000a91007c0c */ /* 0x000fe2000c7c1270 */
[----:B------:R-:W-:Y:S01]  /*27f10*/  VIADD R0, R164, 0x35 ;  /* 0x00000035a4007836 */ /* 0x000fe20000000000 */
[----:B------:R-:W-:Y:S01]  /*27f20*/  ISETP.LT.AND P0, PT, R144, UR10, !P0 ;  /* 0x0000000a90007c0c */ /* 0x000fe2000c701270 */
[C---:B0-----:R-:W-:Y:S01]  /*27f30*/  IMAD.WIDE R6, R13.reuse, 0x2, R4 ;  /* 0x000000020d067825 */ /* 0x041fe200078e0204 */
[----:B------:R-:W-:Y:S02]  /*27f40*/  ISETP.GE.AND P1, PT, R12, UR11, PT ;  /* 0x0000000b0c007c0c */ /* 0x000fe4000bf26270 */
[----:B------:R-:W-:Y:S01]  /*27f50*/  ISETP.GE.AND P2, PT, R0, UR11, PT ;  /* 0x0000000b00007c0c */ /* 0x000fe2000bf46270 */
[C---:B-1----:R-:W-:Y:S01]  /*27f60*/  IMAD.WIDE R8, R13.reuse, 0x2, R2 ;  /* 0x000000020d087825 */ /* 0x042fe200078e0202 */
[----:B------:R-:W-:Y:S03]  /*27f70*/  @P5 STG.E.U16 desc[UR16][R6.64], R54 ;  /* 0x0000003606005986 */ /* 0x000fe6000c101510 */
[----:B--2---:R-:W-:Y:S01]  /*27f80*/  VIADD R15, R13, UR4 ;  /* 0x000000040d0f7c36 */ /* 0x004fe20008000000 */
[----:B------:R0:W-:Y:S01]  /*27f90*/  @P4 STG.E.U16 desc[UR16][R8.64], R16 ;  /* 0x0000001008004986 */ /* 0x0001e2000c101510 */
[----:B------:R-:W-:Y:S01]  /*27fa0*/  ISETP.LT.AND P4, PT, R145, UR10, !P3 ;  /* 0x0000000a91007c0c */ /* 0x000fe2000df81270 */
[----:B------:R-:W-:Y:S01]  /*27fb0*/  VIADD R14, R164, 0x39 ;  /* 0x00000039a40e7836 */ /* 0x000fe20000000000 */
[----:B------:R-:W-:Y:S01]  /*27fc0*/  ISETP.LT.AND P3, PT, R144, UR10, !P3 ;  /* 0x0000000a90007c0c */ /* 0x000fe2000df61270 */
[----:B------:R-:W-:-:S04]  /*27fd0*/  IMAD.WIDE R10, R15, 0x2, R4 ;  /* 0x000000020f0a7825 */ /* 0x000fc800078e0204 */
[----:B------:R-:W-:Y:S01]  /*27fe0*/  IMAD.WIDE R12, R15, 0x2, R2 ;  /* 0x000000020f0c7825 */ /* 0x000fe200078e0202 */
[----:B------:R1:W-:Y:S01]  /*27ff0*/  @P6 STG.E.U16 desc[UR16][R10.64], R55 ;  /* 0x000000370a006986 */ /* 0x0003e2000c101510 */
[----:B------:R-:W-:Y:S02]  /*28000*/  ISETP.LT.AND P6, PT, R145, UR10, !P2 ;  /* 0x0000000a91007c0c */ /* 0x000fe4000d7c1270 */
[----:B------:R-:W-:Y:S01]  /*28010*/  VIADD R15, R15, UR4 ;  /* 0x000000040f0f7c36 */ /* 0x000fe20008000000 */
[----:B0-----:R-:W-:Y:S01]  /*28020*/  PRMT R16, R56, 0x7632, R16 ;  /* 0x0000763238107816 */ /* 0x001fe20000000010 */
[----:B------:R0:W-:Y:S01]  /*28030*/  @P0 STG.E.U16 desc[UR16][R12.64], R18 ;  /* 0x000000120c000986 */ /* 0x0001e2000c101510 */
[----:B------:R-:W-:Y:S01]  /*28040*/  ISETP.LT.AND P2, PT, R144, UR10, !P2 ;  /* 0x0000000a90007c0c */ /* 0x000fe2000d741270 */
[----:B------:R-:W-:-:S04]  /*28050*/  IMAD.WIDE R6, R15, 0x2, R4 ;  /* 0x000000020f067825 */ /* 0x000fc800078e0204 */
[C---:B------:R-:W-:Y:S01]  /*28060*/  VIADD R17, R15.reuse, UR4 ;  /* 0x000000040f117c36 */ /* 0x040fe20008000000 */
[----:B------:R2:W-:Y:S01]  /*28070*/  @P4 STG.E.U16 desc[UR16][R6.64], R56 ;  /* 0x0000003806004986 */ /* 0x0005e2000c101510 */
[----:B------:R-:W-:Y:S01]  /*28080*/  IMAD.WIDE R8, R15, 0x2, R2 ;  /* 0x000000020f087825 */ /* 0x000fe200078e0202 */
[----:B------:R-:W-:Y:S02]  /*28090*/  ISETP.GE.AND P4, PT, R14, UR11, PT ;  /* 0x0000000b0e007c0c */ /* 0x000fe4000bf86270 */
[----:B------:R-:W-:Y:S01]  /*280a0*/  PRMT R14, R57, 0x7632, R14 ;  /* 0x00007632390e7816 */ /* 0x000fe2000000000e */
[----:B-1----:R-:W-:Y:S01]  /*280b0*/  IMAD.WIDE R10, R17, 0x2, R4 ;  /* 0x00000002110a7825 */ /* 0x002fe200078e0204 */
[----:B------:R1:W-:Y:S01]  /*280c0*/  @P3 STG.E.U16 desc[UR16][R8.64], R16 ;  /* 0x0000001008003986 */ /* 0x0003e2000c101510 */
[----:B------:R-:W-:Y:S02]  /*280d0*/  ISETP.LT.AND P3, PT, R145, UR10, !P1 ;  /* 0x0000000a91007c0c */ /* 0x000fe4000cf61270 */
[----:B------:R-:W-:Y:S01]  /*280e0*/  VIADD R0, R164, 0x37 ;  /* 0x00000037a4007836 */ /* 0x000fe20000000000 */
[----:B------:R3:W-:Y:S01]  /*280f0*/  @P6 STG.E.U16 desc[UR16][R10.64], R57 ;  /* 0x000000390a006986 */ /* 0x0007e2000c101510 */
[----:B------:R-:W-:Y:S01]  /*28100*/  ISETP.LT.AND P6, PT, R144, UR10, !P1 ;  /* 0x0000000a90007c0c */ /* 0x000fe2000cfc1270 */
[C---:B0-----:R-:W-:Y:S01]  /*28110*/  VIADD R13, R17.reuse, UR4 ;  /* 0x00000004110d7c36 */ /* 0x041fe20008000000 */
[----:B------:R-:W-:Y:S01]  /*28120*/  PRMT R15, R58, 0x7632, R15 ;  /* 0x000076323a0f7816 */ /* 0x000fe2000000000f */
[----:B--2---:R-:W-:Y:S01]  /*28130*/  IMAD.WIDE R6, R17, 0x2, R2 ;  /* 0x0000000211067825 */ /* 0x004fe200078e0202 */
[----:B------:R-:W-:-:S02]  /*28140*/  ISETP.GE.AND P5, PT, R0, UR11, PT ;  /* 0x0000000b00007c0c */ /* 0x000fc4000bfa6270 */
[----:B------:R-:W-:Y:S01]  /*28150*/  PRMT R18, R60, 0x7632, R18 ;  /* 0x000076323c127816 */ /* 0x000fe20000000012 */
[----:B-1----:R-:W-:Y:S01]  /*28160*/  IMAD.WIDE R8, R13, 0x2, R4 ;  /* 0x000000020d087825 */ /* 0x002fe200078e0204 */
[----:B------:R0:W-:Y:S01]  /*28170*/  @P2 STG.E.U16 desc[UR16][R6.64], R14 ;  /* 0x0000000e06002986 */ /* 0x0001e2000c101510 */
[----:B------:R-:W-:Y:S02]  /*28180*/  PRMT R16, R59, 0x7632, R16 ;  /* 0x000076323b107816 */ /* 0x000fe40000000010 */
[----:B------:R-:W-:Y:S01]  /*28190*/  VIADD R0, R164, 0x38 ;  /* 0x00000038a4007836 */ /* 0x000fe20000000000 */
[----:B------:R1:W-:Y:S01]  /*281a0*/  @P3 STG.E.U16 desc[UR16][R8.64], R58 ;  /* 0x0000003a08003986 */ /* 0x0003e2000c101510 */
[----:B---3--:R-:W-:Y:S01]  /*281b0*/  IMAD.WIDE R10, R13, 0x2, R2 ;  /* 0x000000020d0a7825 */ /* 0x008fe200078e0202 */
[----:B------:R-:W-:Y:S02]  /*281c0*/  ISETP.LT.AND P3, PT, R145, UR10, !P5 ;  /* 0x0000000a91007c0c */ /* 0x000fe4000ef61270 */
[----:B------:R-:W-:Y:S01]  /*281d0*/  ISETP.GE.AND P0, PT, R0, UR11, PT ;  /* 0x0000000b00007c0c */ /* 0x000fe2000bf06270 */
[----:B------:R-:W-:Y:S01]  /*281e0*/  VIADD R13, R13, UR4 ;  /* 0x000000040d0d7c36 */ /* 0x000fe20008000000 */
[C---:B------:R-:W-:Y:S01]  /*281f0*/  ISETP.LT.AND P5, PT, R144.reuse, UR10, !P5 ;  /* 0x0000000a90007c0c */ /* 0x040fe2000efa1270 */
[----:B------:R2:W-:Y:S01]  /*28200*/  @P6 STG.E.U16 desc[UR16][R10.64], R15 ;  /* 0x0000000f0a006986 */ /* 0x0005e2000c101510 */
[----:B------:R-:W-:Y:S01]  /*28210*/  ISETP.LT.AND P6, PT, R145, UR10, !P0 ;  /* 0x0000000a91007c0c */ /* 0x000fe2000c7c1270 */
[----:B0-----:R-:W-:Y:S01]  /*28220*/  IMAD.WIDE R6, R13, 0x2, R4 ;  /* 0x000000020d067825 */ /* 0x001fe200078e0204 */
[----:B------:R-:W-:-:S03]  /*28230*/  ISETP.LT.AND P0, PT, R144, UR10, !P0 ;  /* 0x0000000a90007c0c */ /* 0x000fc6000c701270 */
[----:B------:R-:W-:Y:S02]  /*28240*/  VIADD R0, R164, 0x3a ;  /* 0x0000003aa4007836 */ /* 0x000fe40000000000 */
[C---:B-1----:R-:W-:Y:S01]  /*28250*/  IMAD.WIDE R8, R13.reuse, 0x2, R2 ;  /* 0x000000020d087825 */ /* 0x042fe200078e0202 */
[----:B------:R-:W-:Y:S02]  /*28260*/  @P3 STG.E.U16 desc[UR16][R6.64], R59 ;  /* 0x0000003b06003986 */ /* 0x000fe4000c101510 */
[----:B------:R-:W-:Y:S01]  /*28270*/  ISETP.GE.AND P1, PT, R0, UR11, PT ;  /* 0x0000000b00007c0c */ /* 0x000fe2000bf26270 */
[----:B--2---:R-:W-:Y:S01]  /*28280*/  VIADD R15, R13, UR4 ;  /* 0x000000040d0f7c36 */ /* 0x004fe20008000000 */
[----:B------:R0:W-:Y:S01]  /*28290*/  @P5 STG.E.U16 desc[UR16][R8.64], R16 ;  /* 0x0000001008005986 */ /* 0x0001e2000c101510 */
[----:B------:R-:W-:Y:S01]  /*282a0*/  VIADD R12, R164, 0x3b ;  /* 0x0000003ba40c7836 */ /* 0x000fe20000000000 */
[----:B------:R-:W-:Y:S01]  /*282b0*/  ISETP.LT.AND P5, PT, R145, UR10, !P4 ;  /* 0x0000000a91007c0c */ /* 0x000fe2000e7a1270 */
[----:B------:R-:W-:Y:S01]  /*282c0*/  IMAD.WIDE R10, R15, 0x2, R4 ;  /* 0x000000020f0a7825 */ /* 0x000fe200078e0204 */
[----:B------:R-:W-:-:S02]  /*282d0*/  ISETP.LT.AND P4, PT, R144, UR10, !P4 ;  /* 0x0000000a90007c0c */ /* 0x000fc4000e781270 */
[----:B------:R-:W-:Y:S01]  /*282e0*/  ISETP.GE.AND P2, PT, R12, UR11, PT ;  /* 0x0000000b0c007c0c */ /* 0x000fe2000bf46270 */
[----:B------:R-:W-:Y:S01]  /*282f0*/  IMAD.WIDE R12, R15, 0x2, R2 ;  /* 0x000000020f0c7825 */ /* 0x000fe200078e0202 */
[----:B------:R-:W-:Y:S01]  /*28300*/  @P6 STG.E.U16 desc[UR16][R10.64], R60 ;  /* 0x0000003c0a006986 */ /* 0x000fe2000c101510 */
[----:B------:R-:W-:Y:S02]  /*28310*/  ISETP.LT.AND P6, PT, R145, UR10, !P1 ;  /* 0x0000000a91007c0c */ /* 0x000fe4000cfc1270 */
[----:B------:R-:W-:Y:S01]  /*28320*/  VIADD R15, R15, UR4 ;  /* 0x000000040f0f7c36 */ /* 0x000fe20008000000 */
[----:B------:R1:W-:Y:S01]  /*28330*/  @P0 STG.E.U16 desc[UR16][R12.64], R18 ;  /* 0x000000120c000986 */ /* 0x0003e2000c101510 */
[----:B------:R-:W-:Y:S01]  /*28340*/  VIADD R0, R164, 0x3c ;  /* 0x0000003ca4007836 */ /* 0x000fe20000000000 */
[----:B------:R-:W-:Y:S01]  /*28350*/  ISETP.LT.AND P1, PT, R144, UR10, !P1 ;  /* 0x0000000a90007c0c */ /* 0x000fe2000cf21270 */
[----:B------:R-:W-:Y:S01]  /*28360*/  VIADD R17, R15, UR4 ;  /* 0x000000040f117c36 */ /* 0x000fe20008000000 */
[----:B0-----:R-:W-:Y:S01]  /*28370*/  PRMT R16, R67, 0x7632, R16 ;  /* 0x0000763243107816 */ /* 0x001fe20000000010 */
[----:B------:R-:W-:Y:S01]  /*28380*/  IMAD.WIDE R6, R15, 0x2, R4 ;  /* 0x000000020f067825 */ /* 0x000fe200078e0204 */
[----:B------:R-:W-:-:S02]  /*28390*/  ISETP.GE.AND P3, PT, R0, UR11, PT ;  /* 0x0000000b00007c0c */ /* 0x000fc4000bf66270 */
[----:B------:R-:W-:Y:S01]  /*283a0*/  IADD3 R0, PT, PT, R164, 0x3d, RZ ;  /* 0x0000003da4007810 */ /* 0x000fe20007ffe0ff */
[----:B------:R-:W-:Y:S01]  /*283b0*/  IMAD.WIDE R8, R15, 0x2, R2 ;  /* 0x000000020f087825 */ /* 0x000fe200078e0202 */
[----:B------:R0:W-:Y:S01]  /*283c0*/  @P5 STG.E.U16 desc[UR16][R6.64], R61 ;  /* 0x0000003d06005986 */ /* 0x0001e2000c101510 */
[----:B-1----:R-:W-:Y:S02]  /*283d0*/  PRMT R12, R61, 0x7632, R12 ;  /* 0x000076323d0c7816 */ /* 0x002fe4000000000c */
[----:B------:R-:W-:Y:S01]  /*283e0*/  IMAD.WIDE R10, R17, 0x2, R4 ;  /* 0x00000002110a7825 */ /* 0x000fe200078e0204 */
[----:B------:R-:W-:Y:S02]  /*283f0*/  ISETP.GE.AND P0, PT, R0, UR11, PT ;  /* 0x0000000b00007c0c */ /* 0x000fe4000bf06270 */
        /* <DEDUP_REMOVED lines=9> */
[----:B------:R-:W-:-:S02]  /*28490*/  VIADD R15, R13, UR4 ;  /* 0x000000040d0f7c36 */ /* 0x000fc40008000000 */
[----:B0-----:R-:W-:Y:S01]  /*284a0*/  IMAD.WIDE R6, R17, 0x2, R2 ;  /* 0x0000000211067825 */ /* 0x001fe200078e0202 */
[----:B------:R-:W-:Y:S02]  /*284b0*/  ISETP.GE.AND P5, PT, R14, UR11, PT ;  /* 0x0000000b0e007c0c */ /* 0x000fe4000bfa6270 */
[----:B------:R-:W-:Y:S01]  /*284c0*/  PRMT R14, R63, 0x7632, R14 ;  /* 0x000076323f0e7816 */ /* 0x000fe2000000000e */
[C---:B-1----:R-:W-:Y:S01]  /*284d0*/  IMAD.WIDE R8, R13.reuse, 0x2, R4 ;  /* 0x000000020d087825 */ /* 0x042fe200078e0204 */
[----:B------:R0:W-:Y:S03]  /*284e0*/  @P1 STG.E.U16 desc[UR16][R6.64], R0 ;  /* 0x0000000006001986 */ /* 0x0001e6000c101510 */
[----:B--2---:R-:W-:Y:S01]  /*284f0*/  IMAD.WIDE R10, R13, 0x2, R2 ;  /* 0x000000020d0a7825 */ /* 0x004fe200078e0202 */
[----:B------:R1:W-:Y:S01]  /*28500*/  @P4 STG.E.U16 desc[UR16][R8.64], R63 ;  /* 0x0000003f08004986 */ /* 0x0003e2000c101510 */
[----:B------:R-:W-:-:S02]  /*28510*/  ISETP.LT.AND P4, PT, R145, UR10, !P5 ;  /* 0x0000000a91007c0c */ /* 0x000fc4000ef81270 */
[----:B------:R-:W-:Y:S01]  /*28520*/  IMAD.WIDE R12, R15, 0x2, R4 ;  /* 0x000000020f0c7825 */ /* 0x000fe200078e0204 */
[----:B------:R2:W-:Y:S01]  /*28530*/  @P2 STG.E.U16 desc[UR16][R10.64], R14 ;  /* 0x0000000e0a002986 */ /* 0x0005e2000c101510 */
[----:B------:R-:W-:Y:S02]  /*28540*/  ISETP.LT.AND P5, PT, R144, UR10, !P5 ;  /* 0x0000000a90007c0c */ /* 0x000fe4000efa1270 */
[----:B------:R-:W-:Y:S01]  /*28550*/  VIADD R164, R164, 0x3f ;  /* 0x0000003fa4a47836 */ /* 0x000fe20000000000 */
[----:B------:R3:W-:Y:S01]  /*28560*/  @P6 STG.E.U16 desc[UR16][R12.64], R64 ;  /* 0x000000400c006986 */ /* 0x0007e2000c101510 */
[----:B------:R-:W-:Y:S01]  /*28570*/  ISETP.LT.AND P6, PT, R145, UR10, !P0 ;  /* 0x0000000a91007c0c */ /* 0x000fe2000c7c1270 */
[C---:B------:R-:W-:Y:S01]  /*28580*/  VIADD R17, R15.reuse, UR4 ;  /* 0x000000040f117c36 */ /* 0x040fe20008000000 */
[----:B------:R-:W-:Y:S01]  /*28590*/  ISETP.LT.AND P0, PT, R144, UR10, !P0 ;  /* 0x0000000a90007c0c */ /* 0x000fe2000c701270 */
[----:B0-----:R-:W-:Y:S01]  /*285a0*/  IMAD.WIDE R6, R15, 0x2, R2 ;  /* 0x000000020f067825 */ /* 0x001fe200078e0202 */
[----:B------:R-:W-:-:S02]  /*285b0*/  ISETP.GE.AND P1, PT, R164, UR11, PT ;  /* 0x0000000ba4007c0c */ /* 0x000fc4000bf26270 */
[----:B------:R-:W-:Y:S01]  /*285c0*/  PRMT R0, R64, 0x7632, R0 ;  /* 0x0000763240007816 */ /* 0x000fe20000000000 */
[----:B------:R-:W-:Y:S01]  /*285d0*/  VIADD R19, R17, UR4 ;  /* 0x0000000411137c36 */ /* 0x000fe20008000000 */
[----:B------:R-:W-:Y:S01]  /*285e0*/  ISETP.LT.AND P2, PT, R145, UR10, !P1 ;  /* 0x0000000a91007c0c */ /* 0x000fe2000cf41270 */
[----:B-1----:R-:W-:Y:S01]  /*285f0*/  IMAD.WIDE R8, R17, 0x2, R4 ;  /* 0x0000000211087825 */ /* 0x002fe200078e0204 */
[----:B------:R-:W-:Y:S01]  /*28600*/  ISETP.LT.AND P1, PT, R144, UR10, !P1 ;  /* 0x0000000a90007c0c */ /* 0x000fe2000cf21270 */
[----:B------:R0:W-:Y:S02]  /*28610*/  @P3 STG.E.U16 desc[UR16][R6.64], R0 ;  /* 0x0000000006003986 */ /* 0x0001e4000c101510 */
[----:B------:R-:W-:Y:S02]  /*28620*/  VIADD R21, R19, UR4 ;  /* 0x0000000413157c36 */ /* 0x000fe40008000000 */
[----:B--2---:R-:W-:Y:S01]  /*28630*/  IMAD.WIDE R10, R17, 0x2, R2 ;  /* 0x00000002110a7825 */ /* 0x004fe200078e0202 */
[----:B------:R1:W-:Y:S03]  /*28640*/  @P6 STG.E.U16 desc[UR16][R8.64], R65 ;  /* 0x0000004108006986 */ /* 0x0003e6000c101510 */
[----:B---3--:R-:W-:Y:S01]  /*28650*/  IMAD.WIDE R12, R19, 0x2, R4 ;  /* 0x00000002130c7825 */ /* 0x008fe200078e0204 */
[----:B0-----:R-:W-:-:S03]  /*28660*/  PRMT R7, R65, 0x7632, R7 ;  /* 0x0000763241077816 */ /* 0x001fc60000000007 */
[----:B------:R-:W-:Y:S01]  /*28670*/  IMAD.WIDE R14, R19, 0x2, R2 ;  /* 0x00000002130e7825 */ /* 0x000fe200078e0202 */
[----:B-1----:R-:W-:-:S03]  /*28680*/  PRMT R9, R66, 0x7632, R9 ;  /* 0x0000763242097816 */ /* 0x002fc60000000009 */
[C---:B------:R-:W-:Y:S01]  /*28690*/  IMAD.WIDE R4, R21.reuse, 0x2, R4 ;  /* 0x0000000215047825 */ /* 0x040fe200078e0204 */
[----:B------:R0:W-:Y:S03]  /*286a0*/  @P0 STG.E.U16 desc[UR16][R10.64], R7 ;  /* 0x000000070a000986 */ /* 0x0001e6000c101510 */
[----:B------:R-:W-:Y:S01]  /*286b0*/  IMAD.WIDE R2, R21, 0x2, R2 ;  /* 0x0000000215027825 */ /* 0x000fe200078e0202 */
[----:B------:R0:W-:Y:S04]  /*286c0*/  @P4 STG.E.U16 desc[UR16][R12.64], R66 ;  /* 0x000000420c004986 */ /* 0x0001e8000c101510 */
[----:B------:R0:W-:Y:S04]  /*286d0*/  @P5 STG.E.U16 desc[UR16][R14.64], R9 ;  /* 0x000000090e005986 */ /* 0x0001e8000c101510 */
[----:B------:R0:W-:Y:S04]  /*286e0*/  @P2 STG.E.U16 desc[UR16][R4.64], R67 ;  /* 0x0000004304002986 */ /* 0x0001e8000c101510 */
[----:B------:R0:W-:Y:S01]  /*286f0*/  @P1 STG.E.U16 desc[UR16][R2.64], R16 ;  /* 0x0000001002001986 */ /* 0x0001e2000c101510 */
[----:B----4-:R-:W-:Y:S06]  /*28700*/  BAR.SYNC.DEFER_BLOCKING 0x0 ;  /* 0x0000000000007b1d */ /* 0x010fec0000010000 */
[----:B------:R-:W-:Y:S05]  /*28710*/  BRA.U UP0, `(.L_x_13) ;  /* 0x0000000100a07547 */ /* 0x000fea000b800000 */
[----:B------:R-:W1:Y:S01]  /*28720*/  S2UR UR5, SR_CgaCtaId ;  /* 0x00000000000579c3 */ /* 0x000e620000008800 */
[----:B------:R-:W-:Y:S01]  /*28730*/  NOP ;  /* 0x0000000000007918 */ /* 0x000fe20000000000 */
[----:B------:R-:W-:Y:S01]  /*28740*/  UMOV UR4, 0x50 ;  /* 0x0000005000047882 */ /* 0x000fe20000000000 */
[----:B------:R-:W-:Y:S02]  /*28750*/  IMAD.U32 R0, RZ, RZ, UR6 ;  /* 0x00000006ff007e24 */ /* 0x000fe4000f8e00ff */
[----:B0-----:R-:W-:Y:S02]  /*28760*/  IMAD.MOV.U32 R3, RZ, RZ, 0xf ;  /* 0x0000000fff037424 */ /* 0x001fe400078e00ff */
[----:B------:R-:W-:Y:S01]  /*28770*/  IMAD.MOV.U32 R7, RZ, RZ, 0x1 ;  /* 0x00000001ff077424 */ /* 0x000fe200078e00ff */
[----:B------:R-:W-:-:S04]  /*28780*/  LOP3.LUT R0, R0, 0xffff, RZ, 0xc0, !PT ;  /* 0x0000ffff00007812 */ /* 0x000fc800078ec0ff */
[----:B------:R-:W-:-:S05]  /*28790*/  SHF.R.U32.HI R0, RZ, 0x5, R0 ;  /* 0x00000005ff007819 */ /* 0x000fca0000011600 */
[----:B------:R-:W-:Y:S01]  /*287a0*/  VIADD R2, R0, 0x10 ;  /* 0x0000001000027836 */ /* 0x000fe20000000000 */
[----:B------:R-:W-:Y:S01]  /*287b0*/  SHF.L.U32 R0, R3, R0, RZ ;  /* 0x0000000003007219 */ /* 0x000fe200000006ff */
[----:B-1----:R-:W-:-:S03]  /*287c0*/  ULEA UR7, UR5, UR4, 0x18 ;  /* 0x0000000405077291 */ /* 0x002fc6000f8ec0ff */
[----:B------:R-:W-:-:S04]  /*287d0*/  SHF.L.U32 R3, R7, R2, RZ ;  /* 0x0000000207037219 */ /* 0x000fc800000006ff */
[----:B------:R-:W-:Y:S02]  /*287e0*/  LOP3.LUT R0, R3, R0, RZ, 0xfc, !PT ;  /* 0x0000000003007212 */ /* 0x000fe400078efcff */
[----:B------:R-:W0:Y:S02]  /*287f0*/  LDS R5, [UR7] ;  /* 0x00000007ff057984 */ /* 0x000e240008000800 */
[C---:B------:R-:W-:Y:S02]  /*28800*/  LOP3.LUT R2, R0.reuse, 0xffff, RZ, 0xc0, !PT ;  /* 0x0000ffff00027812 */ /* 0x040fe400078ec0ff */
[----:B0-----:R-:W-:-:S04]  /*28810*/  LOP3.LUT R3, R0, 0xffff, R5, 0x80, !PT ;  /* 0x0000ffff00037812 */ /* 0x001fc800078e8005 */
[----:B------:R-:W-:-:S13]  /*28820*/  ISETP.NE.AND P0, PT, R3, R2, PT ;  /* 0x000000020300720c */ /* 0x000fda0003f05270 */
[----:B------:R-:W-:Y:S05]  /*28830*/  @P0 BRA `(.L_x_14) ;  /* 0x0000000000500947 */ /* 0x000fea0003800000 */
[----:B------:R-:W-:Y:S02]  /*28840*/  SHF.R.U32.HI R5, RZ, 0x10, R5 ;  /* 0x00000010ff057819 */ /* 0x000fe40000011605 */
[----:B------:R-:W-:-:S04]  /*28850*/  SHF.R.U32.HI R2, RZ, 0x10, R0 ;  /* 0x00000010ff027819 */ /* 0x000fc80000011600 */
[----:B------:R-:W-:-:S04]  /*28860*/  LOP3.LUT R5, R5, R2, RZ, 0xc0, !PT ;  /* 0x0000000205057212 */ /* 0x000fc800078ec0ff */
[----:B------:R-:W-:-:S13]  /*28870*/  ISETP.NE.AND P0, PT, R5, R2, PT ;  /* 0x000000020500720c */ /* 0x000fda0003f05270 */
[----:B------:R-:W-:Y:S05]  /*28880*/  @P0 BRA `(.L_x_15) ;  /* 0x0000000000300947 */ /* 0x000fea0003800000 */
[----:B------:R-:W-:Y:S01]  /*28890*/  R2UR UR4, R0 ;  /* 0x00000000000472ca */ /* 0x000fe200000e0000 */
[----:B------:R-:W-:Y:S01]  /*288a0*/  VOTEU.ANY UR5, UPT, PT ;  /* 0x0000000000057886 */ /* 0x000fe200038e0100 */
[----:B------:R-:W0:Y:S01]  /*288b0*/  S2R R0, SR_LANEID ;  /* 0x0000000000007919 */ /* 0x000e220000000000 */
[----:B------:R-:W-:-:S10]  /*288c0*/  UFLO.U32 UR5, UR5 ;  /* 0x00000005000572bd */ /* 0x000fd400080e0000 */
[----:B------:R-:W-:-:S06]  /*288d0*/  ULOP3.LUT UR4, URZ, UR4, URZ, 0x33, !UPT ;  /* 0x00000004ff047292 */ /* 0x000fcc000f8e33ff */
[----:B------:R-:W-:-:S04]  /*288e0*/  IMAD.U32 R2, RZ, RZ, UR4 ;  /* 0x00000004ff027e24 */ /* 0x000fc8000f8e00ff */
[----:B------:R-:W1:Y:S02]  /*288f0*/  REDUX UR6, R2 ;  /* 0x00000000020673c4 */ /* 0x000e640000000000 */
[----:B------:R2:W-:Y:S01]  /*28900*/  UTCATOMSWS.AND URZ, UR4 ;  /* 0x0000000400ff79e3 */ /* 0x0005e20008000000 */
[----:B0-----:R-:W-:Y:S01]  /*28910*/  ISETP.EQ.U32.AND P0, PT, R0, UR5, PT ;  /* 0x0000000500007c0c */ /* 0x001fe2000bf02070 */
[----:B-1----:R-:W-:-:S12]  /*28920*/  IMAD.U32 R0, RZ, RZ, UR6 ;  /* 0x00000006ff007e24 */ /* 0x002fd8000f8e00ff */
[----:B------:R2:W-:Y:S01]  /*28930*/  @P0 ATOMS.AND RZ, [UR7], R0 ;  /* 0x00000000ffff098c */ /* 0x0005e2000a800007 */
[----:B------:R-:W-:Y:S05]  /*28940*/  BRA `(.L_x_13) ;  /* 0x0000000000147947 */ /* 0x000fea0003800000 */
.L_x_15:
[----:B------:R-:W-:-:S07]  /*28950*/  MOV R2, 0x28970 ;  /* 0x0002897000027802 */ /* 0x000fce0000000f00 */
[----:B------:R-:W-:Y:S05]  /*28960*/  CALL.REL.NOINC `($__internal_0_$__cuda_sm10x_tcgen05_guardrail_trap_col_being_dealloced_not_returned_by_alloc) ;  /* 0x00000000002c7944 */ /* 0x000fea0003c00000 */
[----:B------:R-:W-:Y:S05]  /*28970*/  BRA `(.L_x_13) ;  /* 0x0000000000087947 */ /* 0x000fea0003800000 */
.L_x_14:
[----:B------:R-:W-:-:S07]  /*28980*/  MOV R2, 0x289a0 ;  /* 0x000289a000027802 */ /* 0x000fce0000000f00 */
[----:B------:R-:W-:Y:S05]  /*28990*/  CALL.REL.NOINC `($__internal_2_$__cuda_sm10x_tcgen05_guardrail_trap_unallocated_columns_being_dealloced) ;  /* 0x0000000000387944 */ /* 0x000fea0003c00000 */
.L_x_13:
[----:B------:R-:W-:Y:S01]  /*289a0*/  NOP ;  /* 0x0000000000007918 */ /* 0x000fe20000000000 */
[----:B--2---:R-:W-:Y:S05]  /*289b0*/  EXIT ;  /* 0x000000000000794d */ /* 0x004fea0003800000 */
.L_x_8:
[----:B------:R-:W0:Y:S02]  /*289c0*/  SYNCS.PHASECHK.TRANS64.TRYWAIT P0, [UR8], R4 ;  /* 0x00000004ff0075a7 */ /* 0x000e240008001108 */
[----:B0-----:R-:W-:Y:S05]  /*289d0*/  @!P0 BRA `(.L_x_8) ;  /* 0xfffffffc00f88947 */ /* 0x001fea000383ffff */
[----:B------:R-:W-:Y:S05]  /*289e0*/  BRA `(.L_x_16) ;  /* 0xfffffecc00b07947 */ /* 0x000fea000383ffff */
.L_x_12:
[----:B------:R-:W0:Y:S02]  /*289f0*/  SYNCS.PHASECHK.TRANS64.TRYWAIT P0, [UR8], R0 ;  /* 0x00000000ff0075a7 */ /* 0x000e240008001108 */
[----:B0-----:R-:W-:Y:S05]  /*28a00*/  @!P0 BRA `(.L_x_12) ;  /* 0xfffffffc00f88947 */ /* 0x001fea000383ffff */
[----:B------:R-:W-:Y:S05]  /*28a10*/  BRA `(.L_x_11) ;  /* 0xffffffcc00f47947 */ /* 0x000fea000383ffff */
        .weak           $__internal_0_$__cuda_sm10x_tcgen05_guardrail_trap_col_being_dealloced_not_returned_by_alloc
        .type           $__internal_0_$__cuda_sm10x_tcgen05_guardrail_trap_col_being_dealloced_not_returned_by_alloc,@function
        .size           $__internal_0_$__cuda_sm10x_tcgen05_guardrail_trap_col_being_dealloced_not_returned_by_alloc,($__internal_1_$__cuda_sm10x_tcgen05_guardrail_trap_phase_invalid_during_alloc - $__internal_0_$__cuda_sm10x_tcgen05_guardrail_trap_col_being_dealloced_not_returned_by_alloc)
$__internal_0_$__cuda_sm10x_tcgen05_guardrail_trap_col_being_dealloced_not_returned_by_alloc:
[----:B------:R-:W-:Y:S05]  /*28a20*/  BPT.TRAP 0x1 ;  /* 0x000000040000795c */ /* 0x000fea0000300000 */
[----:B------:R-:W-:-:S04]  /*28a30*/  IMAD.MOV.U32 R3, RZ, RZ, 0x0 ;  /* 0x00000000ff037424 */ /* 0x000fc800078e00ff */
[----:B------:R-:W-:Y:S05]  /*28a40*/  RET.REL.NODEC R2 `(matmul_kernel) ;  /* 0xfffffd74026c7950 */ /* 0x000fea0003c3ffff */
        .weak           $__internal_1_$__cuda_sm10x_tcgen05_guardrail_trap_phase_invalid_during_alloc
        .type           $__internal_1_$__cuda_sm10x_tcgen05_guardrail_trap_phase_invalid_during_alloc,@function
        .size           $__internal_1_$__cuda_sm10x_tcgen05_guardrail_trap_phase_invalid_during_alloc,($__internal_2_$__cuda_sm10x_tcgen05_guardrail_trap_unallocated_columns_being_dealloced - $__internal_1_$__cuda_sm10x_tcgen05_guardrail_trap_phase_invalid_during_alloc)
$__internal_1_$__cuda_sm10x_tcgen05_guardrail_trap_phase_invalid_during_alloc:
[----:B------:R-:W-:Y:S05]  /*28a50*/  BPT.TRAP 0x1 ;  /* 0x000000040000795c */ /* 0x000fea0000300000 */
[----:B------:R-:W-:-:S04]  /*28a60*/  IMAD.MOV.U32 R3, RZ, RZ, 0x0 ;  /* 0x00000000ff037424 */ /* 0x000fc800078e00ff */
[----:B------:R-:W-:Y:S05]  /*28a70*/  RET.REL.NODEC R2 `(matmul_kernel) ;  /* 0xfffffd7402607950 */ /* 0x000fea0003c3ffff */
        .weak           $__internal_2_$__cuda_sm10x_tcgen05_guardrail_trap_unallocated_columns_being_dealloced
        .type           $__internal_2_$__cuda_sm10x_tcgen05_guardrail_trap_unallocated_columns_being_dealloced,@function
        .size           $__internal_2_$__cuda_sm10x_tcgen05_guardrail_trap_unallocated_columns_being_dealloced,(.L_x_20 - $__internal_2_$__cuda_sm10x_tcgen05_guardrail_trap_unallocated_columns_being_dealloced)
$__internal_2_$__cuda_sm10x_tcgen05_guardrail_trap_unallocated_columns_being_dealloced:
[----:B------:R-:W-:Y:S05]  /*28a80*/  BPT.TRAP 0x1 ;  /* 0x000000040000795c */ /* 0x000fea0000300000 */
[----:B------:R-:W-:-:S04]  /*28a90*/  IMAD.MOV.U32 R3, RZ, RZ, 0x0 ;  /* 0x00000000ff037424 */ /* 0x000fc800078e00ff */
[----:B------:R-:W-:Y:S05]  /*28aa0*/  RET.REL.NODEC R2 `(matmul_kernel) ;  /* 0xfffffd7402547950 */ /* 0x000fea0003c3ffff */
.L_x_17:
[----:B------:R-:W-:-:S00]  /*28ab0*/  BRA `(.L_x_17) ;  /* 0xfffffffc00fc7947 */ /* 0x000fc0000383ffff */
[----:B------:R-:W-:-:S00]  /*28ac0*/  NOP ;  /* 0x0000000000007918 */ /* 0x000fc00000000000 */
        /* <DEDUP_REMOVED lines=11> */
.L_x_20:


//--------------------- .nv.shared.matmul_kernel  --------------------------
	.section	.nv.shared.matmul_kernel,"aw",@nobits
	.sectionflags	@""
	.align	16
	.zero		1024


//--------------------- .nv.shared.reserved.0     --------------------------
	.section	.nv.shared.reserved.0,"aw",@nobits
	.align	8
	.weak		__nv_reservedSMEM_offset_0_alias
	.size		__nv_reservedSMEM_offset_0_alias, 0, 64
	.other		__nv_reservedSMEM_offset_0_alias,@"STO_CUDA_RESERVED_SHARED STV_DEFAULT"
__nv_reservedSMEM_offset_0_alias:
	.zero		0
.nv.shared.reserved.0:
	.zero		64
	.weak		__nv_reservedSMEM_allocation_phase
	.type		__nv_reservedSMEM_allocation_phase,@object
	.size		__nv_reservedSMEM_allocation_phase,(.L_0 - __nv_reservedSMEM_allocation_phase)
__nv_reservedSMEM_allocation_phase:
	.zero		1
.L_0:
	.zero		7
	.weak		__nv_reservedSMEM_devtool_atexit_pc
	.type		__nv_reservedSMEM_devtool_atexit_pc,@object
	.size		__nv_reservedSMEM_devtool_atexit_pc,(__nv_reservedSMEM_allocation_mask - __nv_reservedSMEM_devtool_atexit_pc)
__nv_reservedSMEM_devtool_atexit_pc:
	.zero		8
	.weak		__nv_reservedSMEM_allocation_mask
	.type		__nv_reservedSMEM_allocation_mask,@object
	.size		__nv_reservedSMEM_allocation_mask,(.L_2 - __nv_reservedSMEM_allocation_mask)
__nv_reservedSMEM_allocation_mask:
	.zero		4
.L_2:


//--------------------- .nv.constant0.matmul_kernel --------------------------
	.section	.nv.constant0.matmul_kernel,"a",@progbits
	.sectionflags	@""
	.align	4
.nv.constant0.matmul_kernel:
	.zero		976


//--------------------- SYMBOLS --------------------------

	.type		.nv.reservedSmem.offset0,@object
	.size		.nv.reservedSmem.offset0,0x4
	.type		.nv.reservedSmem.cap,@object
	.size		.nv.reservedSmem.cap,0x4
